// Copyright (c) 2024, Tri Dao.
// Splitting the different head dimensions to different files to speed up compilation.
// This file is auto-generated. See "generate_kernels.py"
#include "namespace_config.h"
#include "flash_bwd_launch_template.h"

namespace FLASH_NAMESPACE {

template<>
void run_mha_bwd_<cutlass::bfloat16_t, 32, true>(Flash_bwd_params &params, cudaStream_t stream) {
    run_mha_bwd_hdim32<cutlass::bfloat16_t, true>(params, stream);
}

} // namespace FLASH_NAMESPACE

// ===== COMPILED SASS (sm_90a) =====

	.target	sm_90a

	.elftype	@"ET_EXEC"


//--------------------- .note.nv.tkinfo           --------------------------
	.section	.note.nv.tkinfo,"",@"SHT_NOTE"
	.sectionflags	@"SHF_NOTE_NV_TKINFO"
	.tkinfo
        /*0018*/ 	.word	0x00000002
        /*0030*/ 	.string	""
        /*0030*/ 	.string	"ptxas"
        /*0030*/ 	.string	"Cuda compilation tools, release 13.0, V13.0.88"
        /*0030*/ 	.string	"Build cuda_13.0.r13.0/compiler.36424714_0"
        /*0030*/ 	.string	"-arch sm_90a -m 64 "



//--------------------- .note.nv.cuinfo           --------------------------
	.section	.note.nv.cuinfo,"",@"SHT_NOTE"
	.sectionflags	@"SHF_NOTE_NV_CUINFO"
        /*0018*/ 	.short	0x0002
        /*001a*/ 	.short	0x005a
        /*001c*/ 	.short	0x0082
	.zero		2


//--------------------- .nv.info                  --------------------------
	.section	.nv.info,"",@"SHT_CUDA_INFO"
	.align	4


	//----- nvinfo : EIATTR_REGCOUNT
	.align		4
        /*0000*/ 	.byte	0x04, 0x2f
        /*0002*/ 	.short	(.L_12 - .L_11)
	.align		4
.L_11:
        /*0004*/ 	.word	index@(_ZN5flash25flash_bwd_dot_do_o_kernelILb1E23Flash_bwd_kernel_traitsILi32ELi128ELi128ELi8ELi4ELi4ELi4ELb0ELb0EN7cutlass10bfloat16_tE19Flash_kernel_traitsILi32ELi128ELi128ELi8ES3_EEEEvNS_16Flash_bwd_paramsE)
        /*0008*/ 	.word	0x00000020


	//----- nvinfo : EIATTR_FRAME_SIZE
	.align		4
.L_12:
        /*000c*/ 	.byte	0x04, 0x11
        /*000e*/ 	.short	(.L_14 - .L_13)
	.align		4
.L_13:
        /*0010*/ 	.word	index@(_ZN5flash25flash_bwd_dot_do_o_kernelILb1E23Flash_bwd_kernel_traitsILi32ELi128ELi128ELi8ELi4ELi4ELi4ELb0ELb0EN7cutlass10bfloat16_tE19Flash_kernel_traitsILi32ELi128ELi128ELi8ES3_EEEEvNS_16Flash_bwd_paramsE)
        /*0014*/ 	.word	0x00000000


	//----- nvinfo : EIATTR_REGCOUNT
	.align		4
.L_14:
        /*0018*/ 	.byte	0x04, 0x2f
        /*001a*/ 	.short	(.L_16 - .L_15)
	.align		4
.L_15:
        /*001c*/ 	.word	index@(_ZN5flash25flash_bwd_dot_do_o_kernelILb0E23Flash_bwd_kernel_traitsILi32ELi128ELi128ELi8ELi4ELi4ELi4ELb0ELb0EN7cutlass10bfloat16_tE19Flash_kernel_traitsILi32ELi128ELi128ELi8ES3_EEEEvNS_16Flash_bwd_paramsE)
        /*0020*/ 	.word	0x00000020


	//----- nvinfo : EIATTR_FRAME_SIZE
	.align		4
.L_16:
        /*0024*/ 	.byte	0x04, 0x11
        /*0026*/ 	.short	(.L_18 - .L_17)
	.align		4
.L_17:
        /*0028*/ 	.word	index@(_ZN5flash25flash_bwd_dot_do_o_kernelILb0E23Flash_bwd_kernel_traitsILi32ELi128ELi128ELi8ELi4ELi4ELi4ELb0ELb0EN7cutlass10bfloat16_tE19Flash_kernel_traitsILi32ELi128ELi128ELi8ES3_EEEEvNS_16Flash_bwd_paramsE)
        /*002c*/ 	.word	0x00000000


	//----- nvinfo : EIATTR_REGCOUNT
	.align		4
.L_18:
        /*0030*/ 	.byte	0x04, 0x2f
        /*0032*/ 	.short	(.L_20 - .L_19)
	.align		4
.L_19:
        /*0034*/ 	.word	index@(_ZN5flash44flash_bwd_dq_dk_dv_loop_seqk_parallel_kernelI23Flash_bwd_kernel_traitsILi32ELi128ELi128ELi8ELi4ELi4ELi4ELb0ELb0EN7cutlass10bfloat16_tE19Flash_kernel_traitsILi32ELi128ELi128ELi8ES3_EELb0ELb1ELb0ELb1ELb0ELb0ELb1EEEvNS_16Flash_bwd_paramsE)
        /*0038*/ 	.word	0x000000ff


	//----- nvinfo : EIATTR_FRAME_SIZE
	.align		4
.L_20:
        /*003c*/ 	.byte	0x04, 0x11
        /*003e*/ 	.short	(.L_22 - .L_21)
	.align		4
.L_21:
        /*0040*/ 	.word	index@(_ZN5flash44flash_bwd_dq_dk_dv_loop_seqk_parallel_kernelI23Flash_bwd_kernel_traitsILi32ELi128ELi128ELi8ELi4ELi4ELi4ELb0ELb0EN7cutlass10bfloat16_tE19Flash_kernel_traitsILi32ELi128ELi128ELi8ES3_EELb0ELb1ELb0ELb1ELb0ELb0ELb1EEEvNS_16Flash_bwd_paramsE)
        /*0044*/ 	.word	0x00000128


	//----- nvinfo : EIATTR_REGCOUNT
	.align		4
.L_22:
        /*0048*/ 	.byte	0x04, 0x2f
        /*004a*/ 	.short	(.L_24 - .L_23)
	.align		4
.L_23:
        /*004c*/ 	.word	index@(_ZN5flash44flash_bwd_dq_dk_dv_loop_seqk_parallel_kernelI23Flash_bwd_kernel_traitsILi32ELi128ELi128ELi8ELi4ELi4ELi4ELb0ELb0EN7cutlass10bfloat16_tE19Flash_kernel_traitsILi32ELi128ELi128ELi8ES3_EELb1ELb1ELb0ELb1ELb0ELb0ELb0EEEvNS_16Flash_bwd_paramsE)
        /*0050*/ 	.word	0x000000ff


	//----- nvinfo : EIATTR_FRAME_SIZE
	.align		4
.L_24:
        /*0054*/ 	.byte	0x04, 0x11
        /*0056*/ 	.short	(.L_26 - .L_25)
	.align		4
.L_25:
        /*0058*/ 	.word	index@(_ZN5flash44flash_bwd_dq_dk_dv_loop_seqk_parallel_kernelI23Flash_bwd_kernel_traitsILi32ELi128ELi128ELi8ELi4ELi4ELi4ELb0ELb0EN7cutlass10bfloat16_tE19Flash_kernel_traitsILi32ELi128ELi128ELi8ES3_EELb1ELb1ELb0ELb1ELb0ELb0ELb0EEEvNS_16Flash_bwd_paramsE)
        /*005c*/ 	.word	0x00000008


	//----- nvinfo : EIATTR_REGCOUNT
	.align		4
.L_26:
        /*0060*/ 	.byte	0x04, 0x2f
        /*0062*/ 	.short	(.L_28 - .L_27)
	.align		4
.L_27:
        /*0064*/ 	.word	index@(_ZN5flash44flash_bwd_dq_dk_dv_loop_seqk_parallel_kernelI23Flash_bwd_kernel_traitsILi32ELi128ELi128ELi8ELi4ELi4ELi4ELb0ELb0EN7cutlass10bfloat16_tE19Flash_kernel_traitsILi32ELi128ELi128ELi8ES3_EELb0ELb1ELb0ELb0ELb0ELb1ELb1EEEvNS_16Flash_bwd_paramsE)
        /*0068*/ 	.word	0x000000ff


	//----- nvinfo : EIATTR_FRAME_SIZE
	.align		4
.L_28:
        /*006c*/ 	.byte	0x04, 0x11
        /*006e*/ 	.short	(.L_30 - .L_29)
	.align		4
.L_29:
        /*0070*/ 	.word	index@(_ZN5flash44flash_bwd_dq_dk_dv_loop_seqk_parallel_kernelI23Flash_bwd_kernel_traitsILi32ELi128ELi128ELi8ELi4ELi4ELi4ELb0ELb0EN7cutlass10bfloat16_tE19Flash_kernel_traitsILi32ELi128ELi128ELi8ES3_EELb0ELb1ELb0ELb0ELb0ELb1ELb1EEEvNS_16Flash_bwd_paramsE)
        /*0074*/ 	.word	0x00000088


	//----- nvinfo : EIATTR_REGCOUNT
	.align		4
.L_30:
        /*0078*/ 	.byte	0x04, 0x2f
        /*007a*/ 	.short	(.L_32 - .L_31)
	.align		4
.L_31:
        /*007c*/ 	.word	index@(_ZN5flash44flash_bwd_dq_dk_dv_loop_seqk_parallel_kernelI23Flash_bwd_kernel_traitsILi32ELi128ELi128ELi8ELi4ELi4ELi4ELb0ELb0EN7cutlass10bfloat16_tE19Flash_kernel_traitsILi32ELi128ELi128ELi8ES3_EELb1ELb1ELb0ELb0ELb0ELb1ELb0EEEvNS_16Flash_bwd_paramsE)
        /*0080*/ 	.word	0x000000fd


	//----- nvinfo : EIATTR_FRAME_SIZE
	.align		4
.L_32:
        /*0084*/ 	.byte	0x04, 0x11
        /*0086*/ 	.short	(.L_34 - .L_33)
	.align		4
.L_33:
        /*0088*/ 	.word	index@(_ZN5flash44flash_bwd_dq_dk_dv_loop_seqk_parallel_kernelI23Flash_bwd_kernel_traitsILi32ELi128ELi128ELi8ELi4ELi4ELi4ELb0ELb0EN7cutlass10bfloat16_tE19Flash_kernel_traitsILi32ELi128ELi128ELi8ES3_EELb1ELb1ELb0ELb0ELb0ELb1ELb0EEEvNS_16Flash_bwd_paramsE)
        /*008c*/ 	.word	0x00000000


	//----- nvinfo : EIATTR_REGCOUNT
	.align		4
.L_34:
        /*0090*/ 	.byte	0x04, 0x2f
        /*0092*/ 	.short	(.L_36 - .L_35)
	.align		4
.L_35:
        /*0094*/ 	.word	index@(_ZN5flash44flash_bwd_dq_dk_dv_loop_seqk_parallel_kernelI23Flash_bwd_kernel_traitsILi32ELi128ELi128ELi8ELi4ELi4ELi4ELb0ELb0EN7cutlass10bfloat16_tE19Flash_kernel_traitsILi32ELi128ELi128ELi8ES3_EELb0ELb1ELb0ELb0ELb1ELb1ELb1EEEvNS_16Flash_bwd_paramsE)
        /*0098*/ 	.word	0x000000ff


	//----- nvinfo : EIATTR_FRAME_SIZE
	.align		4
.L_36:
        /*009c*/ 	.byte	0x04, 0x11
        /*009e*/ 	.short	(.L_38 - .L_37)
	.align		4
.L_37:
        /*00a0*/ 	.word	index@(_ZN5flash44flash_bwd_dq_dk_dv_loop_seqk_parallel_kernelI23Flash_bwd_kernel_traitsILi32ELi128ELi128ELi8ELi4ELi4ELi4ELb0ELb0EN7cutlass10bfloat16_tE19Flash_kernel_traitsILi32ELi128ELi128ELi8ES3_EELb0ELb1ELb0ELb0ELb1ELb1ELb1EEEvNS_16Flash_bwd_paramsE)
        /*00a4*/ 	.word	0x00000088


	//----- nvinfo : EIATTR_REGCOUNT
	.align		4
.L_38:
        /*00a8*/ 	.byte	0x04, 0x2f
        /*00aa*/ 	.short	(.L_40 - .L_39)
	.align		4
.L_39:
        /*00ac*/ 	.word	index@(_ZN5flash44flash_bwd_dq_dk_dv_loop_seqk_parallel_kernelI23Flash_bwd_kernel_traitsILi32ELi128ELi128ELi8ELi4ELi4ELi4ELb0ELb0EN7cutlass10bfloat16_tE19Flash_kernel_traitsILi32ELi128ELi128ELi8ES3_EELb1ELb1ELb0ELb0ELb1ELb1ELb0EEEvNS_16Flash_bwd_paramsE)
        /*00b0*/ 	.word	0x000000f8


	//----- nvinfo : EIATTR_FRAME_SIZE
	.align		4
.L_40:
        /*00b4*/ 	.byte	0x04, 0x11
        /*00b6*/ 	.short	(.L_42 - .L_41)
	.align		4
.L_41:
        /*00b8*/ 	.word	index@(_ZN5flash44flash_bwd_dq_dk_dv_loop_seqk_parallel_kernelI23Flash_bwd_kernel_traitsILi32ELi128ELi128ELi8ELi4ELi4ELi4ELb0ELb0EN7cutlass10bfloat16_tE19Flash_kernel_traitsILi32ELi128ELi128ELi8ES3_EELb1ELb1ELb0ELb0ELb1ELb1ELb0EEEvNS_16Flash_bwd_paramsE)
        /*00bc*/ 	.word	0x00000000


	//----- nvinfo : EIATTR_REGCOUNT
	.align		4
.L_42:
        /*00c0*/ 	.byte	0x04, 0x2f
        /*00c2*/ 	.short	(.L_44 - .L_43)
	.align		4
.L_43:
        /*00c4*/ 	.word	index@(_ZN5flash44flash_bwd_dq_dk_dv_loop_seqk_parallel_kernelI23Flash_bwd_kernel_traitsILi32ELi128ELi128ELi8ELi4ELi4ELi4ELb0ELb0EN7cutlass10bfloat16_tE19Flash_kernel_traitsILi32ELi128ELi128ELi8ES3_EELb0ELb1ELb0ELb0ELb0ELb0ELb1EEEvNS_16Flash_bwd_paramsE)
        /*00c8*/ 	.word	0x000000ff


	//----- nvinfo : EIATTR_FRAME_SIZE
	.align		4
.L_44:
        /*00cc*/ 	.byte	0x04, 0x11
        /*00ce*/ 	.short	(.L_46 - .L_45)
	.align		4
.L_45:
        /*00d0*/ 	.word	index@(_ZN5flash44flash_bwd_dq_dk_dv_loop_seqk_parallel_kernelI23Flash_bwd_kernel_traitsILi32ELi128ELi128ELi8ELi4ELi4ELi4ELb0ELb0EN7cutlass10bfloat16_tE19Flash_kernel_traitsILi32ELi128ELi128ELi8ES3_EELb0ELb1ELb0ELb0ELb0ELb0ELb1EEEvNS_16Flash_bwd_paramsE)
        /*00d4*/ 	.word	0x00000098


	//----- nvinfo : EIATTR_REGCOUNT
	.align		4
.L_46:
        /*00d8*/ 	.byte	0x04, 0x2f
        /*00da*/ 	.short	(.L_48 - .L_47)
	.align		4
.L_47:
        /*00dc*/ 	.word	index@(_ZN5flash44flash_bwd_dq_dk_dv_loop_seqk_parallel_kernelI23Flash_bwd_kernel_traitsILi32ELi128ELi128ELi8ELi4ELi4ELi4ELb0ELb0EN7cutlass10bfloat16_tE19Flash_kernel_traitsILi32ELi128ELi128ELi8ES3_EELb1ELb1ELb0ELb0ELb0ELb0ELb0EEEvNS_16Flash_bwd_paramsE)
        /*00e0*/ 	.word	0x000000ff


	//----- nvinfo : EIATTR_FRAME_SIZE
	.align		4
.L_48:
        /*00e4*/ 	.byte	0x04, 0x11
        /*00e6*/ 	.short	(.L_50 - .L_49)
	.align		4
.L_49:
        /*00e8*/ 	.word	index@(_ZN5flash44flash_bwd_dq_dk_dv_loop_seqk_parallel_kernelI23Flash_bwd_kernel_traitsILi32ELi128ELi128ELi8ELi4ELi4ELi4ELb0ELb0EN7cutlass10bfloat16_tE19Flash_kernel_traitsILi32ELi128ELi128ELi8ES3_EELb1ELb1ELb0ELb0ELb0ELb0ELb0EEEvNS_16Flash_bwd_paramsE)
        /*00ec*/ 	.word	0x00000000


	//----- nvinfo : EIATTR_REGCOUNT
	.align		4
.L_50:
        /*00f0*/ 	.byte	0x04, 0x2f
        /*00f2*/ 	.short	(.L_52 - .L_51)
	.align		4
.L_51:
        /*00f4*/ 	.word	index@(_ZN5flash27flash_bwd_convert_dq_kernelI23Flash_bwd_kernel_traitsILi32ELi128ELi128ELi8ELi4ELi4ELi4ELb0ELb0EN7cutlass10bfloat16_tE19Flash_kernel_traitsILi32ELi128ELi128ELi8ES3_EEEEvNS_16Flash_bwd_paramsEi)
        /*00f8*/ 	.word	0x00000028


	//----- nvinfo : EIATTR_FRAME_SIZE
	.align		4
.L_52:
        /*00fc*/ 	.byte	0x04, 0x11
        /*00fe*/ 	.short	(.L_54 - .L_53)
	.align		4
.L_53:
        /*0100*/ 	.word	index@(_ZN5flash27flash_bwd_convert_dq_kernelI23Flash_bwd_kernel_traitsILi32ELi128ELi128ELi8ELi4ELi4ELi4ELb0ELb0EN7cutlass10bfloat16_tE19Flash_kernel_traitsILi32ELi128ELi128ELi8ES3_EEEEvNS_16Flash_bwd_paramsEi)
        /*0104*/ 	.word	0x00000000


	//----- nvinfo : EIATTR_REGCOUNT
	.align		4
.L_54:
        /*0108*/ 	.byte	0x04, 0x2f
        /*010a*/ 	.short	(.L_56 - .L_55)
	.align		4
.L_55:
        /*010c*/ 	.word	index@(_ZN5flash25flash_bwd_dot_do_o_kernelILb1E23Flash_bwd_kernel_traitsILi32ELi128ELi128ELi8ELi4ELi4ELi4ELb1ELb0EN7cutlass10bfloat16_tE19Flash_kernel_traitsILi32ELi128ELi128ELi8ES3_EEEEvNS_16Flash_bwd_paramsE)
        /*0110*/ 	.word	0x00000020


	//----- nvinfo : EIATTR_FRAME_SIZE
	.align		4
.L_56:
        /*0114*/ 	.byte	0x04, 0x11
        /*0116*/ 	.short	(.L_58 - .L_57)
	.align		4
.L_57:
        /*0118*/ 	.word	index@(_ZN5flash25flash_bwd_dot_do_o_kernelILb1E23Flash_bwd_kernel_traitsILi32ELi128ELi128ELi8ELi4ELi4ELi4ELb1ELb0EN7cutlass10bfloat16_tE19Flash_kernel_traitsILi32ELi128ELi128ELi8ES3_EEEEvNS_16Flash_bwd_paramsE)
        /*011c*/ 	.word	0x00000000


	//----- nvinfo : EIATTR_REGCOUNT
	.align		4
.L_58:
        /*0120*/ 	.byte	0x04, 0x2f
        /*0122*/ 	.short	(.L_60 - .L_59)
	.align		4
.L_59:
        /*0124*/ 	.word	index@(_ZN5flash25flash_bwd_dot_do_o_kernelILb0E23Flash_bwd_kernel_traitsILi32ELi128ELi128ELi8ELi4ELi4ELi4ELb1ELb0EN7cutlass10bfloat16_tE19Flash_kernel_traitsILi32ELi128ELi128ELi8ES3_EEEEvNS_16Flash_bwd_paramsE)
        /*0128*/ 	.word	0x00000020


	//----- nvinfo : EIATTR_FRAME_SIZE
	.align		4
.L_60:
        /*012c*/ 	.byte	0x04, 0x11
        /*012e*/ 	.short	(.L_62 - .L_61)
	.align		4
.L_61:
        /*0130*/ 	.word	index@(_ZN5flash25flash_bwd_dot_do_o_kernelILb0E23Flash_bwd_kernel_traitsILi32ELi128ELi128ELi8ELi4ELi4ELi4ELb1ELb0EN7cutlass10bfloat16_tE19Flash_kernel_traitsILi32ELi128ELi128ELi8ES3_EEEEvNS_16Flash_bwd_paramsE)
        /*0134*/ 	.word	0x00000000


	//----- nvinfo : EIATTR_REGCOUNT
	.align		4
.L_62:
        /*0138*/ 	.byte	0x04, 0x2f
        /*013a*/ 	.short	(.L_64 - .L_63)
	.align		4
.L_63:
        /*013c*/ 	.word	index@(_ZN5flash44flash_bwd_dq_dk_dv_loop_seqk_parallel_kernelI23Flash_bwd_kernel_traitsILi32ELi128ELi128ELi8ELi4ELi4ELi4ELb1ELb0EN7cutlass10bfloat16_tE19Flash_kernel_traitsILi32ELi128ELi128ELi8ES3_EELb0ELb1ELb0ELb1ELb0ELb0ELb1EEEvNS_16Flash_bwd_paramsE)
        /*0140*/ 	.word	0x000000ff


	//----- nvinfo : EIATTR_FRAME_SIZE
	.align		4
.L_64:
        /*0144*/ 	.byte	0x04, 0x11
        /*0146*/ 	.short	(.L_66 - .L_65)
	.align		4
.L_65:
        /*0148*/ 	.word	index@(_ZN5flash44flash_bwd_dq_dk_dv_loop_seqk_parallel_kernelI23Flash_bwd_kernel_traitsILi32ELi128ELi128ELi8ELi4ELi4ELi4ELb1ELb0EN7cutlass10bfloat16_tE19Flash_kernel_traitsILi32ELi128ELi128ELi8ES3_EELb0ELb1ELb0ELb1ELb0ELb0ELb1EEEvNS_16Flash_bwd_paramsE)
        /*014c*/ 	.word	0x00000108


	//----- nvinfo : EIATTR_REGCOUNT
	.align		4
.L_66:
        /*0150*/ 	.byte	0x04, 0x2f
        /*0152*/ 	.short	(.L_68 - .L_67)
	.align		4
.L_67:
        /*0154*/ 	.word	index@(_ZN5flash44flash_bwd_dq_dk_dv_loop_seqk_parallel_kernelI23Flash_bwd_kernel_traitsILi32ELi128ELi128ELi8ELi4ELi4ELi4ELb1ELb0EN7cutlass10bfloat16_tE19Flash_kernel_traitsILi32ELi128ELi128ELi8ES3_EELb1ELb1ELb0ELb1ELb0ELb0ELb0EEEvNS_16Flash_bwd_paramsE)
        /*0158*/ 	.word	0x000000ff


	//----- nvinfo : EIATTR_FRAME_SIZE
	.align		4
.L_68:
        /*015c*/ 	.byte	0x04, 0x11
        /*015e*/ 	.short	(.L_70 - .L_69)
	.align		4
.L_69:
        /*0160*/ 	.word	index@(_ZN5flash44flash_bwd_dq_dk_dv_loop_seqk_parallel_kernelI23Flash_bwd_kernel_traitsILi32ELi128ELi128ELi8ELi4ELi4ELi4ELb1ELb0EN7cutlass10bfloat16_tE19Flash_kernel_traitsILi32ELi128ELi128ELi8ES3_EELb1ELb1ELb0ELb1ELb0ELb0ELb0EEEvNS_16Flash_bwd_paramsE)
        /*0164*/ 	.word	0x00000078


	//----- nvinfo : EIATTR_REGCOUNT
	.align		4
.L_70:
        /*0168*/ 	.byte	0x04, 0x2f
        /*016a*/ 	.short	(.L_72 - .L_71)
	.align		4
.L_71:
        /*016c*/ 	.word	index@(_ZN5flash44flash_bwd_dq_dk_dv_loop_seqk_parallel_kernelI23Flash_bwd_kernel_traitsILi32ELi128ELi128ELi8ELi4ELi4ELi4ELb1ELb0EN7cutlass10bfloat16_tE19Flash_kernel_traitsILi32ELi128ELi128ELi8ES3_EELb0ELb1ELb0ELb0ELb0ELb1ELb1EEEvNS_16Flash_bwd_paramsE)
        /*0170*/ 	.word	0x000000ff


	//----- nvinfo : EIATTR_FRAME_SIZE
	.align		4
.L_72:
        /*0174*/ 	.byte	0x04, 0x11
        /*0176*/ 	.short	(.L_74 - .L_73)
	.align		4
.L_73:
        /*0178*/ 	.word	index@(_ZN5flash44flash_bwd_dq_dk_dv_loop_seqk_parallel_kernelI23Flash_bwd_kernel_traitsILi32ELi128ELi128ELi8ELi4ELi4ELi4ELb1ELb0EN7cutlass10bfloat16_tE19Flash_kernel_traitsILi32ELi128ELi128ELi8ES3_EELb0ELb1ELb0ELb0ELb0ELb1ELb1EEEvNS_16Flash_bwd_paramsE)
        /*017c*/ 	.word	0x00000100


	//----- nvinfo : EIATTR_REGCOUNT
	.align		4
.L_74:
        /*0180*/ 	.byte	0x04, 0x2f
        /*0182*/ 	.short	(.L_76 - .L_75)
	.align		4
.L_75:
        /*0184*/ 	.word	index@(_ZN5flash44flash_bwd_dq_dk_dv_loop_seqk_parallel_kernelI23Flash_bwd_kernel_traitsILi32ELi128ELi128ELi8ELi4ELi4ELi4ELb1ELb0EN7cutlass10bfloat16_tE19Flash_kernel_traitsILi32ELi128ELi128ELi8ES3_EELb1ELb1ELb0ELb0ELb0ELb1ELb0EEEvNS_16Flash_bwd_paramsE)
        /*0188*/ 	.word	0x000000ff


	//----- nvinfo : EIATTR_FRAME_SIZE
	.align		4
.L_76:
        /*018c*/ 	.byte	0x04, 0x11
        /*018e*/ 	.short	(.L_78 - .L_77)
	.align		4
.L_77:
        /*0190*/ 	.word	index@(_ZN5flash44flash_bwd_dq_dk_dv_loop_seqk_parallel_kernelI23Flash_bwd_kernel_traitsILi32ELi128ELi128ELi8ELi4ELi4ELi4ELb1ELb0EN7cutlass10bfloat16_tE19Flash_kernel_traitsILi32ELi128ELi128ELi8ES3_EELb1ELb1ELb0ELb0ELb0ELb1ELb0EEEvNS_16Flash_bwd_paramsE)
        /*0194*/ 	.word	0x00000000


	//----- nvinfo : EIATTR_REGCOUNT
	.align		4
.L_78:
        /*0198*/ 	.byte	0x04, 0x2f
        /*019a*/ 	.short	(.L_80 - .L_79)
	.align		4
.L_79:
        /*019c*/ 	.word	index@(_ZN5flash44flash_bwd_dq_dk_dv_loop_seqk_parallel_kernelI23Flash_bwd_kernel_traitsILi32ELi128ELi128ELi8ELi4ELi4ELi4ELb1ELb0EN7cutlass10bfloat16_tE19Flash_kernel_traitsILi32ELi128ELi128ELi8ES3_EELb0ELb1ELb0ELb0ELb1ELb1ELb1EEEvNS_16Flash_bwd_paramsE)
        /*01a0*/ 	.word	0x000000ff


	//----- nvinfo : EIATTR_FRAME_SIZE
	.align		4
.L_80:
        /*01a4*/ 	.byte	0x04, 0x11
        /*01a6*/ 	.short	(.L_82 - .L_81)
	.align		4
.L_81:
        /*01a8*/ 	.word	index@(_ZN5flash44flash_bwd_dq_dk_dv_loop_seqk_parallel_kernelI23Flash_bwd_kernel_traitsILi32ELi128ELi128ELi8ELi4ELi4ELi4ELb1ELb0EN7cutlass10bfloat16_tE19Flash_kernel_traitsILi32ELi128ELi128ELi8ES3_EELb0ELb1ELb0ELb0ELb1ELb1ELb1EEEvNS_16Flash_bwd_paramsE)
        /*01ac*/ 	.word	0x000000f8


	//----- nvinfo : EIATTR_REGCOUNT
	.align		4
.L_82:
        /*01b0*/ 	.byte	0x04, 0x2f
        /*01b2*/ 	.short	(.L_84 - .L_83)
	.align		4
.L_83:
        /*01b4*/ 	.word	index@(_ZN5flash44flash_bwd_dq_dk_dv_loop_seqk_parallel_kernelI23Flash_bwd_kernel_traitsILi32ELi128ELi128ELi8ELi4ELi4ELi4ELb1ELb0EN7cutlass10bfloat16_tE19Flash_kernel_traitsILi32ELi128ELi128ELi8ES3_EELb1ELb1ELb0ELb0ELb1ELb1ELb0EEEvNS_16Flash_bwd_paramsE)
        /*01b8*/ 	.word	0x000000fe


	//----- nvinfo : EIATTR_FRAME_SIZE
	.align		4
.L_84:
        /*01bc*/ 	.byte	0x04, 0x11
        /*01be*/ 	.short	(.L_86 - .L_85)
	.align		4
.L_85:
        /*01c0*/ 	.word	index@(_ZN5flash44flash_bwd_dq_dk_dv_loop_seqk_parallel_kernelI23Flash_bwd_kernel_traitsILi32ELi128ELi128ELi8ELi4ELi4ELi4ELb1ELb0EN7cutlass10bfloat16_tE19Flash_kernel_traitsILi32ELi128ELi128ELi8ES3_EELb1ELb1ELb0ELb0ELb1ELb1ELb0EEEvNS_16Flash_bwd_paramsE)
        /*01c4*/ 	.word	0x00000000


	//----- nvinfo : EIATTR_REGCOUNT
	.align		4
.L_86:
        /*01c8*/ 	.byte	0x04, 0x2f
        /*01ca*/ 	.short	(.L_88 - .L_87)
	.align		4
.L_87:
        /*01cc*/ 	.word	index@(_ZN5flash44flash_bwd_dq_dk_dv_loop_seqk_parallel_kernelI23Flash_bwd_kernel_traitsILi32ELi128ELi128ELi8ELi4ELi4ELi4ELb1ELb0EN7cutlass10bfloat16_tE19Flash_kernel_traitsILi32ELi128ELi128ELi8ES3_EELb0ELb1ELb0ELb0ELb0ELb0ELb1EEEvNS_16Flash_bwd_paramsE)
        /*01d0*/ 	.word	0x000000ff


	//----- nvinfo : EIATTR_FRAME_SIZE
	.align		4
.L_88:
        /*01d4*/ 	.byte	0x04, 0x11
        /*01d6*/ 	.short	(.L_90 - .L_89)
	.align		4
.L_89:
        /*01d8*/ 	.word	index@(_ZN5flash44flash_bwd_dq_dk_dv_loop_seqk_parallel_kernelI23Flash_bwd_kernel_traitsILi32ELi128ELi128ELi8ELi4ELi4ELi4ELb1ELb0EN7cutlass10bfloat16_tE19Flash_kernel_traitsILi32ELi128ELi128ELi8ES3_EELb0ELb1ELb0ELb0ELb0ELb0ELb1EEEvNS_16Flash_bwd_paramsE)
        /*01dc*/ 	.word	0x00000108


	//----- nvinfo : EIATTR_REGCOUNT
	.align		4
.L_90:
        /*01e0*/ 	.byte	0x04, 0x2f
        /*01e2*/ 	.short	(.L_92 - .L_91)
	.align		4
.L_91:
        /*01e4*/ 	.word	index@(_ZN5flash44flash_bwd_dq_dk_dv_loop_seqk_parallel_kernelI23Flash_bwd_kernel_traitsILi32ELi128ELi128ELi8ELi4ELi4ELi4ELb1ELb0EN7cutlass10bfloat16_tE19Flash_kernel_traitsILi32ELi128ELi128ELi8ES3_EELb1ELb1ELb0ELb0ELb0ELb0ELb0EEEvNS_16Flash_bwd_paramsE)
        /*01e8*/ 	.word	0x000000ff


	//----- nvinfo : EIATTR_FRAME_SIZE
	.align		4
.L_92:
        /*01ec*/ 	.byte	0x04, 0x11
        /*01ee*/ 	.short	(.L_94 - .L_93)
	.align		4
.L_93:
        /*01f0*/ 	.word	index@(_ZN5flash44flash_bwd_dq_dk_dv_loop_seqk_parallel_kernelI23Flash_bwd_kernel_traitsILi32ELi128ELi128ELi8ELi4ELi4ELi4ELb1ELb0EN7cutlass10bfloat16_tE19Flash_kernel_traitsILi32ELi128ELi128ELi8ES3_EELb1ELb1ELb0ELb0ELb0ELb0ELb0EEEvNS_16Flash_bwd_paramsE)
        /*01f4*/ 	.word	0x00000000


	//----- nvinfo : EIATTR_REGCOUNT
	.align		4
.L_94:
        /*01f8*/ 	.byte	0x04, 0x2f
        /*01fa*/ 	.short	(.L_96 - .L_95)
	.align		4
.L_95:
        /*01fc*/ 	.word	index@(_ZN5flash27flash_bwd_convert_dq_kernelI23Flash_bwd_kernel_traitsILi32ELi128ELi128ELi8ELi4ELi4ELi4ELb1ELb0EN7cutlass10bfloat16_tE19Flash_kernel_traitsILi32ELi128ELi128ELi8ES3_EEEEvNS_16Flash_bwd_paramsEi)
        /*0200*/ 	.word	0x00000028


	//----- nvinfo : EIATTR_FRAME_SIZE
	.align		4
.L_96:
        /*0204*/ 	.byte	0x04, 0x11
        /*0206*/ 	.short	(.L_98 - .L_97)
	.align		4
.L_97:
        /*0208*/ 	.word	index@(_ZN5flash27flash_bwd_convert_dq_kernelI23Flash_bwd_kernel_traitsILi32ELi128ELi128ELi8ELi4ELi4ELi4ELb1ELb0EN7cutlass10bfloat16_tE19Flash_kernel_traitsILi32ELi128ELi128ELi8ES3_EEEEvNS_16Flash_bwd_paramsEi)
        /*020c*/ 	.word	0x00000000


	//----- nvinfo : EIATTR_REGCOUNT
	.align		4
.L_98:
        /*0210*/ 	.byte	0x04, 0x2f
        /*0212*/ 	.short	(.L_100 - .L_99)
	.align		4
.L_99:
        /*0214*/ 	.word	index@(_ZN5flash44flash_bwd_dq_dk_dv_loop_seqk_parallel_kernelI23Flash_bwd_kernel_traitsILi32ELi128ELi128ELi8ELi4ELi4ELi4ELb1ELb0EN7cutlass10bfloat16_tE19Flash_kernel_traitsILi32ELi128ELi128ELi8ES3_EELb0ELb1ELb0ELb1ELb0ELb0ELb0EEEvNS_16Flash_bwd_paramsE)
        /*0218*/ 	.word	0x000000ff


	//----- nvinfo : EIATTR_FRAME_SIZE
	.align		4
.L_100:
        /*021c*/ 	.byte	0x04, 0x11
        /*021e*/ 	.short	(.L_102 - .L_101)
	.align		4
.L_101:
        /*0220*/ 	.word	index@(_ZN5flash44flash_bwd_dq_dk_dv_loop_seqk_parallel_kernelI23Flash_bwd_kernel_traitsILi32ELi128ELi128ELi8ELi4ELi4ELi4ELb1ELb0EN7cutlass10bfloat16_tE19Flash_kernel_traitsILi32ELi128ELi128ELi8ES3_EELb0ELb1ELb0ELb1ELb0ELb0ELb0EEEvNS_16Flash_bwd_paramsE)
        /*0224*/ 	.word	0x00000080


	//----- nvinfo : EIATTR_REGCOUNT
	.align		4
.L_102:
        /*0228*/ 	.byte	0x04, 0x2f
        /*022a*/ 	.short	(.L_104 - .L_103)
	.align		4
.L_103:
        /*022c*/ 	.word	index@(_ZN5flash44flash_bwd_dq_dk_dv_loop_seqk_parallel_kernelI23Flash_bwd_kernel_traitsILi32ELi128ELi128ELi8ELi4ELi4ELi4ELb1ELb0EN7cutlass10bfloat16_tE19Flash_kernel_traitsILi32ELi128ELi128ELi8ES3_EELb0ELb1ELb0ELb0ELb0ELb1ELb0EEEvNS_16Flash_bwd_paramsE)
        /*0230*/ 	.word	0x000000ff


	//----- nvinfo : EIATTR_FRAME_SIZE
	.align		4
.L_104:
        /*0234*/ 	.byte	0x04, 0x11
        /*0236*/ 	.short	(.L_106 - .L_105)
	.align		4
.L_105:
        /*0238*/ 	.word	index@(_ZN5flash44flash_bwd_dq_dk_dv_loop_seqk_parallel_kernelI23Flash_bwd_kernel_traitsILi32ELi128ELi128ELi8ELi4ELi4ELi4ELb1ELb0EN7cutlass10bfloat16_tE19Flash_kernel_traitsILi32ELi128ELi128ELi8ES3_EELb0ELb1ELb0ELb0ELb0ELb1ELb0EEEvNS_16Flash_bwd_paramsE)
        /*023c*/ 	.word	0x00000000


	//----- nvinfo : EIATTR_REGCOUNT
	.align		4
.L_106:
        /*0240*/ 	.byte	0x04, 0x2f
        /*0242*/ 	.short	(.L_108 - .L_107)
	.align		4
.L_107:
        /*0244*/ 	.word	index@(_ZN5flash44flash_bwd_dq_dk_dv_loop_seqk_parallel_kernelI23Flash_bwd_kernel_traitsILi32ELi128ELi128ELi8ELi4ELi4ELi4ELb1ELb0EN7cutlass10bfloat16_tE19Flash_kernel_traitsILi32ELi128ELi128ELi8ES3_EELb0ELb1ELb0ELb0ELb1ELb1ELb0EEEvNS_16Flash_bwd_paramsE)
        /*0248*/ 	.word	0x000000ff


	//----- nvinfo : EIATTR_FRAME_SIZE
	.align		4
.L_108:
        /*024c*/ 	.byte	0x04, 0x11
        /*024e*/ 	.short	(.L_110 - .L_109)
	.align		4
.L_109:
        /*0250*/ 	.word	index@(_ZN5flash44flash_bwd_dq_dk_dv_loop_seqk_parallel_kernelI23Flash_bwd_kernel_traitsILi32ELi128ELi128ELi8ELi4ELi4ELi4ELb1ELb0EN7cutlass10bfloat16_tE19Flash_kernel_traitsILi32ELi128ELi128ELi8ES3_EELb0ELb1ELb0ELb0ELb1ELb1ELb0EEEvNS_16Flash_bwd_paramsE)
        /*0254*/ 	.word	0x00000000


	//----- nvinfo : EIATTR_REGCOUNT
	.align		4
.L_110:
        /*0258*/ 	.byte	0x04, 0x2f
        /*025a*/ 	.short	(.L_112 - .L_111)
	.align		4
.L_111:
        /*025c*/ 	.word	index@(_ZN5flash44flash_bwd_dq_dk_dv_loop_seqk_parallel_kernelI23Flash_bwd_kernel_traitsILi32ELi128ELi128ELi8ELi4ELi4ELi4ELb1ELb0EN7cutlass10bfloat16_tE19Flash_kernel_traitsILi32ELi128ELi128ELi8ES3_EELb0ELb1ELb0ELb0ELb0ELb0ELb0EEEvNS_16Flash_bwd_paramsE)
        /*0260*/ 	.word	0x000000ff


	//----- nvinfo : EIATTR_FRAME_SIZE
	.align		4
.L_112:
        /*0264*/ 	.byte	0x04, 0x11
        /*0266*/ 	.short	(.L_114 - .L_113)
	.align		4
.L_113:
        /*0268*/ 	.word	index@(_ZN5flash44flash_bwd_dq_dk_dv_loop_seqk_parallel_kernelI23Flash_bwd_kernel_traitsILi32ELi128ELi128ELi8ELi4ELi4ELi4ELb1ELb0EN7cutlass10bfloat16_tE19Flash_kernel_traitsILi32ELi128ELi128ELi8ES3_EELb0ELb1ELb0ELb0ELb0ELb0ELb0EEEvNS_16Flash_bwd_paramsE)
        /*026c*/ 	.word	0x00000008


	//----- nvinfo : EIATTR_MIN_STACK_SIZE
	.align		4
.L_114:
        /*0270*/ 	.byte	0x04, 0x12
        /*0272*/ 	.short	(.L_116 - .L_115)
	.align		4
.L_115:
        /*0274*/ 	.word	index@(_ZN5flash44flash_bwd_dq_dk_dv_loop_seqk_parallel_kernelI23Flash_bwd_kernel_traitsILi32ELi128ELi128ELi8ELi4ELi4ELi4ELb1ELb0EN7cutlass10bfloat16_tE19Flash_kernel_traitsILi32ELi128ELi128ELi8ES3_EELb0ELb1ELb0ELb0ELb0ELb0ELb0EEEvNS_16Flash_bwd_paramsE)
        /*0278*/ 	.word	0x00000008


	//----- nvinfo : EIATTR_MIN_STACK_SIZE
	.align		4
.L_116:
        /*027c*/ 	.byte	0x04, 0x12
        /*027e*/ 	.short	(.L_118 - .L_117)
	.align		4
.L_117:
        /*0280*/ 	.word	index@(_ZN5flash44flash_bwd_dq_dk_dv_loop_seqk_parallel_kernelI23Flash_bwd_kernel_traitsILi32ELi128ELi128ELi8ELi4ELi4ELi4ELb1ELb0EN7cutlass10bfloat16_tE19Flash_kernel_traitsILi32ELi128ELi128ELi8ES3_EELb0ELb1ELb0ELb0ELb1ELb1ELb0EEEvNS_16Flash_bwd_paramsE)
        /*0284*/ 	.word	0x00000000


	//----- nvinfo : EIATTR_MIN_STACK_SIZE
	.align		4
.L_118:
        /*0288*/ 	.byte	0x04, 0x12
        /*028a*/ 	.short	(.L_120 - .L_119)
	.align		4
.L_119:
        /*028c*/ 	.word	index@(_ZN5flash44flash_bwd_dq_dk_dv_loop_seqk_parallel_kernelI23Flash_bwd_kernel_traitsILi32ELi128ELi128ELi8ELi4ELi4ELi4ELb1ELb0EN7cutlass10bfloat16_tE19Flash_kernel_traitsILi32ELi128ELi128ELi8ES3_EELb0ELb1ELb0ELb0ELb0ELb1ELb0EEEvNS_16Flash_bwd_paramsE)
        /*0290*/ 	.word	0x00000000


	//----- nvinfo : EIATTR_MIN_STACK_SIZE
	.align		4
.L_120:
        /*0294*/ 	.byte	0x04, 0x12
        /*0296*/ 	.short	(.L_122 - .L_121)
	.align		4
.L_121:
        /*0298*/ 	.word	index@(_ZN5flash44flash_bwd_dq_dk_dv_loop_seqk_parallel_kernelI23Flash_bwd_kernel_traitsILi32ELi128ELi128ELi8ELi4ELi4ELi4ELb1ELb0EN7cutlass10bfloat16_tE19Flash_kernel_traitsILi32ELi128ELi128ELi8ES3_EELb0ELb1ELb0ELb1ELb0ELb0ELb0EEEvNS_16Flash_bwd_paramsE)
        /*029c*/ 	.word	0x00000080


	//----- nvinfo : EIATTR_MIN_STACK_SIZE
	.align		4
.L_122:
        /*02a0*/ 	.byte	0x04, 0x12
        /*02a2*/ 	.short	(.L_124 - .L_123)
	.align		4
.L_123:
        /*02a4*/ 	.word	index@(_ZN5flash27flash_bwd_convert_dq_kernelI23Flash_bwd_kernel_traitsILi32ELi128ELi128ELi8ELi4ELi4ELi4ELb1ELb0EN7cutlass10bfloat16_tE19Flash_kernel_traitsILi32ELi128ELi128ELi8ES3_EEEEvNS_16Flash_bwd_paramsEi)
        /*02a8*/ 	.word	0x00000000


	//----- nvinfo : EIATTR_MIN_STACK_SIZE
	.align		4
.L_124:
        /*02ac*/ 	.byte	0x04, 0x12
        /*02ae*/ 	.short	(.L_126 - .L_125)
	.align		4
.L_125:
        /*02b0*/ 	.word	index@(_ZN5flash44flash_bwd_dq_dk_dv_loop_seqk_parallel_kernelI23Flash_bwd_kernel_traitsILi32ELi128ELi128ELi8ELi4ELi4ELi4ELb1ELb0EN7cutlass10bfloat16_tE19Flash_kernel_traitsILi32ELi128ELi128ELi8ES3_EELb1ELb1ELb0ELb0ELb0ELb0ELb0EEEvNS_16Flash_bwd_paramsE)
        /*02b4*/ 	.word	0x00000000


	//----- nvinfo : EIATTR_MIN_STACK_SIZE
	.align		4
.L_126:
        /*02b8*/ 	.byte	0x04, 0x12
        /*02ba*/ 	.short	(.L_128 - .L_127)
	.align		4
.L_127:
        /*02bc*/ 	.word	index@(_ZN5flash44flash_bwd_dq_dk_dv_loop_seqk_parallel_kernelI23Flash_bwd_kernel_traitsILi32ELi128ELi128ELi8ELi4ELi4ELi4ELb1ELb0EN7cutlass10bfloat16_tE19Flash_kernel_traitsILi32ELi128ELi128ELi8ES3_EELb0ELb1ELb0ELb0ELb0ELb0ELb1EEEvNS_16Flash_bwd_paramsE)
        /*02c0*/ 	.word	0x00000108


	//----- nvinfo : EIATTR_MIN_STACK_SIZE
	.align		4
.L_128:
        /*02c4*/ 	.byte	0x04, 0x12
        /*02c6*/ 	.short	(.L_130 - .L_129)
	.align		4
.L_129:
        /*02c8*/ 	.word	index@(_ZN5flash44flash_bwd_dq_dk_dv_loop_seqk_parallel_kernelI23Flash_bwd_kernel_traitsILi32ELi128ELi128ELi8ELi4ELi4ELi4ELb1ELb0EN7cutlass10bfloat16_tE19Flash_kernel_traitsILi32ELi128ELi128ELi8ES3_EELb1ELb1ELb0ELb0ELb1ELb1ELb0EEEvNS_16Flash_bwd_paramsE)
        /*02cc*/ 	.word	0x00000000


	//----- nvinfo : EIATTR_MIN_STACK_SIZE
	.align		4
.L_130:
        /*02d0*/ 	.byte	0x04, 0x12
        /*02d2*/ 	.short	(.L_132 - .L_131)
	.align		4
.L_131:
        /*02d4*/ 	.word	index@(_ZN5flash44flash_bwd_dq_dk_dv_loop_seqk_parallel_kernelI23Flash_bwd_kernel_traitsILi32ELi128ELi128ELi8ELi4ELi4ELi4ELb1ELb0EN7cutlass10bfloat16_tE19Flash_kernel_traitsILi32ELi128ELi128ELi8ES3_EELb0ELb1ELb0ELb0ELb1ELb1ELb1EEEvNS_16Flash_bwd_paramsE)
        /*02d8*/ 	.word	0x000000f8


	//----- nvinfo : EIATTR_MIN_STACK_SIZE
	.align		4
.L_132:
        /*02dc*/ 	.byte	0x04, 0x12
        /*02de*/ 	.short	(.L_134 - .L_133)
	.align		4
.L_133:
        /*02e0*/ 	.word	index@(_ZN5flash44flash_bwd_dq_dk_dv_loop_seqk_parallel_kernelI23Flash_bwd_kernel_traitsILi32ELi128ELi128ELi8ELi4ELi4ELi4ELb1ELb0EN7cutlass10bfloat16_tE19Flash_kernel_traitsILi32ELi128ELi128ELi8ES3_EELb1ELb1ELb0ELb0ELb0ELb1ELb0EEEvNS_16Flash_bwd_paramsE)
        /*02e4*/ 	.word	0x00000000


	//----- nvinfo : EIATTR_MIN_STACK_SIZE
	.align		4
.L_134:
        /*02e8*/ 	.byte	0x04, 0x12
        /*02ea*/ 	.short	(.L_136 - .L_135)
	.align		4
.L_135:
        /*02ec*/ 	.word	index@(_ZN5flash44flash_bwd_dq_dk_dv_loop_seqk_parallel_kernelI23Flash_bwd_kernel_traitsILi32ELi128ELi128ELi8ELi4ELi4ELi4ELb1ELb0EN7cutlass10bfloat16_tE19Flash_kernel_traitsILi32ELi128ELi128ELi8ES3_EELb0ELb1ELb0ELb0ELb0ELb1ELb1EEEvNS_16Flash_bwd_paramsE)
        /*02f0*/ 	.word	0x00000100


	//----- nvinfo : EIATTR_MIN_STACK_SIZE
	.align		4
.L_136:
        /*02f4*/ 	.byte	0x04, 0x12
        /*02f6*/ 	.short	(.L_138 - .L_137)
	.align		4
.L_137:
        /*02f8*/ 	.word	index@(_ZN5flash44flash_bwd_dq_dk_dv_loop_seqk_parallel_kernelI23Flash_bwd_kernel_traitsILi32ELi128ELi128ELi8ELi4ELi4ELi4ELb1ELb0EN7cutlass10bfloat16_tE19Flash_kernel_traitsILi32ELi128ELi128ELi8ES3_EELb1ELb1ELb0ELb1ELb0ELb0ELb0EEEvNS_16Flash_bwd_paramsE)
        /*02fc*/ 	.word	0x00000078


	//----- nvinfo : EIATTR_MIN_STACK_SIZE
	.align		4
.L_138:
        /*0300*/ 	.byte	0x04, 0x12
        /*0302*/ 	.short	(.L_140 - .L_139)
	.align		4
.L_139:
        /*0304*/ 	.word	index@(_ZN5flash44flash_bwd_dq_dk_dv_loop_seqk_parallel_kernelI23Flash_bwd_kernel_traitsILi32ELi128ELi128ELi8ELi4ELi4ELi4ELb1ELb0EN7cutlass10bfloat16_tE19Flash_kernel_traitsILi32ELi128ELi128ELi8ES3_EELb0ELb1ELb0ELb1ELb0ELb0ELb1EEEvNS_16Flash_bwd_paramsE)
        /*0308*/ 	.word	0x00000108


	//----- nvinfo : EIATTR_MIN_STACK_SIZE
	.align		4
.L_140:
        /*030c*/ 	.byte	0x04, 0x12
        /*030e*/ 	.short	(.L_142 - .L_141)
	.align		4
.L_141:
        /*0310*/ 	.word	index@(_ZN5flash25flash_bwd_dot_do_o_kernelILb0E23Flash_bwd_kernel_traitsILi32ELi128ELi128ELi8ELi4ELi4ELi4ELb1ELb0EN7cutlass10bfloat16_tE19Flash_kernel_traitsILi32ELi128ELi128ELi8ES3_EEEEvNS_16Flash_bwd_paramsE)
        /*0314*/ 	.word	0x00000000


	//----- nvinfo : EIATTR_MIN_STACK_SIZE
	.align		4
.L_142:
        /*0318*/ 	.byte	0x04, 0x12
        /*031a*/ 	.short	(.L_144 - .L_143)
	.align		4
.L_143:
        /*031c*/ 	.word	index@(_ZN5flash25flash_bwd_dot_do_o_kernelILb1E23Flash_bwd_kernel_traitsILi32ELi128ELi128ELi8ELi4ELi4ELi4ELb1ELb0EN7cutlass10bfloat16_tE19Flash_kernel_traitsILi32ELi128ELi128ELi8ES3_EEEEvNS_16Flash_bwd_paramsE)
        /*0320*/ 	.word	0x00000000


	//----- nvinfo : EIATTR_MIN_STACK_SIZE
	.align		4
.L_144:
        /*0324*/ 	.byte	0x04, 0x12
        /*0326*/ 	.short	(.L_146 - .L_145)
	.align		4
.L_145:
        /*0328*/ 	.word	index@(_ZN5flash27flash_bwd_convert_dq_kernelI23Flash_bwd_kernel_traitsILi32ELi128ELi128ELi8ELi4ELi4ELi4ELb0ELb0EN7cutlass10bfloat16_tE19Flash_kernel_traitsILi32ELi128ELi128ELi8ES3_EEEEvNS_16Flash_bwd_paramsEi)
        /*032c*/ 	.word	0x00000000


	//----- nvinfo : EIATTR_MIN_STACK_SIZE
	.align		4
.L_146:
        /*0330*/ 	.byte	0x04, 0x12
        /*0332*/ 	.short	(.L_148 - .L_147)
	.align		4
.L_147:
        /*0334*/ 	.word	index@(_ZN5flash44flash_bwd_dq_dk_dv_loop_seqk_parallel_kernelI23Flash_bwd_kernel_traitsILi32ELi128ELi128ELi8ELi4ELi4ELi4ELb0ELb0EN7cutlass10bfloat16_tE19Flash_kernel_traitsILi32ELi128ELi128ELi8ES3_EELb1ELb1ELb0ELb0ELb0ELb0ELb0EEEvNS_16Flash_bwd_paramsE)
        /*0338*/ 	.word	0x00000000


	//----- nvinfo : EIATTR_MIN_STACK_SIZE
	.align		4
.L_148:
        /*033c*/ 	.byte	0x04, 0x12
        /*033e*/ 	.short	(.L_150 - .L_149)
	.align		4
.L_149:
        /*0340*/ 	.word	index@(_ZN5flash44flash_bwd_dq_dk_dv_loop_seqk_parallel_kernelI23Flash_bwd_kernel_traitsILi32ELi128ELi128ELi8ELi4ELi4ELi4ELb0ELb0EN7cutlass10bfloat16_tE19Flash_kernel_traitsILi32ELi128ELi128ELi8ES3_EELb0ELb1ELb0ELb0ELb0ELb0ELb1EEEvNS_16Flash_bwd_paramsE)
        /*0344*/ 	.word	0x00000098


	//----- nvinfo : EIATTR_MIN_STACK_SIZE
	.align		4
.L_150:
        /*0348*/ 	.byte	0x04, 0x12
        /*034a*/ 	.short	(.L_152 - .L_151)
	.align		4
.L_151:
        /*034c*/ 	.word	index@(_ZN5flash44flash_bwd_dq_dk_dv_loop_seqk_parallel_kernelI23Flash_bwd_kernel_traitsILi32ELi128ELi128ELi8ELi4ELi4ELi4ELb0ELb0EN7cutlass10bfloat16_tE19Flash_kernel_traitsILi32ELi128ELi128ELi8ES3_EELb1ELb1ELb0ELb0ELb1ELb1ELb0EEEvNS_16Flash_bwd_paramsE)
        /*0350*/ 	.word	0x00000000


	//----- nvinfo : EIATTR_MIN_STACK_SIZE
	.align		4
.L_152:
        /*0354*/ 	.byte	0x04, 0x12
        /*0356*/ 	.short	(.L_154 - .L_153)
	.align		4
.L_153:
        /*0358*/ 	.word	index@(_ZN5flash44flash_bwd_dq_dk_dv_loop_seqk_parallel_kernelI23Flash_bwd_kernel_traitsILi32ELi128ELi128ELi8ELi4ELi4ELi4ELb0ELb0EN7cutlass10bfloat16_tE19Flash_kernel_traitsILi32ELi128ELi128ELi8ES3_EELb0ELb1ELb0ELb0ELb1ELb1ELb1EEEvNS_16Flash_bwd_paramsE)
        /*035c*/ 	.word	0x00000088


	//----- nvinfo : EIATTR_MIN_STACK_SIZE
	.align		4
.L_154:
        /*0360*/ 	.byte	0x04, 0x12
        /*0362*/ 	.short	(.L_156 - .L_155)
	.align		4
.L_155:
        /*0364*/ 	.word	index@(_ZN5flash44flash_bwd_dq_dk_dv_loop_seqk_parallel_kernelI23Flash_bwd_kernel_traitsILi32ELi128ELi128ELi8ELi4ELi4ELi4ELb0ELb0EN7cutlass10bfloat16_tE19Flash_kernel_traitsILi32ELi128ELi128ELi8ES3_EELb1ELb1ELb0ELb0ELb0ELb1ELb0EEEvNS_16Flash_bwd_paramsE)
        /*0368*/ 	.word	0x00000000


	//----- nvinfo : EIATTR_MIN_STACK_SIZE
	.align		4
.L_156:
        /*036c*/ 	.byte	0x04, 0x12
        /*036e*/ 	.short	(.L_158 - .L_157)
	.align		4
.L_157:
        /*0370*/ 	.word	index@(_ZN5flash44flash_bwd_dq_dk_dv_loop_seqk_parallel_kernelI23Flash_bwd_kernel_traitsILi32ELi128ELi128ELi8ELi4ELi4ELi4ELb0ELb0EN7cutlass10bfloat16_tE19Flash_kernel_traitsILi32ELi128ELi128ELi8ES3_EELb0ELb1ELb0ELb0ELb0ELb1ELb1EEEvNS_16Flash_bwd_paramsE)
        /*0374*/ 	.word	0x00000088


	//----- nvinfo : EIATTR_MIN_STACK_SIZE
	.align		4
.L_158:
        /*0378*/ 	.byte	0x04, 0x12
        /*037a*/ 	.short	(.L_160 - .L_159)
	.align		4
.L_159:
        /*037c*/ 	.word	index@(_ZN5flash44flash_bwd_dq_dk_dv_loop_seqk_parallel_kernelI23Flash_bwd_kernel_traitsILi32ELi128ELi128ELi8ELi4ELi4ELi4ELb0ELb0EN7cutlass10bfloat16_tE19Flash_kernel_traitsILi32ELi128ELi128ELi8ES3_EELb1ELb1ELb0ELb1ELb0ELb0ELb0EEEvNS_16Flash_bwd_paramsE)
        /*0380*/ 	.word	0x00000008


	//----- nvinfo : EIATTR_MIN_STACK_SIZE
	.align		4
.L_160:
        /*0384*/ 	.byte	0x04, 0x12
        /*0386*/ 	.short	(.L_162 - .L_161)
	.align		4
.L_161:
        /*0388*/ 	.word	index@(_ZN5flash44flash_bwd_dq_dk_dv_loop_seqk_parallel_kernelI23Flash_bwd_kernel_traitsILi32ELi128ELi128ELi8ELi4ELi4ELi4ELb0ELb0EN7cutlass10bfloat16_tE19Flash_kernel_traitsILi32ELi128ELi128ELi8ES3_EELb0ELb1ELb0ELb1ELb0ELb0ELb1EEEvNS_16Flash_bwd_paramsE)
        /*038c*/ 	.word	0x00000128


	//----- nvinfo : EIATTR_MIN_STACK_SIZE
	.align		4
.L_162:
        /*0390*/ 	.byte	0x04, 0x12
        /*0392*/ 	.short	(.L_164 - .L_163)
	.align		4
.L_163:
        /*0394*/ 	.word	index@(_ZN5flash25flash_bwd_dot_do_o_kernelILb0E23Flash_bwd_kernel_traitsILi32ELi128ELi128ELi8ELi4ELi4ELi4ELb0ELb0EN7cutlass10bfloat16_tE19Flash_kernel_traitsILi32ELi128ELi128ELi8ES3_EEEEvNS_16Flash_bwd_paramsE)
        /*0398*/ 	.word	0x00000000


	//----- nvinfo : EIATTR_MIN_STACK_SIZE
	.align		4
.L_164:
        /*039c*/ 	.byte	0x04, 0x12
        /*039e*/ 	.short	(.L_166 - .L_165)
	.align		4
.L_165:
        /*03a0*/ 	.word	index@(_ZN5flash25flash_bwd_dot_do_o_kernelILb1E23Flash_bwd_kernel_traitsILi32ELi128ELi128ELi8ELi4ELi4ELi4ELb0ELb0EN7cutlass10bfloat16_tE19Flash_kernel_traitsILi32ELi128ELi128ELi8ES3_EEEEvNS_16Flash_bwd_paramsE)
        /*03a4*/ 	.word	0x00000000
.L_166:


//--------------------- .nv.compat                --------------------------
	.section	.nv.compat,"",@"SHT_CUDA_COMPAT_INFO"
	.align	4
        /*0000*/ 	.byte	0x02, 0x09, 0x01, 0x00, 0x02, 0x02, 0x01, 0x00, 0x02, 0x05, 0x05, 0x00, 0x03, 0x07, 0x01, 0x01
        /*0010*/ 	.byte	0x02, 0x03, 0x00, 0x00, 0x02, 0x06, 0x01, 0x00, 0x04, 0x0b, 0x08, 0x00, 0x00, 0x00, 0x00, 0x00
        /*0020*/ 	.byte	0x00, 0x00, 0x00, 0x00


//--------------------- .nv.info._ZN5flash44flash_bwd_dq_dk_dv_loop_seqk_parallel_kernelI23Flash_bwd_kernel_traitsILi32ELi128ELi128ELi8ELi4ELi4ELi4ELb1ELb0EN7cutlass10bfloat16_tE19Flash_kernel_traitsILi32ELi128ELi128ELi8ES3_EELb0ELb1ELb0ELb0ELb0ELb0ELb0EEEvNS_16Flash_bwd_paramsE --------------------------
	.section	.nv.info._ZN5flash44flash_bwd_dq_dk_dv_loop_seqk_parallel_kernelI23Flash_bwd_kernel_traitsILi32ELi128ELi128ELi8ELi4ELi4ELi4ELb1ELb0EN7cutlass10bfloat16_tE19Flash_kernel_traitsILi32ELi128ELi128ELi8ES3_EELb0ELb1ELb0ELb0ELb0ELb0ELb0EEEvNS_16Flash_bwd_paramsE,"",@"SHT_CUDA_INFO"
	.sectionflags	@""
	.align	4


	//----- nvinfo : EIATTR_CUDA_API_VERSION
	.align		4
        /*0000*/ 	.byte	0x04, 0x37
        /*0002*/ 	.short	(.L_168 - .L_167)
.L_167:
        /*0004*/ 	.word	0x00000082


	//----- nvinfo : EIATTR_KPARAM_INFO
	.align		4
.L_168:
        /*0008*/ 	.byte	0x04, 0x17
        /*000a*/ 	.short	(.L_170 - .L_169)
.L_169:
        /*000c*/ 	.word	0x00000000
        /*0010*/ 	.short	0x0000
        /*0012*/ 	.short	0x0000
        /*0014*/ 	.byte	0x00, 0xf0, 0x01, 0x0a


	//----- nvinfo : EIATTR_SPARSE_MMA_MASK
	.align		4
.L_170:
        /*0018*/ 	.byte	0x03, 0x50
        /*001a*/ 	.short	0x0000


	//----- nvinfo : EIATTR_MAXREG_COUNT
	.align		4
        /*001c*/ 	.byte	0x03, 0x1b
        /*001e*/ 	.short	0x00ff


	//----- nvinfo : EIATTR_NUM_BARRIERS
	.align		4
        /*0020*/ 	.byte	0x02, 0x4c
        /*0022*/ 	.byte	0x01
	.zero		1


	//----- nvinfo : EIATTR_ANNOTATIONS
	.align		4
        /*0024*/ 	.byte	0x04, 0x55
        /*0026*/ 	.short	(.L_172 - .L_171)


	//   ....[0]....
.L_171:
        /*0028*/ 	.word	0x00000001
        /*002c*/ 	.byte	0x20, 0x0b, 0x00, 0x00, 0x01, 0x00, 0x00, 0x00, 0x50, 0x77, 0x00, 0x00


	//----- nvinfo : EIATTR_MERCURY_ISA_VERSION
	.align		4
.L_172:
        /*0038*/ 	.byte	0x03, 0x5f
        /*003a*/ 	.short	0x0101


	//----- nvinfo : EIATTR_EXIT_INSTR_OFFSETS
	.align		4
        /*003c*/ 	.byte	0x04, 0x1c
        /*003e*/ 	.short	(.L_174 - .L_173)


	//   ....[0]....
.L_173:
        /*0040*/ 	.word	0x000000a0


	//   ....[1]....
        /*0044*/ 	.word	0x00008410


	//----- nvinfo : EIATTR_CRS_STACK_SIZE
	.align		4
.L_174:
        /*0048*/ 	.byte	0x04, 0x1e
        /*004a*/ 	.short	(.L_176 - .L_175)
.L_175:
        /*004c*/ 	.word	0x00000000


	//----- nvinfo : EIATTR_CBANK_PARAM_SIZE
	.align		4
.L_176:
        /*0050*/ 	.byte	0x03, 0x19
        /*0052*/ 	.short	0x0280


	//----- nvinfo : EIATTR_PARAM_CBANK
	.align		4
        /*0054*/ 	.byte	0x04, 0x0a
        /*0056*/ 	.short	(.L_178 - .L_177)
	.align		4
.L_177:
        /*0058*/ 	.word	index@(.nv.constant0._ZN5flash44flash_bwd_dq_dk_dv_loop_seqk_parallel_kernelI23Flash_bwd_kernel_traitsILi32ELi128ELi128ELi8ELi4ELi4ELi4ELb1ELb0EN7cutlass10bfloat16_tE19Flash_kernel_traitsILi32ELi128ELi128ELi8ES3_EELb0ELb1ELb0ELb0ELb0ELb0ELb0EEEvNS_16Flash_bwd_paramsE)
        /*005c*/ 	.short	0x0210
        /*005e*/ 	.short	0x0280


	//----- nvinfo : EIATTR_SW_WAR
	.align		4
.L_178:
        /*0060*/ 	.byte	0x04, 0x36
        /*0062*/ 	.short	(.L_180 - .L_179)
.L_179:
        /*0064*/ 	.word	0x00000008
.L_180:


//--------------------- .nv.info._ZN5flash44flash_bwd_dq_dk_dv_loop_seqk_parallel_kernelI23Flash_bwd_kernel_traitsILi32ELi128ELi128ELi8ELi4ELi4ELi4ELb1ELb0EN7cutlass10bfloat16_tE19Flash_kernel_traitsILi32ELi128ELi128ELi8ES3_EELb0ELb1ELb0ELb0ELb1ELb1ELb0EEEvNS_16Flash_bwd_paramsE --------------------------
	.section	.nv.info._ZN5flash44flash_bwd_dq_dk_dv_loop_seqk_parallel_kernelI23Flash_bwd_kernel_traitsILi32ELi128ELi128ELi8ELi4ELi4ELi4ELb1ELb0EN7cutlass10bfloat16_tE19Flash_kernel_traitsILi32ELi128ELi128ELi8ES3_EELb0ELb1ELb0ELb0ELb1ELb1ELb0EEEvNS_16Flash_bwd_paramsE,"",@"SHT_CUDA_INFO"
	.sectionflags	@""
	.align	4


	//----- nvinfo : EIATTR_CUDA_API_VERSION
	.align		4
        /*0000*/ 	.byte	0x04, 0x37
        /*0002*/ 	.short	(.L_182 - .L_181)
.L_181:
        /*0004*/ 	.word	0x00000082


	//----- nvinfo : EIATTR_KPARAM_INFO
	.align		4
.L_182:
        /*0008*/ 	.byte	0x04, 0x17
        /*000a*/ 	.short	(.L_184 - .L_183)
.L_183:
        /*000c*/ 	.word	0x00000000
        /*0010*/ 	.short	0x0000
        /*0012*/ 	.short	0x0000
        /*0014*/ 	.byte	0x00, 0xf0, 0x01, 0x0a


	//----- nvinfo : EIATTR_SPARSE_MMA_MASK
	.align		4
.L_184:
        /*0018*/ 	.byte	0x03, 0x50
        /*001a*/ 	.short	0x0000


	//----- nvinfo : EIATTR_MAXREG_COUNT
	.align		4
        /*001c*/ 	.byte	0x03, 0x1b
        /*001e*/ 	.short	0x00ff


	//----- nvinfo : EIATTR_NUM_BARRIERS
	.align		4
        /*0020*/ 	.byte	0x02, 0x4c
        /*0022*/ 	.byte	0x01
	.zero		1


	//----- nvinfo : EIATTR_MERCURY_ISA_VERSION
	.align		4
        /*0024*/ 	.byte	0x03, 0x5f
        /*0026*/ 	.short	0x0101


	//----- nvinfo : EIATTR_EXIT_INSTR_OFFSETS
	.align		4
        /*0028*/ 	.byte	0x04, 0x1c
        /*002a*/ 	.short	(.L_186 - .L_185)


	//   ....[0]....
.L_185:
        /*002c*/ 	.word	0x00000090


	//   ....[1]....
        /*0030*/ 	.word	0x00006620


	//----- nvinfo : EIATTR_CBANK_PARAM_SIZE
	.align		4
.L_186:
        /*0034*/ 	.byte	0x03, 0x19
        /*0036*/ 	.short	0x0280


	//----- nvinfo : EIATTR_PARAM_CBANK
	.align		4
        /*0038*/ 	.byte	0x04, 0x0a
        /*003a*/ 	.short	(.L_188 - .L_187)
	.align		4
.L_187:
        /*003c*/ 	.word	index@(.nv.constant0._ZN5flash44flash_bwd_dq_dk_dv_loop_seqk_parallel_kernelI23Flash_bwd_kernel_traitsILi32ELi128ELi128ELi8ELi4ELi4ELi4ELb1ELb0EN7cutlass10bfloat16_tE19Flash_kernel_traitsILi32ELi128ELi128ELi8ES3_EELb0ELb1ELb0ELb0ELb1ELb1ELb0EEEvNS_16Flash_bwd_paramsE)
        /*0040*/ 	.short	0x0210
        /*0042*/ 	.short	0x0280


	//----- nvinfo : EIATTR_SW_WAR
	.align		4
.L_188:
        /*0044*/ 	.byte	0x04, 0x36
        /*0046*/ 	.short	(.L_190 - .L_189)
.L_189:
        /*0048*/ 	.word	0x00000008
.L_190:


//--------------------- .nv.info._ZN5flash44flash_bwd_dq_dk_dv_loop_seqk_parallel_kernelI23Flash_bwd_kernel_traitsILi32ELi128ELi128ELi8ELi4ELi4ELi4ELb1ELb0EN7cutlass10bfloat16_tE19Flash_kernel_traitsILi32ELi128ELi128ELi8ES3_EELb0ELb1ELb0ELb0ELb0ELb1ELb0EEEvNS_16Flash_bwd_paramsE --------------------------
	.section	.nv.info._ZN5flash44flash_bwd_dq_dk_dv_loop_seqk_parallel_kernelI23Flash_bwd_kernel_traitsILi32ELi128ELi128ELi8ELi4ELi4ELi4ELb1ELb0EN7cutlass10bfloat16_tE19Flash_kernel_traitsILi32ELi128ELi128ELi8ES3_EELb0ELb1ELb0ELb0ELb0ELb1ELb0EEEvNS_16Flash_bwd_paramsE,"",@"SHT_CUDA_INFO"
	.sectionflags	@""
	.align	4


	//----- nvinfo : EIATTR_CUDA_API_VERSION
	.align		4
        /*0000*/ 	.byte	0x04, 0x37
        /*0002*/ 	.short	(.L_192 - .L_191)
.L_191:
        /*0004*/ 	.word	0x00000082


	//----- nvinfo : EIATTR_KPARAM_INFO
	.align		4
.L_192:
        /*0008*/ 	.byte	0x04, 0x17
        /*000a*/ 	.short	(.L_194 - .L_193)
.L_193:
        /*000c*/ 	.word	0x00000000
        /*0010*/ 	.short	0x0000
        /*0012*/ 	.short	0x0000
        /*0014*/ 	.byte	0x00, 0xf0, 0x01, 0x0a


	//----- nvinfo : EIATTR_SPARSE_MMA_MASK
	.align		4
.L_194:
        /*0018*/ 	.byte	0x03, 0x50
        /*001a*/ 	.short	0x0000


	//----- nvinfo : EIATTR_MAXREG_COUNT
	.align		4
        /*001c*/ 	.byte	0x03, 0x1b
        /*001e*/ 	.short	0x00ff


	//----- nvinfo : EIATTR_NUM_BARRIERS
	.align		4
        /*0020*/ 	.byte	0x02, 0x4c
        /*0022*/ 	.byte	0x01
	.zero		1


	//----- nvinfo : EIATTR_MERCURY_ISA_VERSION
	.align		4
        /*0024*/ 	.byte	0x03, 0x5f
        /*0026*/ 	.short	0x0101


	//----- nvinfo : EIATTR_EXIT_INSTR_OFFSETS
	.align		4
        /*0028*/ 	.byte	0x04, 0x1c
        /*002a*/ 	.short	(.L_196 - .L_195)


	//   ....[0]....
.L_195:
        /*002c*/ 	.word	0x00000090


	//   ....[1]....
        /*0030*/ 	.word	0x00007e50


	//----- nvinfo : EIATTR_CRS_STACK_SIZE
	.align		4
.L_196:
        /*0034*/ 	.byte	0x04, 0x1e
        /*0036*/ 	.short	(.L_198 - .L_197)
.L_197:
        /*0038*/ 	.word	0x00000000


	//----- nvinfo : EIATTR_CBANK_PARAM_SIZE
	.align		4
.L_198:
        /*003c*/ 	.byte	0x03, 0x19
        /*003e*/ 	.short	0x0280


	//----- nvinfo : EIATTR_PARAM_CBANK
	.align		4
        /*0040*/ 	.byte	0x04, 0x0a
        /*0042*/ 	.short	(.L_200 - .L_199)
	.align		4
.L_199:
        /*0044*/ 	.word	index@(.nv.constant0._ZN5flash44flash_bwd_dq_dk_dv_loop_seqk_parallel_kernelI23Flash_bwd_kernel_traitsILi32ELi128ELi128ELi8ELi4ELi4ELi4ELb1ELb0EN7cutlass10bfloat16_tE19Flash_kernel_traitsILi32ELi128ELi128ELi8ES3_EELb0ELb1ELb0ELb0ELb0ELb1ELb0EEEvNS_16Flash_bwd_paramsE)
        /*0048*/ 	.short	0x0210
        /*004a*/ 	.short	0x0280


	//----- nvinfo : EIATTR_SW_WAR
	.align		4
.L_200:
        /*004c*/ 	.byte	0x04, 0x36
        /*004e*/ 	.short	(.L_202 - .L_201)
.L_201:
        /*0050*/ 	.word	0x00000008
.L_202:


//--------------------- .nv.info._ZN5flash44flash_bwd_dq_dk_dv_loop_seqk_parallel_kernelI23Flash_bwd_kernel_traitsILi32ELi128ELi128ELi8ELi4ELi4ELi4ELb1ELb0EN7cutlass10bfloat16_tE19Flash_kernel_traitsILi32ELi128ELi128ELi8ES3_EELb0ELb1ELb0ELb1ELb0ELb0ELb0EEEvNS_16Flash_bwd_paramsE --------------------------
	.section	.nv.info._ZN5flash44flash_bwd_dq_dk_dv_loop_seqk_parallel_kernelI23Flash_bwd_kernel_traitsILi32ELi128ELi128ELi8ELi4ELi4ELi4ELb1ELb0EN7cutlass10bfloat16_tE19Flash_kernel_traitsILi32ELi128ELi128ELi8ES3_EELb0ELb1ELb0ELb1ELb0ELb0ELb0EEEvNS_16Flash_bwd_paramsE,"",@"SHT_CUDA_INFO"
	.sectionflags	@""
	.align	4


	//----- nvinfo : EIATTR_CUDA_API_VERSION
	.align		4
        /*0000*/ 	.byte	0x04, 0x37
        /*0002*/ 	.short	(.L_204 - .L_203)
.L_203:
        /*0004*/ 	.word	0x00000082


	//----- nvinfo : EIATTR_KPARAM_INFO
	.align		4
.L_204:
        /*0008*/ 	.byte	0x04, 0x17
        /*000a*/ 	.short	(.L_206 - .L_205)
.L_205:
        /*000c*/ 	.word	0x00000000
        /*0010*/ 	.short	0x0000
        /*0012*/ 	.short	0x0000
        /*0014*/ 	.byte	0x00, 0xf0, 0x01, 0x0a


	//----- nvinfo : EIATTR_SPARSE_MMA_MASK
	.align		4
.L_206:
        /*0018*/ 	.byte	0x03, 0x50
        /*001a*/ 	.short	0x0000


	//----- nvinfo : EIATTR_MAXREG_COUNT
	.align		4
        /*001c*/ 	.byte	0x03, 0x1b
        /*001e*/ 	.short	0x00ff


	//----- nvinfo : EIATTR_NUM_BARRIERS
	.align		4
        /*0020*/ 	.byte	0x02, 0x4c
        /*0022*/ 	.byte	0x01
	.zero		1


	//----- nvinfo : EIATTR_ANNOTATIONS
	.align		4
        /*0024*/ 	.byte	0x04, 0x55
        /*0026*/ 	.short	(.L_208 - .L_207)


	//   ....[0]....
.L_207:
        /*0028*/ 	.word	0x00000001
        /*002c*/ 	.byte	0xa0, 0x00, 0x00, 0x00, 0x01, 0x00, 0x00, 0x00, 0x30, 0x03, 0x00, 0x00, 0x01, 0x00, 0x00, 0x00
        /* <DEDUP_REMOVED lines=36> */
        /*027c*/ 	.byte	0x10, 0x8f, 0x00, 0x00


	//----- nvinfo : EIATTR_MERCURY_ISA_VERSION
	.align		4
.L_208:
        /*0280*/ 	.byte	0x03, 0x5f
        /*0282*/ 	.short	0x0101


	//----- nvinfo : EIATTR_EXIT_INSTR_OFFSETS
	.align		4
        /*0284*/ 	.byte	0x04, 0x1c
        /*0286*/ 	.short	(.L_210 - .L_209)


	//   ....[0]....
.L_209:
        /*0288*/ 	.word	0x000000c0


	//   ....[1]....
        /*028c*/ 	.word	0x00008f90


	//----- nvinfo : EIATTR_CRS_STACK_SIZE
	.align		4
.L_210:
        /*0290*/ 	.byte	0x04, 0x1e
        /*0292*/ 	.short	(.L_212 - .L_211)
.L_211:
        /*0294*/ 	.word	0x00000000


	//----- nvinfo : EIATTR_CBANK_PARAM_SIZE
	.align		4
.L_212:
        /*0298*/ 	.byte	0x03, 0x19
        /*029a*/ 	.short	0x0280


	//----- nvinfo : EIATTR_PARAM_CBANK
	.align		4
        /*029c*/ 	.byte	0x04, 0x0a
        /*029e*/ 	.short	(.L_214 - .L_213)
	.align		4
.L_213:
        /*02a0*/ 	.word	index@(.nv.constant0._ZN5flash44flash_bwd_dq_dk_dv_loop_seqk_parallel_kernelI23Flash_bwd_kernel_traitsILi32ELi128ELi128ELi8ELi4ELi4ELi4ELb1ELb0EN7cutlass10bfloat16_tE19Flash_kernel_traitsILi32ELi128ELi128ELi8ES3_EELb0ELb1ELb0ELb1ELb0ELb0ELb0EEEvNS_16Flash_bwd_paramsE)
        /*02a4*/ 	.short	0x0210
        /*02a6*/ 	.short	0x0280


	//----- nvinfo : EIATTR_SW_WAR
	.align		4
.L_214:
        /*02a8*/ 	.byte	0x04, 0x36
        /*02aa*/ 	.short	(.L_216 - .L_215)
.L_215:
        /*02ac*/ 	.word	0x00000008
.L_216:


//--------------------- .nv.info._ZN5flash27flash_bwd_convert_dq_kernelI23Flash_bwd_kernel_traitsILi32ELi128ELi128ELi8ELi4ELi4ELi4ELb1ELb0EN7cutlass10bfloat16_tE19Flash_kernel_traitsILi32ELi128ELi128ELi8ES3_EEEEvNS_16Flash_bwd_paramsEi --------------------------
	.section	.nv.info._ZN5flash27flash_bwd_convert_dq_kernelI23Flash_bwd_kernel_traitsILi32ELi128ELi128ELi8ELi4ELi4ELi4ELb1ELb0EN7cutlass10bfloat16_tE19Flash_kernel_traitsILi32ELi128ELi128ELi8ES3_EEEEvNS_16Flash_bwd_paramsEi,"",@"SHT_CUDA_INFO"
	.sectionflags	@""
	.align	4


	//----- nvinfo : EIATTR_CUDA_API_VERSION
	.align		4
        /*0000*/ 	.byte	0x04, 0x37
        /*0002*/ 	.short	(.L_218 - .L_217)
.L_217:
        /*0004*/ 	.word	0x00000082


	//----- nvinfo : EIATTR_KPARAM_INFO
	.align		4
.L_218:
        /*0008*/ 	.byte	0x04, 0x17
        /*000a*/ 	.short	(.L_220 - .L_219)
.L_219:
        /*000c*/ 	.word	0x00000000
        /*0010*/ 	.short	0x0001
        /*0012*/ 	.short	0x0280
        /*0014*/ 	.byte	0x00, 0xf0, 0x11, 0x00


	//----- nvinfo : EIATTR_KPARAM_INFO
	.align		4
.L_220:
        /*0018*/ 	.byte	0x04, 0x17
        /*001a*/ 	.short	(.L_222 - .L_221)
.L_221:
        /*001c*/ 	.word	0x00000000
        /*0020*/ 	.short	0x0000
        /*0022*/ 	.short	0x0000
        /*0024*/ 	.byte	0x00, 0xf0, 0x01, 0x0a


	//----- nvinfo : EIATTR_SPARSE_MMA_MASK
	.align		4
.L_222:
        /*0028*/ 	.byte	0x03, 0x50
        /*002a*/ 	.short	0x0000


	//----- nvinfo : EIATTR_MAXREG_COUNT
	.align		4
        /*002c*/ 	.byte	0x03, 0x1b
        /*002e*/ 	.short	0x00ff


	//----- nvinfo : EIATTR_NUM_BARRIERS
	.align		4
        /*0030*/ 	.byte	0x02, 0x4c
        /*0032*/ 	.byte	0x01
	.zero		1


	//----- nvinfo : EIATTR_MERCURY_ISA_VERSION
	.align		4
        /*0034*/ 	.byte	0x03, 0x5f
        /*0036*/ 	.short	0x0101


	//----- nvinfo : EIATTR_EXIT_INSTR_OFFSETS
	.align		4
        /*0038*/ 	.byte	0x04, 0x1c
        /*003a*/ 	.short	(.L_224 - .L_223)


	//   ....[0]....
.L_223:
        /*003c*/ 	.word	0x00000100


	//   ....[1]....
        /*0040*/ 	.word	0x000018e0


	//   ....[2]....
        /*0044*/ 	.word	0x000019b0


	//----- nvinfo : EIATTR_CRS_STACK_SIZE
	.align		4
.L_224:
        /*0048*/ 	.byte	0x04, 0x1e
        /*004a*/ 	.short	(.L_226 - .L_225)
.L_225:
        /*004c*/ 	.word	0x00000000


	//----- nvinfo : EIATTR_CBANK_PARAM_SIZE
	.align		4
.L_226:
        /*0050*/ 	.byte	0x03, 0x19
        /*0052*/ 	.short	0x0284


	//----- nvinfo : EIATTR_PARAM_CBANK
	.align		4
        /*0054*/ 	.byte	0x04, 0x0a
        /*0056*/ 	.short	(.L_228 - .L_227)
	.align		4
.L_227:
        /*0058*/ 	.word	index@(.nv.constant0._ZN5flash27flash_bwd_convert_dq_kernelI23Flash_bwd_kernel_traitsILi32ELi128ELi128ELi8ELi4ELi4ELi4ELb1ELb0EN7cutlass10bfloat16_tE19Flash_kernel_traitsILi32ELi128ELi128ELi8ES3_EEEEvNS_16Flash_bwd_paramsEi)
        /*005c*/ 	.short	0x0210
        /*005e*/ 	.short	0x0284


	//----- nvinfo : EIATTR_SW_WAR
	.align		4
.L_228:
        /*0060*/ 	.byte	0x04, 0x36
        /*0062*/ 	.short	(.L_230 - .L_229)
.L_229:
        /*0064*/ 	.word	0x00000008
.L_230:


//--------------------- .nv.info._ZN5flash44flash_bwd_dq_dk_dv_loop_seqk_parallel_kernelI23Flash_bwd_kernel_traitsILi32ELi128ELi128ELi8ELi4ELi4ELi4ELb1ELb0EN7cutlass10bfloat16_tE19Flash_kernel_traitsILi32ELi128ELi128ELi8ES3_EELb1ELb1ELb0ELb0ELb0ELb0ELb0EEEvNS_16Flash_bwd_paramsE --------------------------
	.section	.nv.info._ZN5flash44flash_bwd_dq_dk_dv_loop_seqk_parallel_kernelI23Flash_bwd_kernel_traitsILi32ELi128ELi128ELi8ELi4ELi4ELi4ELb1ELb0EN7cutlass10bfloat16_tE19Flash_kernel_traitsILi32ELi128ELi128ELi8ES3_EELb1ELb1ELb0ELb0ELb0ELb0ELb0EEEvNS_16Flash_bwd_paramsE,"",@"SHT_CUDA_INFO"
	.sectionflags	@""
	.align	4


	//----- nvinfo : EIATTR_CUDA_API_VERSION
	.align		4
        /*0000*/ 	.byte	0x04, 0x37
        /*0002*/ 	.short	(.L_232 - .L_231)
.L_231:
        /*0004*/ 	.word	0x00000082


	//----- nvinfo : EIATTR_KPARAM_INFO
	.align		4
.L_232:
        /*0008*/ 	.byte	0x04, 0x17
        /*000a*/ 	.short	(.L_234 - .L_233)
.L_233:
        /*000c*/ 	.word	0x00000000
        /*0010*/ 	.short	0x0000
        /*0012*/ 	.short	0x0000
        /*0014*/ 	.byte	0x00, 0xf0, 0x01, 0x0a


	//----- nvinfo : EIATTR_SPARSE_MMA_MASK
	.align		4
.L_234:
        /*0018*/ 	.byte	0x03, 0x50
        /*001a*/ 	.short	0x0000


	//----- nvinfo : EIATTR_MAXREG_COUNT
	.align		4
        /*001c*/ 	.byte	0x03, 0x1b
        /*001e*/ 	.short	0x00ff


	//----- nvinfo : EIATTR_NUM_BARRIERS
	.align		4
        /*0020*/ 	.byte	0x02, 0x4c
        /*0022*/ 	.byte	0x01
	.zero		1


	//----- nvinfo : EIATTR_MERCURY_ISA_VERSION
	.align		4
        /*0024*/ 	.byte	0x03, 0x5f
        /*0026*/ 	.short	0x0101


	//----- nvinfo : EIATTR_EXIT_INSTR_OFFSETS
	.align		4
        /*0028*/ 	.byte	0x04, 0x1c
        /*002a*/ 	.short	(.L_236 - .L_235)


	//   ....[0]....
.L_235:
        /*002c*/ 	.word	0x00000090


	//   ....[1]....
        /*0030*/ 	.word	0x0000a3e0


	//----- nvinfo : EIATTR_CRS_STACK_SIZE
	.align		4
.L_236:
        /*0034*/ 	.byte	0x04, 0x1e
        /*0036*/ 	.short	(.L_238 - .L_237)
.L_237:
        /*0038*/ 	.word	0x00000000


	//----- nvinfo : EIATTR_CBANK_PARAM_SIZE
	.align		4
.L_238:
        /*003c*/ 	.byte	0x03, 0x19
        /*003e*/ 	.short	0x0280


	//----- nvinfo : EIATTR_PARAM_CBANK
	.align		4
        /*0040*/ 	.byte	0x04, 0x0a
        /*0042*/ 	.short	(.L_240 - .L_239)
	.align		4
.L_239:
        /*0044*/ 	.word	index@(.nv.constant0._ZN5flash44flash_bwd_dq_dk_dv_loop_seqk_parallel_kernelI23Flash_bwd_kernel_traitsILi32ELi128ELi128ELi8ELi4ELi4ELi4ELb1ELb0EN7cutlass10bfloat16_tE19Flash_kernel_traitsILi32ELi128ELi128ELi8ES3_EELb1ELb1ELb0ELb0ELb0ELb0ELb0EEEvNS_16Flash_bwd_paramsE)
        /*0048*/ 	.short	0x0210
        /*004a*/ 	.short	0x0280


	//----- nvinfo : EIATTR_SW_WAR
	.align		4
.L_240:
        /*004c*/ 	.byte	0x04, 0x36
        /*004e*/ 	.short	(.L_242 - .L_241)
.L_241:
        /*0050*/ 	.word	0x00000008
.L_242:


//--------------------- .nv.info._ZN5flash44flash_bwd_dq_dk_dv_loop_seqk_parallel_kernelI23Flash_bwd_kernel_traitsILi32ELi128ELi128ELi8ELi4ELi4ELi4ELb1ELb0EN7cutlass10bfloat16_tE19Flash_kernel_traitsILi32ELi128ELi128ELi8ES3_EELb0ELb1ELb0ELb0ELb0ELb0ELb1EEEvNS_16Flash_bwd_paramsE --------------------------
	.section	.nv.info._ZN5flash44flash_bwd_dq_dk_dv_loop_seqk_parallel_kernelI23Flash_bwd_kernel_traitsILi32ELi128ELi128ELi8ELi4ELi4ELi4ELb1ELb0EN7cutlass10bfloat16_tE19Flash_kernel_traitsILi32ELi128ELi128ELi8ES3_EELb0ELb1ELb0ELb0ELb0ELb0ELb1EEEvNS_16Flash_bwd_paramsE,"",@"SHT_CUDA_INFO"
	.sectionflags	@""
	.align	4


	//----- nvinfo : EIATTR_CUDA_API_VERSION
	.align		4
        /*0000*/ 	.byte	0x04, 0x37
        /*0002*/ 	.short	(.L_244 - .L_243)
.L_243:
        /*0004*/ 	.word	0x00000082


	//----- nvinfo : EIATTR_KPARAM_INFO
	.align		4
.L_244:
        /*0008*/ 	.byte	0x04, 0x17
        /*000a*/ 	.short	(.L_246 - .L_245)
.L_245:
        /*000c*/ 	.word	0x00000000
        /*0010*/ 	.short	0x0000
        /*0012*/ 	.short	0x0000
        /*0014*/ 	.byte	0x00, 0xf0, 0x01, 0x0a


	//----- nvinfo : EIATTR_SPARSE_MMA_MASK
	.align		4
.L_246:
        /*0018*/ 	.byte	0x03, 0x50
        /*001a*/ 	.short	0x0000


	//----- nvinfo : EIATTR_MAXREG_COUNT
	.align		4
        /*001c*/ 	.byte	0x03, 0x1b
        /*001e*/ 	.short	0x00ff


	//----- nvinfo : EIATTR_NUM_BARRIERS
	.align		4
        /*0020*/ 	.byte	0x02, 0x4c
        /*0022*/ 	.byte	0x01
	.zero		1


	//----- nvinfo : EIATTR_ANNOTATIONS
	.align		4
        /*0024*/ 	.byte	0x04, 0x55
        /*0026*/ 	.short	(.L_248 - .L_247)


	//   ....[0]....
.L_247:
        /* <DEDUP_REMOVED lines=72> */


	//----- nvinfo : EIATTR_MERCURY_ISA_VERSION
	.align		4
.L_248:
        /*0490*/ 	.byte	0x03, 0x5f
        /*0492*/ 	.short	0x0101


	//----- nvinfo : EIATTR_EXIT_INSTR_OFFSETS
	.align		4
        /*0494*/ 	.byte	0x04, 0x1c
        /*0496*/ 	.short	(.L_250 - .L_249)


	//   ....[0]....
.L_249:
        /*0498*/ 	.word	0x000000a0


	//   ....[1]....
        /*049c*/ 	.word	0x0000a510


	//----- nvinfo : EIATTR_CRS_STACK_SIZE
	.align		4
.L_250:
        /*04a0*/ 	.byte	0x04, 0x1e
        /*04a2*/ 	.short	(.L_252 - .L_251)
.L_251:
        /*04a4*/ 	.word	0x00000000


	//----- nvinfo : EIATTR_CBANK_PARAM_SIZE
	.align		4
.L_252:
        /*04a8*/ 	.byte	0x03, 0x19
        /*04aa*/ 	.short	0x0280


	//----- nvinfo : EIATTR_PARAM_CBANK
	.align		4
        /*04ac*/ 	.byte	0x04, 0x0a
        /*04ae*/ 	.short	(.L_254 - .L_253)
	.align		4
.L_253:
        /*04b0*/ 	.word	index@(.nv.constant0._ZN5flash44flash_bwd_dq_dk_dv_loop_seqk_parallel_kernelI23Flash_bwd_kernel_traitsILi32ELi128ELi128ELi8ELi4ELi4ELi4ELb1ELb0EN7cutlass10bfloat16_tE19Flash_kernel_traitsILi32ELi128ELi128ELi8ES3_EELb0ELb1ELb0ELb0ELb0ELb0ELb1EEEvNS_16Flash_bwd_paramsE)
        /*04b4*/ 	.short	0x0210
        /*04b6*/ 	.short	0x0280


	//----- nvinfo : EIATTR_SW_WAR
	.align		4
.L_254:
        /*04b8*/ 	.byte	0x04, 0x36
        /*04ba*/ 	.short	(.L_256 - .L_255)
.L_255:
        /*04bc*/ 	.word	0x00000008
.L_256:


//--------------------- .nv.info._ZN5flash44flash_bwd_dq_dk_dv_loop_seqk_parallel_kernelI23Flash_bwd_kernel_traitsILi32ELi128ELi128ELi8ELi4ELi4ELi4ELb1ELb0EN7cutlass10bfloat16_tE19Flash_kernel_traitsILi32ELi128ELi128ELi8ES3_EELb1ELb1ELb0ELb0ELb1ELb1ELb0EEEvNS_16Flash_bwd_paramsE --------------------------
	.section	.nv.info._ZN5flash44flash_bwd_dq_dk_dv_loop_seqk_parallel_kernelI23Flash_bwd_kernel_traitsILi32ELi128ELi128ELi8ELi4ELi4ELi4ELb1ELb0EN7cutlass10bfloat16_tE19Flash_kernel_traitsILi32ELi128ELi128ELi8ES3_EELb1ELb1ELb0ELb0ELb1ELb1ELb0EEEvNS_16Flash_bwd_paramsE,"",@"SHT_CUDA_INFO"
	.sectionflags	@""
	.align	4


	//----- nvinfo : EIATTR_CUDA_API_VERSION
	.align		4
        /*0000*/ 	.byte	0x04, 0x37
        /*0002*/ 	.short	(.L_258 - .L_257)
.L_257:
        /*0004*/ 	.word	0x00000082


	//----- nvinfo : EIATTR_KPARAM_INFO
	.align		4
.L_258:
        /*0008*/ 	.byte	0x04, 0x17
        /*000a*/ 	.short	(.L_260 - .L_259)
.L_259:
        /*000c*/ 	.word	0x00000000
        /*0010*/ 	.short	0x0000
        /*0012*/ 	.short	0x0000
        /*0014*/ 	.byte	0x00, 0xf0, 0x01, 0x0a


	//----- nvinfo : EIATTR_SPARSE_MMA_MASK
	.align		4
.L_260:
        /*0018*/ 	.byte	0x03, 0x50
        /*001a*/ 	.short	0x0000


	//----- nvinfo : EIATTR_MAXREG_COUNT
	.align		4
        /*001c*/ 	.byte	0x03, 0x1b
        /*001e*/ 	.short	0x00ff


	//----- nvinfo : EIATTR_NUM_BARRIERS
	.align		4
        /*0020*/ 	.byte	0x02, 0x4c
        /*0022*/ 	.byte	0x01
	.zero		1


	//----- nvinfo : EIATTR_MERCURY_ISA_VERSION
	.align		4
        /*0024*/ 	.byte	0x03, 0x5f
        /*0026*/ 	.short	0x0101


	//----- nvinfo : EIATTR_EXIT_INSTR_OFFSETS
	.align		4
        /*0028*/ 	.byte	0x04, 0x1c
        /*002a*/ 	.short	(.L_262 - .L_261)


	//   ....[0]....
.L_261:
        /*002c*/ 	.word	0x00000090


	//   ....[1]....
        /*0030*/ 	.word	0x000086f0


	//----- nvinfo : EIATTR_CBANK_PARAM_SIZE
	.align		4
.L_262:
        /*0034*/ 	.byte	0x03, 0x19
        /*0036*/ 	.short	0x0280


	//----- nvinfo : EIATTR_PARAM_CBANK
	.align		4
        /*0038*/ 	.byte	0x04, 0x0a
        /*003a*/ 	.short	(.L_264 - .L_263)
	.align		4
.L_263:
        /*003c*/ 	.word	index@(.nv.constant0._ZN5flash44flash_bwd_dq_dk_dv_loop_seqk_parallel_kernelI23Flash_bwd_kernel_traitsILi32ELi128ELi128ELi8ELi4ELi4ELi4ELb1ELb0EN7cutlass10bfloat16_tE19Flash_kernel_traitsILi32ELi128ELi128ELi8ES3_EELb1ELb1ELb0ELb0ELb1ELb1ELb0EEEvNS_16Flash_bwd_paramsE)
        /*0040*/ 	.short	0x0210
        /*0042*/ 	.short	0x0280


	//----- nvinfo : EIATTR_SW_WAR
	.align		4
.L_264:
        /*0044*/ 	.byte	0x04, 0x36
        /*0046*/ 	.short	(.L_266 - .L_265)
.L_265:
        /*0048*/ 	.word	0x00000008
.L_266:


//--------------------- .nv.info._ZN5flash44flash_bwd_dq_dk_dv_loop_seqk_parallel_kernelI23Flash_bwd_kernel_traitsILi32ELi128ELi128ELi8ELi4ELi4ELi4ELb1ELb0EN7cutlass10bfloat16_tE19Flash_kernel_traitsILi32ELi128ELi128ELi8ES3_EELb0ELb1ELb0ELb0ELb1ELb1ELb1EEEvNS_16Flash_bwd_paramsE --------------------------
	.section	.nv.info._ZN5flash44flash_bwd_dq_dk_dv_loop_seqk_parallel_kernelI23Flash_bwd_kernel_traitsILi32ELi128ELi128ELi8ELi4ELi4ELi4ELb1ELb0EN7cutlass10bfloat16_tE19Flash_kernel_traitsILi32ELi128ELi128ELi8ES3_EELb0ELb1ELb0ELb0ELb1ELb1ELb1EEEvNS_16Flash_bwd_paramsE,"",@"SHT_CUDA_INFO"
	.sectionflags	@""
	.align	4


	//----- nvinfo : EIATTR_CUDA_API_VERSION
	.align		4
        /*0000*/ 	.byte	0x04, 0x37
        /*0002*/ 	.short	(.L_268 - .L_267)
.L_267:
        /*0004*/ 	.word	0x00000082


	//----- nvinfo : EIATTR_KPARAM_INFO
	.align		4
.L_268:
        /*0008*/ 	.byte	0x04, 0x17
        /*000a*/ 	.short	(.L_270 - .L_269)
.L_269:
        /*000c*/ 	.word	0x00000000
        /*0010*/ 	.short	0x0000
        /*0012*/ 	.short	0x0000
        /*0014*/ 	.byte	0x00, 0xf0, 0x01, 0x0a


	//----- nvinfo : EIATTR_SPARSE_MMA_MASK
	.align		4
.L_270:
        /*0018*/ 	.byte	0x03, 0x50
        /*001a*/ 	.short	0x0000


	//----- nvinfo : EIATTR_MAXREG_COUNT
	.align		4
        /*001c*/ 	.byte	0x03, 0x1b
        /*001e*/ 	.short	0x00ff


	//----- nvinfo : EIATTR_NUM_BARRIERS
	.align		4
        /*0020*/ 	.byte	0x02, 0x4c
        /*0022*/ 	.byte	0x01
	.zero		1


	//----- nvinfo : EIATTR_ANNOTATIONS
	.align		4
        /*0024*/ 	.byte	0x04, 0x55
        /*0026*/ 	.short	(.L_272 - .L_271)


	//   ....[0]....
.L_271:
        /* <DEDUP_REMOVED lines=67> */


	//----- nvinfo : EIATTR_MERCURY_ISA_VERSION
	.align		4
.L_272:
        /*0440*/ 	.byte	0x03, 0x5f
        /*0442*/ 	.short	0x0101


	//----- nvinfo : EIATTR_EXIT_INSTR_OFFSETS
	.align		4
        /*0444*/ 	.byte	0x04, 0x1c
        /*0446*/ 	.short	(.L_274 - .L_273)


	//   ....[0]....
.L_273:
        /*0448*/ 	.word	0x000000a0


	//   ....[1]....
        /*044c*/ 	.word	0x000086d0


	//----- nvinfo : EIATTR_CBANK_PARAM_SIZE
	.align		4
.L_274:
        /*0450*/ 	.byte	0x03, 0x19
        /*0452*/ 	.short	0x0280


	//----- nvinfo : EIATTR_PARAM_CBANK
	.align		4
        /*0454*/ 	.byte	0x04, 0x0a
        /*0456*/ 	.short	(.L_276 - .L_275)
	.align		4
.L_275:
        /*0458*/ 	.word	index@(.nv.constant0._ZN5flash44flash_bwd_dq_dk_dv_loop_seqk_parallel_kernelI23Flash_bwd_kernel_traitsILi32ELi128ELi128ELi8ELi4ELi4ELi4ELb1ELb0EN7cutlass10bfloat16_tE19Flash_kernel_traitsILi32ELi128ELi128ELi8ES3_EELb0ELb1ELb0ELb0ELb1ELb1ELb1EEEvNS_16Flash_bwd_paramsE)
        /*045c*/ 	.short	0x0210
        /*045e*/ 	.short	0x0280


	//----- nvinfo : EIATTR_SW_WAR
	.align		4
.L_276:
        /*0460*/ 	.byte	0x04, 0x36
        /*0462*/ 	.short	(.L_278 - .L_277)
.L_277:
        /*0464*/ 	.word	0x00000008
.L_278:


//--------------------- .nv.info._ZN5flash44flash_bwd_dq_dk_dv_loop_seqk_parallel_kernelI23Flash_bwd_kernel_traitsILi32ELi128ELi128ELi8ELi4ELi4ELi4ELb1ELb0EN7cutlass10bfloat16_tE19Flash_kernel_traitsILi32ELi128ELi128ELi8ES3_EELb1ELb1ELb0ELb0ELb0ELb1ELb0EEEvNS_16Flash_bwd_paramsE --------------------------
	.section	.nv.info._ZN5flash44flash_bwd_dq_dk_dv_loop_seqk_parallel_kernelI23Flash_bwd_kernel_traitsILi32ELi128ELi128ELi8ELi4ELi4ELi4ELb1ELb0EN7cutlass10bfloat16_tE19Flash_kernel_traitsILi32ELi128ELi128ELi8ES3_EELb1ELb1ELb0ELb0ELb0ELb1ELb0EEEvNS_16Flash_bwd_paramsE,"",@"SHT_CUDA_INFO"
	.sectionflags	@""
	.align	4


	//----- nvinfo : EIATTR_CUDA_API_VERSION
	.align		4
        /*0000*/ 	.byte	0x04, 0x37
        /*0002*/ 	.short	(.L_280 - .L_279)
.L_279:
        /*0004*/ 	.word	0x00000082


	//----- nvinfo : EIATTR_KPARAM_INFO
	.align		4
.L_280:
        /*0008*/ 	.byte	0x04, 0x17
        /*000a*/ 	.short	(.L_282 - .L_281)
.L_281:
        /*000c*/ 	.word	0x00000000
        /*0010*/ 	.short	0x0000
        /*0012*/ 	.short	0x0000
        /*0014*/ 	.byte	0x00, 0xf0, 0x01, 0x0a


	//----- nvinfo : EIATTR_SPARSE_MMA_MASK
	.align		4
.L_282:
        /*0018*/ 	.byte	0x03, 0x50
        /*001a*/ 	.short	0x0000


	//----- nvinfo : EIATTR_MAXREG_COUNT
	.align		4
        /*001c*/ 	.byte	0x03, 0x1b
        /*001e*/ 	.short	0x00ff


	//----- nvinfo : EIATTR_NUM_BARRIERS
	.align		4
        /*0020*/ 	.byte	0x02, 0x4c
        /*0022*/ 	.byte	0x01
	.zero		1


	//----- nvinfo : EIATTR_MERCURY_ISA_VERSION
	.align		4
        /*0024*/ 	.byte	0x03, 0x5f
        /*0026*/ 	.short	0x0101


	//----- nvinfo : EIATTR_EXIT_INSTR_OFFSETS
	.align		4
        /*0028*/ 	.byte	0x04, 0x1c
        /*002a*/ 	.short	(.L_284 - .L_283)


	//   ....[0]....
.L_283:
        /*002c*/ 	.word	0x000000a0


	//   ....[1]....
        /*0030*/ 	.word	0x00009dd0


	//----- nvinfo : EIATTR_CRS_STACK_SIZE
	.align		4
.L_284:
        /*0034*/ 	.byte	0x04, 0x1e
        /*0036*/ 	.short	(.L_286 - .L_285)
.L_285:
        /*0038*/ 	.word	0x00000000


	//----- nvinfo : EIATTR_CBANK_PARAM_SIZE
	.align		4
.L_286:
        /*003c*/ 	.byte	0x03, 0x19
        /*003e*/ 	.short	0x0280


	//----- nvinfo : EIATTR_PARAM_CBANK
	.align		4
        /*0040*/ 	.byte	0x04, 0x0a
        /*0042*/ 	.short	(.L_288 - .L_287)
	.align		4
.L_287:
        /*0044*/ 	.word	index@(.nv.constant0._ZN5flash44flash_bwd_dq_dk_dv_loop_seqk_parallel_kernelI23Flash_bwd_kernel_traitsILi32ELi128ELi128ELi8ELi4ELi4ELi4ELb1ELb0EN7cutlass10bfloat16_tE19Flash_kernel_traitsILi32ELi128ELi128ELi8ES3_EELb1ELb1ELb0ELb0ELb0ELb1ELb0EEEvNS_16Flash_bwd_paramsE)
        /*0048*/ 	.short	0x0210
        /*004a*/ 	.short	0x0280


	//----- nvinfo : EIATTR_SW_WAR
	.align		4
.L_288:
        /*004c*/ 	.byte	0x04, 0x36
        /*004e*/ 	.short	(.L_290 - .L_289)
.L_289:
        /*0050*/ 	.word	0x00000008
.L_290:


//--------------------- .nv.info._ZN5flash44flash_bwd_dq_dk_dv_loop_seqk_parallel_kernelI23Flash_bwd_kernel_traitsILi32ELi128ELi128ELi8ELi4ELi4ELi4ELb1ELb0EN7cutlass10bfloat16_tE19Flash_kernel_traitsILi32ELi128ELi128ELi8ES3_EELb0ELb1ELb0ELb0ELb0ELb1ELb1EEEvNS_16Flash_bwd_paramsE --------------------------
	.section	.nv.info._ZN5flash44flash_bwd_dq_dk_dv_loop_seqk_parallel_kernelI23Flash_bwd_kernel_traitsILi32ELi128ELi128ELi8ELi4ELi4ELi4ELb1ELb0EN7cutlass10bfloat16_tE19Flash_kernel_traitsILi32ELi128ELi128ELi8ES3_EELb0ELb1ELb0ELb0ELb0ELb1ELb1EEEvNS_16Flash_bwd_paramsE,"",@"SHT_CUDA_INFO"
	.sectionflags	@""
	.align	4


	//----- nvinfo : EIATTR_CUDA_API_VERSION
	.align		4
        /*0000*/ 	.byte	0x04, 0x37
        /*0002*/ 	.short	(.L_292 - .L_291)
.L_291:
        /*0004*/ 	.word	0x00000082


	//----- nvinfo : EIATTR_KPARAM_INFO
	.align		4
.L_292:
        /*0008*/ 	.byte	0x04, 0x17
        /*000a*/ 	.short	(.L_294 - .L_293)
.L_293:
        /*000c*/ 	.word	0x00000000
        /*0010*/ 	.short	0x0000
        /*0012*/ 	.short	0x0000
        /*0014*/ 	.byte	0x00, 0xf0, 0x01, 0x0a


	//----- nvinfo : EIATTR_SPARSE_MMA_MASK
	.align		4
.L_294:
        /*0018*/ 	.byte	0x03, 0x50
        /*001a*/ 	.short	0x0000


	//----- nvinfo : EIATTR_MAXREG_COUNT
	.align		4
        /*001c*/ 	.byte	0x03, 0x1b
        /*001e*/ 	.short	0x00ff


	//----- nvinfo : EIATTR_NUM_BARRIERS
	.align		4
        /*0020*/ 	.byte	0x02, 0x4c
        /*0022*/ 	.byte	0x01
	.zero		1


	//----- nvinfo : EIATTR_ANNOTATIONS
	.align		4
        /*0024*/ 	.byte	0x04, 0x55
        /*0026*/ 	.short	(.L_296 - .L_295)


	//   ....[0]....
.L_295:
        /* <DEDUP_REMOVED lines=68> */
        /*045c*/ 	.byte	0x70, 0x92, 0x00, 0x00, 0x01, 0x00, 0x00, 0x00, 0x70, 0x9e, 0x00, 0x00


	//----- nvinfo : EIATTR_MERCURY_ISA_VERSION
	.align		4
.L_296:
        /*0468*/ 	.byte	0x03, 0x5f
        /*046a*/ 	.short	0x0101


	//----- nvinfo : EIATTR_EXIT_INSTR_OFFSETS
	.align		4
        /*046c*/ 	.byte	0x04, 0x1c
        /*046e*/ 	.short	(.L_298 - .L_297)


	//   ....[0]....
.L_297:
        /*0470*/ 	.word	0x000000c0


	//   ....[1]....
        /*0474*/ 	.word	0x00009ef0


	//----- nvinfo : EIATTR_CRS_STACK_SIZE
	.align		4
.L_298:
        /*0478*/ 	.byte	0x04, 0x1e
        /*047a*/ 	.short	(.L_300 - .L_299)
.L_299:
        /*047c*/ 	.word	0x00000000


	//----- nvinfo : EIATTR_CBANK_PARAM_SIZE
	.align		4
.L_300:
        /*0480*/ 	.byte	0x03, 0x19
        /*0482*/ 	.short	0x0280


	//----- nvinfo : EIATTR_PARAM_CBANK
	.align		4
        /*0484*/ 	.byte	0x04, 0x0a
        /*0486*/ 	.short	(.L_302 - .L_301)
	.align		4
.L_301:
        /*0488*/ 	.word	index@(.nv.constant0._ZN5flash44flash_bwd_dq_dk_dv_loop_seqk_parallel_kernelI23Flash_bwd_kernel_traitsILi32ELi128ELi128ELi8ELi4ELi4ELi4ELb1ELb0EN7cutlass10bfloat16_tE19Flash_kernel_traitsILi32ELi128ELi128ELi8ES3_EELb0ELb1ELb0ELb0ELb0ELb1ELb1EEEvNS_16Flash_bwd_paramsE)
        /*048c*/ 	.short	0x0210
        /*048e*/ 	.short	0x0280


	//----- nvinfo : EIATTR_SW_WAR
	.align		4
.L_302:
        /*0490*/ 	.byte	0x04, 0x36
        /*0492*/ 	.short	(.L_304 - .L_303)
.L_303:
        /*0494*/ 	.word	0x00000008
.L_304:


//--------------------- .nv.info._ZN5flash44flash_bwd_dq_dk_dv_loop_seqk_parallel_kernelI23Flash_bwd_kernel_traitsILi32ELi128ELi128ELi8ELi4ELi4ELi4ELb1ELb0EN7cutlass10bfloat16_tE19Flash_kernel_traitsILi32ELi128ELi128ELi8ES3_EELb1ELb1ELb0ELb1ELb0ELb0ELb0EEEvNS_16Flash_bwd_paramsE --------------------------
	.section	.nv.info._ZN5flash44flash_bwd_dq_dk_dv_loop_seqk_parallel_kernelI23Flash_bwd_kernel_traitsILi32ELi128ELi128ELi8ELi4ELi4ELi4ELb1ELb0EN7cutlass10bfloat16_tE19Flash_kernel_traitsILi32ELi128ELi128ELi8ES3_EELb1ELb1ELb0ELb1ELb0ELb0ELb0EEEvNS_16Flash_bwd_paramsE,"",@"SHT_CUDA_INFO"
	.sectionflags	@""
	.align	4


	//----- nvinfo : EIATTR_CUDA_API_VERSION
	.align		4
        /*0000*/ 	.byte	0x04, 0x37
        /*0002*/ 	.short	(.L_306 - .L_305)
.L_305:
        /*0004*/ 	.word	0x00000082


	//----- nvinfo : EIATTR_KPARAM_INFO
	.align		4
.L_306:
        /*0008*/ 	.byte	0x04, 0x17
        /*000a*/ 	.short	(.L_308 - .L_307)
.L_307:
        /*000c*/ 	.word	0x00000000
        /*0010*/ 	.short	0x0000
        /*0012*/ 	.short	0x0000
        /*0014*/ 	.byte	0x00, 0xf0, 0x01, 0x0a


	//----- nvinfo : EIATTR_SPARSE_MMA_MASK
	.align		4
.L_308:
        /*0018*/ 	.byte	0x03, 0x50
        /*001a*/ 	.short	0x0000


	//----- nvinfo : EIATTR_MAXREG_COUNT
	.align		4
        /*001c*/ 	.byte	0x03, 0x1b
        /*001e*/ 	.short	0x00ff


	//----- nvinfo : EIATTR_NUM_BARRIERS
	.align		4
        /*0020*/ 	.byte	0x02, 0x4c
        /*0022*/ 	.byte	0x01
	.zero		1


	//----- nvinfo : EIATTR_ANNOTATIONS
	.align		4
        /*0024*/ 	.byte	0x04, 0x55
        /*0026*/ 	.short	(.L_310 - .L_309)


	//   ....[0]....
.L_309:
        /* <DEDUP_REMOVED lines=34> */


	//----- nvinfo : EIATTR_MERCURY_ISA_VERSION
	.align		4
.L_310:
        /*0230*/ 	.byte	0x03, 0x5f
        /*0232*/ 	.short	0x0101


	//----- nvinfo : EIATTR_EXIT_INSTR_OFFSETS
	.align		4
        /*0234*/ 	.byte	0x04, 0x1c
        /*0236*/ 	.short	(.L_312 - .L_311)


	//   ....[0]....
.L_311:
        /*0238*/ 	.word	0x000000a0


	//   ....[1]....
        /*023c*/ 	.word	0x0000b0c0


	//----- nvinfo : EIATTR_CRS_STACK_SIZE
	.align		4
.L_312:
        /*0240*/ 	.byte	0x04, 0x1e
        /*0242*/ 	.short	(.L_314 - .L_313)
.L_313:
        /*0244*/ 	.word	0x00000000


	//----- nvinfo : EIATTR_CBANK_PARAM_SIZE
	.align		4
.L_314:
        /*0248*/ 	.byte	0x03, 0x19
        /*024a*/ 	.short	0x0280


	//----- nvinfo : EIATTR_PARAM_CBANK
	.align		4
        /*024c*/ 	.byte	0x04, 0x0a
        /*024e*/ 	.short	(.L_316 - .L_315)
	.align		4
.L_315:
        /*0250*/ 	.word	index@(.nv.constant0._ZN5flash44flash_bwd_dq_dk_dv_loop_seqk_parallel_kernelI23Flash_bwd_kernel_traitsILi32ELi128ELi128ELi8ELi4ELi4ELi4ELb1ELb0EN7cutlass10bfloat16_tE19Flash_kernel_traitsILi32ELi128ELi128ELi8ES3_EELb1ELb1ELb0ELb1ELb0ELb0ELb0EEEvNS_16Flash_bwd_paramsE)
        /*0254*/ 	.short	0x0210
        /*0256*/ 	.short	0x0280


	//----- nvinfo : EIATTR_SW_WAR
	.align		4
.L_316:
        /*0258*/ 	.byte	0x04, 0x36
        /*025a*/ 	.short	(.L_318 - .L_317)
.L_317:
        /*025c*/ 	.word	0x00000008
.L_318:


//--------------------- .nv.info._ZN5flash44flash_bwd_dq_dk_dv_loop_seqk_parallel_kernelI23Flash_bwd_kernel_traitsILi32ELi128ELi128ELi8ELi4ELi4ELi4ELb1ELb0EN7cutlass10bfloat16_tE19Flash_kernel_traitsILi32ELi128ELi128ELi8ES3_EELb0ELb1ELb0ELb1ELb0ELb0ELb1EEEvNS_16Flash_bwd_paramsE --------------------------
	.section	.nv.info._ZN5flash44flash_bwd_dq_dk_dv_loop_seqk_parallel_kernelI23Flash_bwd_kernel_traitsILi32ELi128ELi128ELi8ELi4ELi4ELi4ELb1ELb0EN7cutlass10bfloat16_tE19Flash_kernel_traitsILi32ELi128ELi128ELi8ES3_EELb0ELb1ELb0ELb1ELb0ELb0ELb1EEEvNS_16Flash_bwd_paramsE,"",@"SHT_CUDA_INFO"
	.sectionflags	@""
	.align	4


	//----- nvinfo : EIATTR_CUDA_API_VERSION
	.align		4
        /*0000*/ 	.byte	0x04, 0x37
        /*0002*/ 	.short	(.L_320 - .L_319)
.L_319:
        /*0004*/ 	.word	0x00000082


	//----- nvinfo : EIATTR_KPARAM_INFO
	.align		4
.L_320:
        /*0008*/ 	.byte	0x04, 0x17
        /*000a*/ 	.short	(.L_322 - .L_321)
.L_321:
        /*000c*/ 	.word	0x00000000
        /*0010*/ 	.short	0x0000
        /*0012*/ 	.short	0x0000
        /*0014*/ 	.byte	0x00, 0xf0, 0x01, 0x0a


	//----- nvinfo : EIATTR_SPARSE_MMA_MASK
	.align		4
.L_322:
        /*0018*/ 	.byte	0x03, 0x50
        /*001a*/ 	.short	0x0000


	//----- nvinfo : EIATTR_MAXREG_COUNT
	.align		4
        /*001c*/ 	.byte	0x03, 0x1b
        /*001e*/ 	.short	0x00ff


	//----- nvinfo : EIATTR_NUM_BARRIERS
	.align		4
        /*0020*/ 	.byte	0x02, 0x4c
        /*0022*/ 	.byte	0x01
	.zero		1


	//----- nvinfo : EIATTR_ANNOTATIONS
	.align		4
        /*0024*/ 	.byte	0x04, 0x55
        /*0026*/ 	.short	(.L_324 - .L_323)


	//   ....[0]....
.L_323:
        /* <DEDUP_REMOVED lines=72> */


	//----- nvinfo : EIATTR_MERCURY_ISA_VERSION
	.align		4
.L_324:
        /*0490*/ 	.byte	0x03, 0x5f
        /*0492*/ 	.short	0x0101


	//----- nvinfo : EIATTR_EXIT_INSTR_OFFSETS
	.align		4
        /*0494*/ 	.byte	0x04, 0x1c
        /*0496*/ 	.short	(.L_326 - .L_325)


	//   ....[0]....
.L_325:
        /*0498*/ 	.word	0x000000a0


	//   ....[1]....
        /*049c*/ 	.word	0x0000a760


	//----- nvinfo : EIATTR_CRS_STACK_SIZE
	.align		4
.L_326:
        /*04a0*/ 	.byte	0x04, 0x1e
        /*04a2*/ 	.short	(.L_328 - .L_327)
.L_327:
        /*04a4*/ 	.word	0x00000000


	//----- nvinfo : EIATTR_CBANK_PARAM_SIZE
	.align		4
.L_328:
        /*04a8*/ 	.byte	0x03, 0x19
        /*04aa*/ 	.short	0x0280


	//----- nvinfo : EIATTR_PARAM_CBANK
	.align		4
        /*04ac*/ 	.byte	0x04, 0x0a
        /*04ae*/ 	.short	(.L_330 - .L_329)
	.align		4
.L_329:
        /*04b0*/ 	.word	index@(.nv.constant0._ZN5flash44flash_bwd_dq_dk_dv_loop_seqk_parallel_kernelI23Flash_bwd_kernel_traitsILi32ELi128ELi128ELi8ELi4ELi4ELi4ELb1ELb0EN7cutlass10bfloat16_tE19Flash_kernel_traitsILi32ELi128ELi128ELi8ES3_EELb0ELb1ELb0ELb1ELb0ELb0ELb1EEEvNS_16Flash_bwd_paramsE)
        /*04b4*/ 	.short	0x0210
        /*04b6*/ 	.short	0x0280


	//----- nvinfo : EIATTR_SW_WAR
	.align		4
.L_330:
        /*04b8*/ 	.byte	0x04, 0x36
        /*04ba*/ 	.short	(.L_332 - .L_331)
.L_331:
        /*04bc*/ 	.word	0x00000008
.L_332:


//--------------------- .nv.info._ZN5flash25flash_bwd_dot_do_o_kernelILb0E23Flash_bwd_kernel_traitsILi32ELi128ELi128ELi8ELi4ELi4ELi4ELb1ELb0EN7cutlass10bfloat16_tE19Flash_kernel_traitsILi32ELi128ELi128ELi8ES3_EEEEvNS_16Flash_bwd_paramsE --------------------------
	.section	.nv.info._ZN5flash25flash_bwd_dot_do_o_kernelILb0E23Flash_bwd_kernel_traitsILi32ELi128ELi128ELi8ELi4ELi4ELi4ELb1ELb0EN7cutlass10bfloat16_tE19Flash_kernel_traitsILi32ELi128ELi128ELi8ES3_EEEEvNS_16Flash_bwd_paramsE,"",@"SHT_CUDA_INFO"
	.sectionflags	@""
	.align	4


	//----- nvinfo : EIATTR_CUDA_API_VERSION
	.align		4
        /*0000*/ 	.byte	0x04, 0x37
        /*0002*/ 	.short	(.L_334 - .L_333)
.L_333:
        /*0004*/ 	.word	0x00000082


	//----- nvinfo : EIATTR_KPARAM_INFO
	.align		4
.L_334:
        /*0008*/ 	.byte	0x04, 0x17
        /*000a*/ 	.short	(.L_336 - .L_335)
.L_335:
        /*000c*/ 	.word	0x00000000
        /*0010*/ 	.short	0x0000
        /*0012*/ 	.short	0x0000
        /*0014*/ 	.byte	0x00, 0xf0, 0x01, 0x0a


	//----- nvinfo : EIATTR_SPARSE_MMA_MASK
	.align		4
.L_336:
        /*0018*/ 	.byte	0x03, 0x50
        /*001a*/ 	.short	0x0000


	//----- nvinfo : EIATTR_MAXREG_COUNT
	.align		4
        /*001c*/ 	.byte	0x03, 0x1b
        /*001e*/ 	.short	0x00ff


	//----- nvinfo : EIATTR_MERCURY_ISA_VERSION
	.align		4
        /*0020*/ 	.byte	0x03, 0x5f
        /*0022*/ 	.short	0x0101


	//----- nvinfo : EIATTR_COOP_GROUP_MASK_REGIDS
	.align		4
        /*0024*/ 	.byte	0x04, 0x29
        /*0026*/ 	.short	(.L_338 - .L_337)


	//   ....[0]....
.L_337:
        /*0028*/ 	.word	0xffffffff


	//   ....[1]....
        /*002c*/ 	.word	0xffffffff


	//   ....[2]....
        /*0030*/ 	.word	0xffffffff


	//   ....[3]....
        /*0034*/ 	.word	0xffffffff


	//----- nvinfo : EIATTR_COOP_GROUP_INSTR_OFFSETS
	.align		4
.L_338:
        /*0038*/ 	.byte	0x04, 0x28
        /*003a*/ 	.short	(.L_340 - .L_339)


	//   ....[0]....
.L_339:
        /*003c*/ 	.word	0x00000c30


	//   ....[1]....
        /*0040*/ 	.word	0x00000c40


	//   ....[2]....
        /*0044*/ 	.word	0x00000c90


	//   ....[3]....
        /*0048*/ 	.word	0x00000ca0


	//----- nvinfo : EIATTR_EXIT_INSTR_OFFSETS
	.align		4
.L_340:
        /*004c*/ 	.byte	0x04, 0x1c
        /*004e*/ 	.short	(.L_342 - .L_341)


	//   ....[0]....
.L_341:
        /*0050*/ 	.word	0x00000130


	//   ....[1]....
        /*0054*/ 	.word	0x00000d60


	//   ....[2]....
        /*0058*/ 	.word	0x00000d80


	//----- nvinfo : EIATTR_CBANK_PARAM_SIZE
	.align		4
.L_342:
        /*005c*/ 	.byte	0x03, 0x19
        /*005e*/ 	.short	0x0280


	//----- nvinfo : EIATTR_PARAM_CBANK
	.align		4
        /*0060*/ 	.byte	0x04, 0x0a
        /*0062*/ 	.short	(.L_344 - .L_343)
	.align		4
.L_343:
        /*0064*/ 	.word	index@(.nv.constant0._ZN5flash25flash_bwd_dot_do_o_kernelILb0E23Flash_bwd_kernel_traitsILi32ELi128ELi128ELi8ELi4ELi4ELi4ELb1ELb0EN7cutlass10bfloat16_tE19Flash_kernel_traitsILi32ELi128ELi128ELi8ES3_EEEEvNS_16Flash_bwd_paramsE)
        /*0068*/ 	.short	0x0210
        /*006a*/ 	.short	0x0280


	//----- nvinfo : EIATTR_SW_WAR
	.align		4
.L_344:
        /*006c*/ 	.byte	0x04, 0x36
        /*006e*/ 	.short	(.L_346 - .L_345)
.L_345:
        /*0070*/ 	.word	0x00000008
.L_346:


//--------------------- .nv.info._ZN5flash25flash_bwd_dot_do_o_kernelILb1E23Flash_bwd_kernel_traitsILi32ELi128ELi128ELi8ELi4ELi4ELi4ELb1ELb0EN7cutlass10bfloat16_tE19Flash_kernel_traitsILi32ELi128ELi128ELi8ES3_EEEEvNS_16Flash_bwd_paramsE --------------------------
	.section	.nv.info._ZN5flash25flash_bwd_dot_do_o_kernelILb1E23Flash_bwd_kernel_traitsILi32ELi128ELi128ELi8ELi4ELi4ELi4ELb1ELb0EN7cutlass10bfloat16_tE19Flash_kernel_traitsILi32ELi128ELi128ELi8ES3_EEEEvNS_16Flash_bwd_paramsE,"",@"SHT_CUDA_INFO"
	.sectionflags	@""
	.align	4


	//----- nvinfo : EIATTR_CUDA_API_VERSION
	.align		4
        /*0000*/ 	.byte	0x04, 0x37
        /*0002*/ 	.short	(.L_348 - .L_347)
.L_347:
        /*0004*/ 	.word	0x00000082


	//----- nvinfo : EIATTR_KPARAM_INFO
	.align		4
.L_348:
        /*0008*/ 	.byte	0x04, 0x17
        /*000a*/ 	.short	(.L_350 - .L_349)
.L_349:
        /*000c*/ 	.word	0x00000000
        /*0010*/ 	.short	0x0000
        /*0012*/ 	.short	0x0000
        /*0014*/ 	.byte	0x00, 0xf0, 0x01, 0x0a


	//----- nvinfo : EIATTR_SPARSE_MMA_MASK
	.align		4
.L_350:
        /*0018*/ 	.byte	0x03, 0x50
        /*001a*/ 	.short	0x0000


	//----- nvinfo : EIATTR_MAXREG_COUNT
	.align		4
        /*001c*/ 	.byte	0x03, 0x1b
        /*001e*/ 	.short	0x00ff


	//----- nvinfo : EIATTR_MERCURY_ISA_VERSION
	.align		4
        /*0020*/ 	.byte	0x03, 0x5f
        /*0022*/ 	.short	0x0101


	//----- nvinfo : EIATTR_COOP_GROUP_MASK_REGIDS
	.align		4
        /*0024*/ 	.byte	0x04, 0x29
        /*0026*/ 	.short	(.L_352 - .L_351)


	//   ....[0]....
.L_351:
        /*0028*/ 	.word	0xffffffff


	//   ....[1]....
        /*002c*/ 	.word	0xffffffff


	//   ....[2]....
        /*0030*/ 	.word	0xffffffff


	//   ....[3]....
        /*0034*/ 	.word	0xffffffff


	//----- nvinfo : EIATTR_COOP_GROUP_INSTR_OFFSETS
	.align		4
.L_352:
        /*0038*/ 	.byte	0x04, 0x28
        /*003a*/ 	.short	(.L_354 - .L_353)


	//   ....[0]....
.L_353:
        /*003c*/ 	.word	0x00000eb0


	//   ....[1]....
        /*0040*/ 	.word	0x00000ed0


	//   ....[2]....
        /*0044*/ 	.word	0x00000f80


	//   ....[3]....
        /*0048*/ 	.word	0x00000fc0


	//----- nvinfo : EIATTR_EXIT_INSTR_OFFSETS
	.align		4
.L_354:
        /*004c*/ 	.byte	0x04, 0x1c
        /*004e*/ 	.short	(.L_356 - .L_355)


	//   ....[0]....
.L_355:
        /*0050*/ 	.word	0x00000130


	//   ....[1]....
        /*0054*/ 	.word	0x000010e0


	//----- nvinfo : EIATTR_CBANK_PARAM_SIZE
	.align		4
.L_356:
        /*0058*/ 	.byte	0x03, 0x19
        /*005a*/ 	.short	0x0280


	//----- nvinfo : EIATTR_PARAM_CBANK
	.align		4
        /*005c*/ 	.byte	0x04, 0x0a
        /*005e*/ 	.short	(.L_358 - .L_357)
	.align		4
.L_357:
        /*0060*/ 	.word	index@(.nv.constant0._ZN5flash25flash_bwd_dot_do_o_kernelILb1E23Flash_bwd_kernel_traitsILi32ELi128ELi128ELi8ELi4ELi4ELi4ELb1ELb0EN7cutlass10bfloat16_tE19Flash_kernel_traitsILi32ELi128ELi128ELi8ES3_EEEEvNS_16Flash_bwd_paramsE)
        /*0064*/ 	.short	0x0210
        /*0066*/ 	.short	0x0280


	//----- nvinfo : EIATTR_SW_WAR
	.align		4
.L_358:
        /*0068*/ 	.byte	0x04, 0x36
        /*006a*/ 	.short	(.L_360 - .L_359)
.L_359:
        /*006c*/ 	.word	0x00000008
.L_360:


//--------------------- .nv.info._ZN5flash27flash_bwd_convert_dq_kernelI23Flash_bwd_kernel_traitsILi32ELi128ELi128ELi8ELi4ELi4ELi4ELb0ELb0EN7cutlass10bfloat16_tE19Flash_kernel_traitsILi32ELi128ELi128ELi8ES3_EEEEvNS_16Flash_bwd_paramsEi --------------------------
	.section	.nv.info._ZN5flash27flash_bwd_convert_dq_kernelI23Flash_bwd_kernel_traitsILi32ELi128ELi128ELi8ELi4ELi4ELi4ELb0ELb0EN7cutlass10bfloat16_tE19Flash_kernel_traitsILi32ELi128ELi128ELi8ES3_EEEEvNS_16Flash_bwd_paramsEi,"",@"SHT_CUDA_INFO"
	.sectionflags	@""
	.align	4


	//----- nvinfo : EIATTR_CUDA_API_VERSION
	.align		4
        /*0000*/ 	.byte	0x04, 0x37
        /*0002*/ 	.short	(.L_362 - .L_361)
.L_361:
        /*0004*/ 	.word	0x00000082


	//----- nvinfo : EIATTR_KPARAM_INFO
	.align		4
.L_362:
        /*0008*/ 	.byte	0x04, 0x17
        /*000a*/ 	.short	(.L_364 - .L_363)
.L_363:
        /*000c*/ 	.word	0x00000000
        /*0010*/ 	.short	0x0001
        /*0012*/ 	.short	0x0280
        /*0014*/ 	.byte	0x00, 0xf0, 0x11, 0x00


	//----- nvinfo : EIATTR_KPARAM_INFO
	.align		4
.L_364:
        /*0018*/ 	.byte	0x04, 0x17
        /*001a*/ 	.short	(.L_366 - .L_365)
.L_365:
        /*001c*/ 	.word	0x00000000
        /*0020*/ 	.short	0x0000
        /*0022*/ 	.short	0x0000
        /*0024*/ 	.byte	0x00, 0xf0, 0x01, 0x0a


	//----- nvinfo : EIATTR_SPARSE_MMA_MASK
	.align		4
.L_366:
        /*0028*/ 	.byte	0x03, 0x50
        /*002a*/ 	.short	0x0000


	//----- nvinfo : EIATTR_MAXREG_COUNT
	.align		4
        /*002c*/ 	.byte	0x03, 0x1b
        /*002e*/ 	.short	0x00ff


	//----- nvinfo : EIATTR_NUM_BARRIERS
	.align		4
        /*0030*/ 	.byte	0x02, 0x4c
        /*0032*/ 	.byte	0x01
	.zero		1


	//----- nvinfo : EIATTR_MERCURY_ISA_VERSION
	.align		4
        /*0034*/ 	.byte	0x03, 0x5f
        /*0036*/ 	.short	0x0101


	//----- nvinfo : EIATTR_EXIT_INSTR_OFFSETS
	.align		4
        /*0038*/ 	.byte	0x04, 0x1c
        /*003a*/ 	.short	(.L_368 - .L_367)


	//   ....[0]....
.L_367:
        /*003c*/ 	.word	0x00000100


	//   ....[1]....
        /*0040*/ 	.word	0x000018e0


	//   ....[2]....
        /*0044*/ 	.word	0x000019b0


	//----- nvinfo : EIATTR_CRS_STACK_SIZE
	.align		4
.L_368:
        /*0048*/ 	.byte	0x04, 0x1e
        /*004a*/ 	.short	(.L_370 - .L_369)
.L_369:
        /*004c*/ 	.word	0x00000000


	//----- nvinfo : EIATTR_CBANK_PARAM_SIZE
	.align		4
.L_370:
        /*0050*/ 	.byte	0x03, 0x19
        /*0052*/ 	.short	0x0284


	//----- nvinfo : EIATTR_PARAM_CBANK
	.align		4
        /*0054*/ 	.byte	0x04, 0x0a
        /*0056*/ 	.short	(.L_372 - .L_371)
	.align		4
.L_371:
        /*0058*/ 	.word	index@(.nv.constant0._ZN5flash27flash_bwd_convert_dq_kernelI23Flash_bwd_kernel_traitsILi32ELi128ELi128ELi8ELi4ELi4ELi4ELb0ELb0EN7cutlass10bfloat16_tE19Flash_kernel_traitsILi32ELi128ELi128ELi8ES3_EEEEvNS_16Flash_bwd_paramsEi)
        /*005c*/ 	.short	0x0210
        /*005e*/ 	.short	0x0284


	//----- nvinfo : EIATTR_SW_WAR
	.align		4
.L_372:
        /*0060*/ 	.byte	0x04, 0x36
        /*0062*/ 	.short	(.L_374 - .L_373)
.L_373:
        /*0064*/ 	.word	0x00000008
.L_374:


//--------------------- .nv.info._ZN5flash44flash_bwd_dq_dk_dv_loop_seqk_parallel_kernelI23Flash_bwd_kernel_traitsILi32ELi128ELi128ELi8ELi4ELi4ELi4ELb0ELb0EN7cutlass10bfloat16_tE19Flash_kernel_traitsILi32ELi128ELi128ELi8ES3_EELb1ELb1ELb0ELb0ELb0ELb0ELb0EEEvNS_16Flash_bwd_paramsE --------------------------
	.section	.nv.info._ZN5flash44flash_bwd_dq_dk_dv_loop_seqk_parallel_kernelI23Flash_bwd_kernel_traitsILi32ELi128ELi128ELi8ELi4ELi4ELi4ELb0ELb0EN7cutlass10bfloat16_tE19Flash_kernel_traitsILi32ELi128ELi128ELi8ES3_EELb1ELb1ELb0ELb0ELb0ELb0ELb0EEEvNS_16Flash_bwd_paramsE,"",@"SHT_CUDA_INFO"
	.sectionflags	@""
	.align	4


	//----- nvinfo : EIATTR_CUDA_API_VERSION
	.align		4
        /*0000*/ 	.byte	0x04, 0x37
        /*0002*/ 	.short	(.L_376 - .L_375)
.L_375:
        /*0004*/ 	.word	0x00000082


	//----- nvinfo : EIATTR_KPARAM_INFO
	.align		4
.L_376:
        /*0008*/ 	.byte	0x04, 0x17
        /*000a*/ 	.short	(.L_378 - .L_377)
.L_377:
        /*000c*/ 	.word	0x00000000
        /*0010*/ 	.short	0x0000
        /*0012*/ 	.short	0x0000
        /*0014*/ 	.byte	0x00, 0xf0, 0x01, 0x0a


	//----- nvinfo : EIATTR_SPARSE_MMA_MASK
	.align		4
.L_378:
        /*0018*/ 	.byte	0x03, 0x50
        /*001a*/ 	.short	0x0000


	//----- nvinfo : EIATTR_MAXREG_COUNT
	.align		4
        /*001c*/ 	.byte	0x03, 0x1b
        /*001e*/ 	.short	0x00ff


	//----- nvinfo : EIATTR_NUM_BARRIERS
	.align		4
        /*0020*/ 	.byte	0x02, 0x4c
        /*0022*/ 	.byte	0x01
	.zero		1


	//----- nvinfo : EIATTR_MERCURY_ISA_VERSION
	.align		4
        /*0024*/ 	.byte	0x03, 0x5f
        /*0026*/ 	.short	0x0101


	//----- nvinfo : EIATTR_EXIT_INSTR_OFFSETS
	.align		4
        /*0028*/ 	.byte	0x04, 0x1c
        /*002a*/ 	.short	(.L_380 - .L_379)


	//   ....[0]....
.L_379:
        /*002c*/ 	.word	0x00000090


	//   ....[1]....
        /*0030*/ 	.word	0x0000a2b0


	//----- nvinfo : EIATTR_CRS_STACK_SIZE
	.align		4
.L_380:
        /*0034*/ 	.byte	0x04, 0x1e
        /*0036*/ 	.short	(.L_382 - .L_381)
.L_381:
        /*0038*/ 	.word	0x00000000


	//----- nvinfo : EIATTR_CBANK_PARAM_SIZE
	.align		4
.L_382:
        /*003c*/ 	.byte	0x03, 0x19
        /*003e*/ 	.short	0x0280


	//----- nvinfo : EIATTR_PARAM_CBANK
	.align		4
        /*0040*/ 	.byte	0x04, 0x0a
        /*0042*/ 	.short	(.L_384 - .L_383)
	.align		4
.L_383:
        /*0044*/ 	.word	index@(.nv.constant0._ZN5flash44flash_bwd_dq_dk_dv_loop_seqk_parallel_kernelI23Flash_bwd_kernel_traitsILi32ELi128ELi128ELi8ELi4ELi4ELi4ELb0ELb0EN7cutlass10bfloat16_tE19Flash_kernel_traitsILi32ELi128ELi128ELi8ES3_EELb1ELb1ELb0ELb0ELb0ELb0ELb0EEEvNS_16Flash_bwd_paramsE)
        /*0048*/ 	.short	0x0210
        /*004a*/ 	.short	0x0280


	//----- nvinfo : EIATTR_SW_WAR
	.align		4
.L_384:
        /*004c*/ 	.byte	0x04, 0x36
        /*004e*/ 	.short	(.L_386 - .L_385)
.L_385:
        /*0050*/ 	.word	0x00000008
.L_386:


//--------------------- .nv.info._ZN5flash44flash_bwd_dq_dk_dv_loop_seqk_parallel_kernelI23Flash_bwd_kernel_traitsILi32ELi128ELi128ELi8ELi4ELi4ELi4ELb0ELb0EN7cutlass10bfloat16_tE19Flash_kernel_traitsILi32ELi128ELi128ELi8ES3_EELb0ELb1ELb0ELb0ELb0ELb0ELb1EEEvNS_16Flash_bwd_paramsE --------------------------
	.section	.nv.info._ZN5flash44flash_bwd_dq_dk_dv_loop_seqk_parallel_kernelI23Flash_bwd_kernel_traitsILi32ELi128ELi128ELi8ELi4ELi4ELi4ELb0ELb0EN7cutlass10bfloat16_tE19Flash_kernel_traitsILi32ELi128ELi128ELi8ES3_EELb0ELb1ELb0ELb0ELb0ELb0ELb1EEEvNS_16Flash_bwd_paramsE,"",@"SHT_CUDA_INFO"
	.sectionflags	@""
	.align	4


	//----- nvinfo : EIATTR_CUDA_API_VERSION
	.align		4
        /*0000*/ 	.byte	0x04, 0x37
        /*0002*/ 	.short	(.L_388 - .L_387)
.L_387:
        /*0004*/ 	.word	0x00000082


	//----- nvinfo : EIATTR_KPARAM_INFO
	.align		4
.L_388:
        /*0008*/ 	.byte	0x04, 0x17
        /*000a*/ 	.short	(.L_390 - .L_389)
.L_389:
        /*000c*/ 	.word	0x00000000
        /*0010*/ 	.short	0x0000
        /*0012*/ 	.short	0x0000
        /*0014*/ 	.byte	0x00, 0xf0, 0x01, 0x0a


	//----- nvinfo : EIATTR_SPARSE_MMA_MASK
	.align		4
.L_390:
        /*0018*/ 	.byte	0x03, 0x50
        /*001a*/ 	.short	0x0000


	//----- nvinfo : EIATTR_MAXREG_COUNT
	.align		4
        /*001c*/ 	.byte	0x03, 0x1b
        /*001e*/ 	.short	0x00ff


	//----- nvinfo : EIATTR_NUM_BARRIERS
	.align		4
        /*0020*/ 	.byte	0x02, 0x4c
        /*0022*/ 	.byte	0x01
	.zero		1


	//----- nvinfo : EIATTR_ANNOTATIONS
	.align		4
        /*0024*/ 	.byte	0x04, 0x55
        /*0026*/ 	.short	(.L_392 - .L_391)


	//   ....[0]....
.L_391:
        /* <DEDUP_REMOVED lines=44> */


	//----- nvinfo : EIATTR_MERCURY_ISA_VERSION
	.align		4
.L_392:
        /*02d0*/ 	.byte	0x03, 0x5f
        /*02d2*/ 	.short	0x0101


	//----- nvinfo : EIATTR_EXIT_INSTR_OFFSETS
	.align		4
        /*02d4*/ 	.byte	0x04, 0x1c
        /*02d6*/ 	.short	(.L_394 - .L_393)


	//   ....[0]....
.L_393:
        /*02d8*/ 	.word	0x000000a0


	//   ....[1]....
        /*02dc*/ 	.word	0x0000a180


	//----- nvinfo : EIATTR_CRS_STACK_SIZE
	.align		4
.L_394:
        /*02e0*/ 	.byte	0x04, 0x1e
        /*02e2*/ 	.short	(.L_396 - .L_395)
.L_395:
        /*02e4*/ 	.word	0x00000000


	//----- nvinfo : EIATTR_CBANK_PARAM_SIZE
	.align		4
.L_396:
        /*02e8*/ 	.byte	0x03, 0x19
        /*02ea*/ 	.short	0x0280


	//----- nvinfo : EIATTR_PARAM_CBANK
	.align		4
        /*02ec*/ 	.byte	0x04, 0x0a
        /*02ee*/ 	.short	(.L_398 - .L_397)
	.align		4
.L_397:
        /*02f0*/ 	.word	index@(.nv.constant0._ZN5flash44flash_bwd_dq_dk_dv_loop_seqk_parallel_kernelI23Flash_bwd_kernel_traitsILi32ELi128ELi128ELi8ELi4ELi4ELi4ELb0ELb0EN7cutlass10bfloat16_tE19Flash_kernel_traitsILi32ELi128ELi128ELi8ES3_EELb0ELb1ELb0ELb0ELb0ELb0ELb1EEEvNS_16Flash_bwd_paramsE)
        /*02f4*/ 	.short	0x0210
        /*02f6*/ 	.short	0x0280


	//----- nvinfo : EIATTR_SW_WAR
	.align		4
.L_398:
        /*02f8*/ 	.byte	0x04, 0x36
        /*02fa*/ 	.short	(.L_400 - .L_399)
.L_399:
        /*02fc*/ 	.word	0x00000008
.L_400:


//--------------------- .nv.info._ZN5flash44flash_bwd_dq_dk_dv_loop_seqk_parallel_kernelI23Flash_bwd_kernel_traitsILi32ELi128ELi128ELi8ELi4ELi4ELi4ELb0ELb0EN7cutlass10bfloat16_tE19Flash_kernel_traitsILi32ELi128ELi128ELi8ES3_EELb1ELb1ELb0ELb0ELb1ELb1ELb0EEEvNS_16Flash_bwd_paramsE --------------------------
	.section	.nv.info._ZN5flash44flash_bwd_dq_dk_dv_loop_seqk_parallel_kernelI23Flash_bwd_kernel_traitsILi32ELi128ELi128ELi8ELi4ELi4ELi4ELb0ELb0EN7cutlass10bfloat16_tE19Flash_kernel_traitsILi32ELi128ELi128ELi8ES3_EELb1ELb1ELb0ELb0ELb1ELb1ELb0EEEvNS_16Flash_bwd_paramsE,"",@"SHT_CUDA_INFO"
	.sectionflags	@""
	.align	4


	//----- nvinfo : EIATTR_CUDA_API_VERSION
	.align		4
        /*0000*/ 	.byte	0x04, 0x37
        /*0002*/ 	.short	(.L_402 - .L_401)
.L_401:
        /*0004*/ 	.word	0x00000082


	//----- nvinfo : EIATTR_KPARAM_INFO
	.align		4
.L_402:
        /*0008*/ 	.byte	0x04, 0x17
        /*000a*/ 	.short	(.L_404 - .L_403)
.L_403:
        /*000c*/ 	.word	0x00000000
        /*0010*/ 	.short	0x0000
        /*0012*/ 	.short	0x0000
        /*0014*/ 	.byte	0x00, 0xf0, 0x01, 0x0a


	//----- nvinfo : EIATTR_SPARSE_MMA_MASK
	.align		4
.L_404:
        /*0018*/ 	.byte	0x03, 0x50
        /*001a*/ 	.short	0x0000


	//----- nvinfo : EIATTR_MAXREG_COUNT
	.align		4
        /*001c*/ 	.byte	0x03, 0x1b
        /*001e*/ 	.short	0x00ff


	//----- nvinfo : EIATTR_NUM_BARRIERS
	.align		4
        /*0020*/ 	.byte	0x02, 0x4c
        /*0022*/ 	.byte	0x01
	.zero		1


	//----- nvinfo : EIATTR_MERCURY_ISA_VERSION
	.align		4
        /*0024*/ 	.byte	0x03, 0x5f
        /*0026*/ 	.short	0x0101


	//----- nvinfo : EIATTR_EXIT_INSTR_OFFSETS
	.align		4
        /*0028*/ 	.byte	0x04, 0x1c
        /*002a*/ 	.short	(.L_406 - .L_405)


	//   ....[0]....
.L_405:
        /*002c*/ 	.word	0x00000090


	//   ....[1]....
        /*0030*/ 	.word	0x00008690


	//----- nvinfo : EIATTR_CBANK_PARAM_SIZE
	.align		4
.L_406:
        /*0034*/ 	.byte	0x03, 0x19
        /*0036*/ 	.short	0x0280


	//----- nvinfo : EIATTR_PARAM_CBANK
	.align		4
        /*0038*/ 	.byte	0x04, 0x0a
        /*003a*/ 	.short	(.L_408 - .L_407)
	.align		4
.L_407:
        /*003c*/ 	.word	index@(.nv.constant0._ZN5flash44flash_bwd_dq_dk_dv_loop_seqk_parallel_kernelI23Flash_bwd_kernel_traitsILi32ELi128ELi128ELi8ELi4ELi4ELi4ELb0ELb0EN7cutlass10bfloat16_tE19Flash_kernel_traitsILi32ELi128ELi128ELi8ES3_EELb1ELb1ELb0ELb0ELb1ELb1ELb0EEEvNS_16Flash_bwd_paramsE)
        /*0040*/ 	.short	0x0210
        /*0042*/ 	.short	0x0280


	//----- nvinfo : EIATTR_SW_WAR
	.align		4
.L_408:
        /*0044*/ 	.byte	0x04, 0x36
        /*0046*/ 	.short	(.L_410 - .L_409)
.L_409:
        /*0048*/ 	.word	0x00000008
.L_410:


//--------------------- .nv.info._ZN5flash44flash_bwd_dq_dk_dv_loop_seqk_parallel_kernelI23Flash_bwd_kernel_traitsILi32ELi128ELi128ELi8ELi4ELi4ELi4ELb0ELb0EN7cutlass10bfloat16_tE19Flash_kernel_traitsILi32ELi128ELi128ELi8ES3_EELb0ELb1ELb0ELb0ELb1ELb1ELb1EEEvNS_16Flash_bwd_paramsE --------------------------
	.section	.nv.info._ZN5flash44flash_bwd_dq_dk_dv_loop_seqk_parallel_kernelI23Flash_bwd_kernel_traitsILi32ELi128ELi128ELi8ELi4ELi4ELi4ELb0ELb0EN7cutlass10bfloat16_tE19Flash_kernel_traitsILi32ELi128ELi128ELi8ES3_EELb0ELb1ELb0ELb0ELb1ELb1ELb1EEEvNS_16Flash_bwd_paramsE,"",@"SHT_CUDA_INFO"
	.sectionflags	@""
	.align	4


	//----- nvinfo : EIATTR_CUDA_API_VERSION
	.align		4
        /*0000*/ 	.byte	0x04, 0x37
        /*0002*/ 	.short	(.L_412 - .L_411)
.L_411:
        /*0004*/ 	.word	0x00000082


	//----- nvinfo : EIATTR_KPARAM_INFO
	.align		4
.L_412:
        /*0008*/ 	.byte	0x04, 0x17
        /*000a*/ 	.short	(.L_414 - .L_413)
.L_413:
        /*000c*/ 	.word	0x00000000
        /*0010*/ 	.short	0x0000
        /*0012*/ 	.short	0x0000
        /*0014*/ 	.byte	0x00, 0xf0, 0x01, 0x0a


	//----- nvinfo : EIATTR_SPARSE_MMA_MASK
	.align		4
.L_414:
        /*0018*/ 	.byte	0x03, 0x50
        /*001a*/ 	.short	0x0000


	//----- nvinfo : EIATTR_MAXREG_COUNT
	.align		4
        /*001c*/ 	.byte	0x03, 0x1b
        /*001e*/ 	.short	0x00ff


	//----- nvinfo : EIATTR_NUM_BARRIERS
	.align		4
        /*0020*/ 	.byte	0x02, 0x4c
        /*0022*/ 	.byte	0x01
	.zero		1


	//----- nvinfo : EIATTR_ANNOTATIONS
	.align		4
        /*0024*/ 	.byte	0x04, 0x55
        /*0026*/ 	.short	(.L_416 - .L_415)


	//   ....[0]....
.L_415:
        /* <DEDUP_REMOVED lines=40> */


	//----- nvinfo : EIATTR_MERCURY_ISA_VERSION
	.align		4
.L_416:
        /*0290*/ 	.byte	0x03, 0x5f
        /*0292*/ 	.short	0x0101


	//----- nvinfo : EIATTR_EXIT_INSTR_OFFSETS
	.align		4
        /*0294*/ 	.byte	0x04, 0x1c
        /*0296*/ 	.short	(.L_418 - .L_417)


	//   ....[0]....
.L_417:
        /*0298*/ 	.word	0x000000a0


	//   ....[1]....
        /*029c*/ 	.word	0x000083b0


	//----- nvinfo : EIATTR_CBANK_PARAM_SIZE
	.align		4
.L_418:
        /*02a0*/ 	.byte	0x03, 0x19
        /*02a2*/ 	.short	0x0280


	//----- nvinfo : EIATTR_PARAM_CBANK
	.align		4
        /*02a4*/ 	.byte	0x04, 0x0a
        /*02a6*/ 	.short	(.L_420 - .L_419)
	.align		4
.L_419:
        /*02a8*/ 	.word	index@(.nv.constant0._ZN5flash44flash_bwd_dq_dk_dv_loop_seqk_parallel_kernelI23Flash_bwd_kernel_traitsILi32ELi128ELi128ELi8ELi4ELi4ELi4ELb0ELb0EN7cutlass10bfloat16_tE19Flash_kernel_traitsILi32ELi128ELi128ELi8ES3_EELb0ELb1ELb0ELb0ELb1ELb1ELb1EEEvNS_16Flash_bwd_paramsE)
        /*02ac*/ 	.short	0x0210
        /*02ae*/ 	.short	0x0280


	//----- nvinfo : EIATTR_SW_WAR
	.align		4
.L_420:
        /*02b0*/ 	.byte	0x04, 0x36
        /*02b2*/ 	.short	(.L_422 - .L_421)
.L_421:
        /*02b4*/ 	.word	0x00000008
.L_422:


//--------------------- .nv.info._ZN5flash44flash_bwd_dq_dk_dv_loop_seqk_parallel_kernelI23Flash_bwd_kernel_traitsILi32ELi128ELi128ELi8ELi4ELi4ELi4ELb0ELb0EN7cutlass10bfloat16_tE19Flash_kernel_traitsILi32ELi128ELi128ELi8ES3_EELb1ELb1ELb0ELb0ELb0ELb1ELb0EEEvNS_16Flash_bwd_paramsE --------------------------
	.section	.nv.info._ZN5flash44flash_bwd_dq_dk_dv_loop_seqk_parallel_kernelI23Flash_bwd_kernel_traitsILi32ELi128ELi128ELi8ELi4ELi4ELi4ELb0ELb0EN7cutlass10bfloat16_tE19Flash_kernel_traitsILi32ELi128ELi128ELi8ES3_EELb1ELb1ELb0ELb0ELb0ELb1ELb0EEEvNS_16Flash_bwd_paramsE,"",@"SHT_CUDA_INFO"
	.sectionflags	@""
	.align	4


	//----- nvinfo : EIATTR_CUDA_API_VERSION
	.align		4
        /*0000*/ 	.byte	0x04, 0x37
        /*0002*/ 	.short	(.L_424 - .L_423)
.L_423:
        /*0004*/ 	.word	0x00000082


	//----- nvinfo : EIATTR_KPARAM_INFO
	.align		4
.L_424:
        /*0008*/ 	.byte	0x04, 0x17
        /*000a*/ 	.short	(.L_426 - .L_425)
.L_425:
        /*000c*/ 	.word	0x00000000
        /*0010*/ 	.short	0x0000
        /*0012*/ 	.short	0x0000
        /*0014*/ 	.byte	0x00, 0xf0, 0x01, 0x0a


	//----- nvinfo : EIATTR_SPARSE_MMA_MASK
	.align		4
.L_426:
        /*0018*/ 	.byte	0x03, 0x50
        /*001a*/ 	.short	0x0000


	//----- nvinfo : EIATTR_MAXREG_COUNT
	.align		4
        /*001c*/ 	.byte	0x03, 0x1b
        /*001e*/ 	.short	0x00ff


	//----- nvinfo : EIATTR_NUM_BARRIERS
	.align		4
        /*0020*/ 	.byte	0x02, 0x4c
        /*0022*/ 	.byte	0x01
	.zero		1


	//----- nvinfo : EIATTR_MERCURY_ISA_VERSION
	.align		4
        /*0024*/ 	.byte	0x03, 0x5f
        /*0026*/ 	.short	0x0101


	//----- nvinfo : EIATTR_EXIT_INSTR_OFFSETS
	.align		4
        /*0028*/ 	.byte	0x04, 0x1c
        /*002a*/ 	.short	(.L_428 - .L_427)


	//   ....[0]....
.L_427:
        /*002c*/ 	.word	0x000000a0


	//   ....[1]....
        /*0030*/ 	.word	0x00009c90


	//----- nvinfo : EIATTR_CRS_STACK_SIZE
	.align		4
.L_428:
        /*0034*/ 	.byte	0x04, 0x1e
        /*0036*/ 	.short	(.L_430 - .L_429)
.L_429:
        /*0038*/ 	.word	0x00000000


	//----- nvinfo : EIATTR_CBANK_PARAM_SIZE
	.align		4
.L_430:
        /*003c*/ 	.byte	0x03, 0x19
        /*003e*/ 	.short	0x0280


	//----- nvinfo : EIATTR_PARAM_CBANK
	.align		4
        /*0040*/ 	.byte	0x04, 0x0a
        /*0042*/ 	.short	(.L_432 - .L_431)
	.align		4
.L_431:
        /*0044*/ 	.word	index@(.nv.constant0._ZN5flash44flash_bwd_dq_dk_dv_loop_seqk_parallel_kernelI23Flash_bwd_kernel_traitsILi32ELi128ELi128ELi8ELi4ELi4ELi4ELb0ELb0EN7cutlass10bfloat16_tE19Flash_kernel_traitsILi32ELi128ELi128ELi8ES3_EELb1ELb1ELb0ELb0ELb0ELb1ELb0EEEvNS_16Flash_bwd_paramsE)
        /*0048*/ 	.short	0x0210
        /*004a*/ 	.short	0x0280


	//----- nvinfo : EIATTR_SW_WAR
	.align		4
.L_432:
        /*004c*/ 	.byte	0x04, 0x36
        /*004e*/ 	.short	(.L_434 - .L_433)
.L_433:
        /*0050*/ 	.word	0x00000008
.L_434:


//--------------------- .nv.info._ZN5flash44flash_bwd_dq_dk_dv_loop_seqk_parallel_kernelI23Flash_bwd_kernel_traitsILi32ELi128ELi128ELi8ELi4ELi4ELi4ELb0ELb0EN7cutlass10bfloat16_tE19Flash_kernel_traitsILi32ELi128ELi128ELi8ES3_EELb0ELb1ELb0ELb0ELb0ELb1ELb1EEEvNS_16Flash_bwd_paramsE --------------------------
	.section	.nv.info._ZN5flash44flash_bwd_dq_dk_dv_loop_seqk_parallel_kernelI23Flash_bwd_kernel_traitsILi32ELi128ELi128ELi8ELi4ELi4ELi4ELb0ELb0EN7cutlass10bfloat16_tE19Flash_kernel_traitsILi32ELi128ELi128ELi8ES3_EELb0ELb1ELb0ELb0ELb0ELb1ELb1EEEvNS_16Flash_bwd_paramsE,"",@"SHT_CUDA_INFO"
	.sectionflags	@""
	.align	4


	//----- nvinfo : EIATTR_CUDA_API_VERSION
	.align		4
        /*0000*/ 	.byte	0x04, 0x37
        /*0002*/ 	.short	(.L_436 - .L_435)
.L_435:
        /*0004*/ 	.word	0x00000082


	//----- nvinfo : EIATTR_KPARAM_INFO
	.align		4
.L_436:
        /*0008*/ 	.byte	0x04, 0x17
        /*000a*/ 	.short	(.L_438 - .L_437)
.L_437:
        /*000c*/ 	.word	0x00000000
        /*0010*/ 	.short	0x0000
        /*0012*/ 	.short	0x0000
        /*0014*/ 	.byte	0x00, 0xf0, 0x01, 0x0a


	//----- nvinfo : EIATTR_SPARSE_MMA_MASK
	.align		4
.L_438:
        /*0018*/ 	.byte	0x03, 0x50
        /*001a*/ 	.short	0x0000


	//----- nvinfo : EIATTR_MAXREG_COUNT
	.align		4
        /*001c*/ 	.byte	0x03, 0x1b
        /*001e*/ 	.short	0x00ff


	//----- nvinfo : EIATTR_NUM_BARRIERS
	.align		4
        /*0020*/ 	.byte	0x02, 0x4c
        /*0022*/ 	.byte	0x01
	.zero		1


	//----- nvinfo : EIATTR_ANNOTATIONS
	.align		4
        /*0024*/ 	.byte	0x04, 0x55
        /*0026*/ 	.short	(.L_440 - .L_439)


	//   ....[0]....
.L_439:
        /* <DEDUP_REMOVED lines=41> */


	//----- nvinfo : EIATTR_MERCURY_ISA_VERSION
	.align		4
.L_440:
        /*02a0*/ 	.byte	0x03, 0x5f
        /*02a2*/ 	.short	0x0101


	//----- nvinfo : EIATTR_EXIT_INSTR_OFFSETS
	.align		4
        /*02a4*/ 	.byte	0x04, 0x1c
        /*02a6*/ 	.short	(.L_442 - .L_441)


	//   ....[0]....
.L_441:
        /*02a8*/ 	.word	0x000000c0


	//   ....[1]....
        /*02ac*/ 	.word	0x00009b60


	//----- nvinfo : EIATTR_CRS_STACK_SIZE
	.align		4
.L_442:
        /*02b0*/ 	.byte	0x04, 0x1e
        /*02b2*/ 	.short	(.L_444 - .L_443)
.L_443:
        /*02b4*/ 	.word	0x00000000


	//----- nvinfo : EIATTR_CBANK_PARAM_SIZE
	.align		4
.L_444:
        /*02b8*/ 	.byte	0x03, 0x19
        /*02ba*/ 	.short	0x0280


	//----- nvinfo : EIATTR_PARAM_CBANK
	.align		4
        /*02bc*/ 	.byte	0x04, 0x0a
        /*02be*/ 	.short	(.L_446 - .L_445)
	.align		4
.L_445:
        /*02c0*/ 	.word	index@(.nv.constant0._ZN5flash44flash_bwd_dq_dk_dv_loop_seqk_parallel_kernelI23Flash_bwd_kernel_traitsILi32ELi128ELi128ELi8ELi4ELi4ELi4ELb0ELb0EN7cutlass10bfloat16_tE19Flash_kernel_traitsILi32ELi128ELi128ELi8ES3_EELb0ELb1ELb0ELb0ELb0ELb1ELb1EEEvNS_16Flash_bwd_paramsE)
        /*02c4*/ 	.short	0x0210
        /*02c6*/ 	.short	0x0280


	//----- nvinfo : EIATTR_SW_WAR
	.align		4
.L_446:
        /*02c8*/ 	.byte	0x04, 0x36
        /*02ca*/ 	.short	(.L_448 - .L_447)
.L_447:
        /*02cc*/ 	.word	0x00000008
.L_448:


//--------------------- .nv.info._ZN5flash44flash_bwd_dq_dk_dv_loop_seqk_parallel_kernelI23Flash_bwd_kernel_traitsILi32ELi128ELi128ELi8ELi4ELi4ELi4ELb0ELb0EN7cutlass10bfloat16_tE19Flash_kernel_traitsILi32ELi128ELi128ELi8ES3_EELb1ELb1ELb0ELb1ELb0ELb0ELb0EEEvNS_16Flash_bwd_paramsE --------------------------
	.section	.nv.info._ZN5flash44flash_bwd_dq_dk_dv_loop_seqk_parallel_kernelI23Flash_bwd_kernel_traitsILi32ELi128ELi128ELi8ELi4ELi4ELi4ELb0ELb0EN7cutlass10bfloat16_tE19Flash_kernel_traitsILi32ELi128ELi128ELi8ES3_EELb1ELb1ELb0ELb1ELb0ELb0ELb0EEEvNS_16Flash_bwd_paramsE,"",@"SHT_CUDA_INFO"
	.sectionflags	@""
	.align	4


	//----- nvinfo : EIATTR_CUDA_API_VERSION
	.align		4
        /*0000*/ 	.byte	0x04, 0x37
        /*0002*/ 	.short	(.L_450 - .L_449)
.L_449:
        /*0004*/ 	.word	0x00000082


	//----- nvinfo : EIATTR_KPARAM_INFO
	.align		4
.L_450:
        /*0008*/ 	.byte	0x04, 0x17
        /*000a*/ 	.short	(.L_452 - .L_451)
.L_451:
        /*000c*/ 	.word	0x00000000
        /*0010*/ 	.short	0x0000
        /*0012*/ 	.short	0x0000
        /*0014*/ 	.byte	0x00, 0xf0, 0x01, 0x0a


	//----- nvinfo : EIATTR_SPARSE_MMA_MASK
	.align		4
.L_452:
        /*0018*/ 	.byte	0x03, 0x50
        /*001a*/ 	.short	0x0000


	//----- nvinfo : EIATTR_MAXREG_COUNT
	.align		4
        /*001c*/ 	.byte	0x03, 0x1b
        /*001e*/ 	.short	0x00ff


	//----- nvinfo : EIATTR_NUM_BARRIERS
	.align		4
        /*0020*/ 	.byte	0x02, 0x4c
        /*0022*/ 	.byte	0x01
	.zero		1


	//----- nvinfo : EIATTR_ANNOTATIONS
	.align		4
        /*0024*/ 	.byte	0x04, 0x55
        /*0026*/ 	.short	(.L_454 - .L_453)


	//   ....[0]....
.L_453:
        /*0028*/ 	.word	0x00000001
        /*002c*/ 	.byte	0x90, 0x09, 0x00, 0x00, 0x01, 0x00, 0x00, 0x00, 0x10, 0x0a, 0x00, 0x00, 0x01, 0x00, 0x00, 0x00
        /*003c*/ 	.byte	0x40, 0x9d, 0x00, 0x00, 0x01, 0x00, 0x00, 0x00, 0x70, 0x9d, 0x00, 0x00


	//----- nvinfo : EIATTR_MERCURY_ISA_VERSION
	.align		4
.L_454:
        /*0048*/ 	.byte	0x03, 0x5f
        /*004a*/ 	.short	0x0101


	//----- nvinfo : EIATTR_EXIT_INSTR_OFFSETS
	.align		4
        /*004c*/ 	.byte	0x04, 0x1c
        /*004e*/ 	.short	(.L_456 - .L_455)


	//   ....[0]....
.L_455:
        /*0050*/ 	.word	0x000000a0


	//   ....[1]....
        /*0054*/ 	.word	0x0000aae0


	//----- nvinfo : EIATTR_CRS_STACK_SIZE
	.align		4
.L_456:
        /*0058*/ 	.byte	0x04, 0x1e
        /*005a*/ 	.short	(.L_458 - .L_457)
.L_457:
        /*005c*/ 	.word	0x00000000


	//----- nvinfo : EIATTR_CBANK_PARAM_SIZE
	.align		4
.L_458:
        /*0060*/ 	.byte	0x03, 0x19
        /*0062*/ 	.short	0x0280


	//----- nvinfo : EIATTR_PARAM_CBANK
	.align		4
        /*0064*/ 	.byte	0x04, 0x0a
        /*0066*/ 	.short	(.L_460 - .L_459)
	.align		4
.L_459:
        /*0068*/ 	.word	index@(.nv.constant0._ZN5flash44flash_bwd_dq_dk_dv_loop_seqk_parallel_kernelI23Flash_bwd_kernel_traitsILi32ELi128ELi128ELi8ELi4ELi4ELi4ELb0ELb0EN7cutlass10bfloat16_tE19Flash_kernel_traitsILi32ELi128ELi128ELi8ES3_EELb1ELb1ELb0ELb1ELb0ELb0ELb0EEEvNS_16Flash_bwd_paramsE)
        /*006c*/ 	.short	0x0210
        /*006e*/ 	.short	0x0280


	//----- nvinfo : EIATTR_SW_WAR
	.align		4
.L_460:
        /*0070*/ 	.byte	0x04, 0x36
        /*0072*/ 	.short	(.L_462 - .L_461)
.L_461:
        /*0074*/ 	.word	0x00000008
.L_462:


//--------------------- .nv.info._ZN5flash44flash_bwd_dq_dk_dv_loop_seqk_parallel_kernelI23Flash_bwd_kernel_traitsILi32ELi128ELi128ELi8ELi4ELi4ELi4ELb0ELb0EN7cutlass10bfloat16_tE19Flash_kernel_traitsILi32ELi128ELi128ELi8ES3_EELb0ELb1ELb0ELb1ELb0ELb0ELb1EEEvNS_16Flash_bwd_paramsE --------------------------
	.section	.nv.info._ZN5flash44flash_bwd_dq_dk_dv_loop_seqk_parallel_kernelI23Flash_bwd_kernel_traitsILi32ELi128ELi128ELi8ELi4ELi4ELi4ELb0ELb0EN7cutlass10bfloat16_tE19Flash_kernel_traitsILi32ELi128ELi128ELi8ES3_EELb0ELb1ELb0ELb1ELb0ELb0ELb1EEEvNS_16Flash_bwd_paramsE,"",@"SHT_CUDA_INFO"
	.sectionflags	@""
	.align	4


	//----- nvinfo : EIATTR_CUDA_API_VERSION
	.align		4
        /*0000*/ 	.byte	0x04, 0x37
        /*0002*/ 	.short	(.L_464 - .L_463)
.L_463:
        /*0004*/ 	.word	0x00000082


	//----- nvinfo : EIATTR_KPARAM_INFO
	.align		4
.L_464:
        /*0008*/ 	.byte	0x04, 0x17
        /*000a*/ 	.short	(.L_466 - .L_465)
.L_465:
        /*000c*/ 	.word	0x00000000
        /*0010*/ 	.short	0x0000
        /*0012*/ 	.short	0x0000
        /*0014*/ 	.byte	0x00, 0xf0, 0x01, 0x0a


	//----- nvinfo : EIATTR_SPARSE_MMA_MASK
	.align		4
.L_466:
        /*0018*/ 	.byte	0x03, 0x50
        /*001a*/ 	.short	0x0000


	//----- nvinfo : EIATTR_MAXREG_COUNT
	.align		4
        /*001c*/ 	.byte	0x03, 0x1b
        /*001e*/ 	.short	0x00ff


	//----- nvinfo : EIATTR_NUM_BARRIERS
	.align		4
        /*0020*/ 	.byte	0x02, 0x4c
        /*0022*/ 	.byte	0x01
	.zero		1


	//----- nvinfo : EIATTR_ANNOTATIONS
	.align		4
        /*0024*/ 	.byte	0x04, 0x55
        /*0026*/ 	.short	(.L_468 - .L_467)


	//   ....[0]....
.L_467:
        /* <DEDUP_REMOVED lines=79> */


	//----- nvinfo : EIATTR_MERCURY_ISA_VERSION
	.align		4
.L_468:
        /*0508*/ 	.byte	0x03, 0x5f
        /*050a*/ 	.short	0x0101


	//----- nvinfo : EIATTR_EXIT_INSTR_OFFSETS
	.align		4
        /*050c*/ 	.byte	0x04, 0x1c
        /*050e*/ 	.short	(.L_470 - .L_469)


	//   ....[0]....
.L_469:
        /*0510*/ 	.word	0x000000c0


	//   ....[1]....
        /*0514*/ 	.word	0x0000a900


	//----- nvinfo : EIATTR_CRS_STACK_SIZE
	.align		4
.L_470:
        /*0518*/ 	.byte	0x04, 0x1e
        /*051a*/ 	.short	(.L_472 - .L_471)
.L_471:
        /*051c*/ 	.word	0x00000000


	//----- nvinfo : EIATTR_CBANK_PARAM_SIZE
	.align		4
.L_472:
        /*0520*/ 	.byte	0x03, 0x19
        /*0522*/ 	.short	0x0280


	//----- nvinfo : EIATTR_PARAM_CBANK
	.align		4
        /*0524*/ 	.byte	0x04, 0x0a
        /*0526*/ 	.short	(.L_474 - .L_473)
	.align		4
.L_473:
        /*0528*/ 	.word	index@(.nv.constant0._ZN5flash44flash_bwd_dq_dk_dv_loop_seqk_parallel_kernelI23Flash_bwd_kernel_traitsILi32ELi128ELi128ELi8ELi4ELi4ELi4ELb0ELb0EN7cutlass10bfloat16_tE19Flash_kernel_traitsILi32ELi128ELi128ELi8ES3_EELb0ELb1ELb0ELb1ELb0ELb0ELb1EEEvNS_16Flash_bwd_paramsE)
        /*052c*/ 	.short	0x0210
        /*052e*/ 	.short	0x0280


	//----- nvinfo : EIATTR_SW_WAR
	.align		4
.L_474:
        /*0530*/ 	.byte	0x04, 0x36
        /*0532*/ 	.short	(.L_476 - .L_475)
.L_475:
        /*0534*/ 	.word	0x00000008
.L_476:


//--------------------- .nv.info._ZN5flash25flash_bwd_dot_do_o_kernelILb0E23Flash_bwd_kernel_traitsILi32ELi128ELi128ELi8ELi4ELi4ELi4ELb0ELb0EN7cutlass10bfloat16_tE19Flash_kernel_traitsILi32ELi128ELi128ELi8ES3_EEEEvNS_16Flash_bwd_paramsE --------------------------
	.section	.nv.info._ZN5flash25flash_bwd_dot_do_o_kernelILb0E23Flash_bwd_kernel_traitsILi32ELi128ELi128ELi8ELi4ELi4ELi4ELb0ELb0EN7cutlass10bfloat16_tE19Flash_kernel_traitsILi32ELi128ELi128ELi8ES3_EEEEvNS_16Flash_bwd_paramsE,"",@"SHT_CUDA_INFO"
	.sectionflags	@""
	.align	4


	//----- nvinfo : EIATTR_CUDA_API_VERSION
	.align		4
        /*0000*/ 	.byte	0x04, 0x37
        /*0002*/ 	.short	(.L_478 - .L_477)
.L_477:
        /*0004*/ 	.word	0x00000082


	//----- nvinfo : EIATTR_KPARAM_INFO
	.align		4
.L_478:
        /*0008*/ 	.byte	0x04, 0x17
        /*000a*/ 	.short	(.L_480 - .L_479)
.L_479:
        /*000c*/ 	.word	0x00000000
        /*0010*/ 	.short	0x0000
        /*0012*/ 	.short	0x0000
        /*0014*/ 	.byte	0x00, 0xf0, 0x01, 0x0a


	//----- nvinfo : EIATTR_SPARSE_MMA_MASK
	.align		4
.L_480:
        /*0018*/ 	.byte	0x03, 0x50
        /*001a*/ 	.short	0x0000


	//----- nvinfo : EIATTR_MAXREG_COUNT
	.align		4
        /*001c*/ 	.byte	0x03, 0x1b
        /*001e*/ 	.short	0x00ff


	//----- nvinfo : EIATTR_MERCURY_ISA_VERSION
	.align		4
        /*0020*/ 	.byte	0x03, 0x5f
        /*0022*/ 	.short	0x0101


	//----- nvinfo : EIATTR_COOP_GROUP_MASK_REGIDS
	.align		4
        /*0024*/ 	.byte	0x04, 0x29
        /*0026*/ 	.short	(.L_482 - .L_481)


	//   ....[0]....
.L_481:
        /*0028*/ 	.word	0xffffffff


	//   ....[1]....
        /*002c*/ 	.word	0xffffffff


	//   ....[2]....
        /*0030*/ 	.word	0xffffffff


	//   ....[3]....
        /*0034*/ 	.word	0xffffffff


	//----- nvinfo : EIATTR_COOP_GROUP_INSTR_OFFSETS
	.align		4
.L_482:
        /*0038*/ 	.byte	0x04, 0x28
        /*003a*/ 	.short	(.L_484 - .L_483)


	//   ....[0]....
.L_483:
        /*003c*/ 	.word	0x00000c30


	//   ....[1]....
        /*0040*/ 	.word	0x00000c40


	//   ....[2]....
        /*0044*/ 	.word	0x00000c90


	//   ....[3]....
        /*0048*/ 	.word	0x00000ca0


	//----- nvinfo : EIATTR_EXIT_INSTR_OFFSETS
	.align		4
.L_484:
        /*004c*/ 	.byte	0x04, 0x1c
        /*004e*/ 	.short	(.L_486 - .L_485)


	//   ....[0]....
.L_485:
        /*0050*/ 	.word	0x00000130


	//   ....[1]....
        /*0054*/ 	.word	0x00000d60


	//   ....[2]....
        /*0058*/ 	.word	0x00000d80


	//----- nvinfo : EIATTR_CBANK_PARAM_SIZE
	.align		4
.L_486:
        /*005c*/ 	.byte	0x03, 0x19
        /*005e*/ 	.short	0x0280


	//----- nvinfo : EIATTR_PARAM_CBANK
	.align		4
        /*0060*/ 	.byte	0x04, 0x0a
        /*0062*/ 	.short	(.L_488 - .L_487)
	.align		4
.L_487:
        /*0064*/ 	.word	index@(.nv.constant0._ZN5flash25flash_bwd_dot_do_o_kernelILb0E23Flash_bwd_kernel_traitsILi32ELi128ELi128ELi8ELi4ELi4ELi4ELb0ELb0EN7cutlass10bfloat16_tE19Flash_kernel_traitsILi32ELi128ELi128ELi8ES3_EEEEvNS_16Flash_bwd_paramsE)
        /*0068*/ 	.short	0x0210
        /*006a*/ 	.short	0x0280


	//----- nvinfo : EIATTR_SW_WAR
	.align		4
.L_488:
        /*006c*/ 	.byte	0x04, 0x36
        /*006e*/ 	.short	(.L_490 - .L_489)
.L_489:
        /*0070*/ 	.word	0x00000008
.L_490:


//--------------------- .nv.info._ZN5flash25flash_bwd_dot_do_o_kernelILb1E23Flash_bwd_kernel_traitsILi32ELi128ELi128ELi8ELi4ELi4ELi4ELb0ELb0EN7cutlass10bfloat16_tE19Flash_kernel_traitsILi32ELi128ELi128ELi8ES3_EEEEvNS_16Flash_bwd_paramsE --------------------------
	.section	.nv.info._ZN5flash25flash_bwd_dot_do_o_kernelILb1E23Flash_bwd_kernel_traitsILi32ELi128ELi128ELi8ELi4ELi4ELi4ELb0ELb0EN7cutlass10bfloat16_tE19Flash_kernel_traitsILi32ELi128ELi128ELi8ES3_EEEEvNS_16Flash_bwd_paramsE,"",@"SHT_CUDA_INFO"
	.sectionflags	@""
	.align	4


	//----- nvinfo : EIATTR_CUDA_API_VERSION
	.align		4
        /*0000*/ 	.byte	0x04, 0x37
        /*0002*/ 	.short	(.L_492 - .L_491)
.L_491:
        /*0004*/ 	.word	0x00000082


	//----- nvinfo : EIATTR_KPARAM_INFO
	.align		4
.L_492:
        /*0008*/ 	.byte	0x04, 0x17
        /*000a*/ 	.short	(.L_494 - .L_493)
.L_493:
        /*000c*/ 	.word	0x00000000
        /*0010*/ 	.short	0x0000
        /*0012*/ 	.short	0x0000
        /*0014*/ 	.byte	0x00, 0xf0, 0x01, 0x0a


	//----- nvinfo : EIATTR_SPARSE_MMA_MASK
	.align		4
.L_494:
        /*0018*/ 	.byte	0x03, 0x50
        /*001a*/ 	.short	0x0000


	//----- nvinfo : EIATTR_MAXREG_COUNT
	.align		4
        /*001c*/ 	.byte	0x03, 0x1b
        /*001e*/ 	.short	0x00ff


	//----- nvinfo : EIATTR_MERCURY_ISA_VERSION
	.align		4
        /*0020*/ 	.byte	0x03, 0x5f
        /*0022*/ 	.short	0x0101


	//----- nvinfo : EIATTR_COOP_GROUP_MASK_REGIDS
	.align		4
        /*0024*/ 	.byte	0x04, 0x29
        /*0026*/ 	.short	(.L_496 - .L_495)


	//   ....[0]....
.L_495:
        /*0028*/ 	.word	0xffffffff


	//   ....[1]....
        /*002c*/ 	.word	0xffffffff


	//   ....[2]....
        /*0030*/ 	.word	0xffffffff


	//   ....[3]....
        /*0034*/ 	.word	0xffffffff


	//----- nvinfo : EIATTR_COOP_GROUP_INSTR_OFFSETS
	.align		4
.L_496:
        /*0038*/ 	.byte	0x04, 0x28
        /*003a*/ 	.short	(.L_498 - .L_497)


	//   ....[0]....
.L_497:
        /*003c*/ 	.word	0x00000eb0


	//   ....[1]....
        /*0040*/ 	.word	0x00000ed0


	//   ....[2]....
        /*0044*/ 	.word	0x00000f80


	//   ....[3]....
        /*0048*/ 	.word	0x00000fc0


	//----- nvinfo : EIATTR_EXIT_INSTR_OFFSETS
	.align		4
.L_498:
        /*004c*/ 	.byte	0x04, 0x1c
        /*004e*/ 	.short	(.L_500 - .L_499)


	//   ....[0]....
.L_499:
        /*0050*/ 	.word	0x00000130


	//   ....[1]....
        /*0054*/ 	.word	0x000010e0


	//----- nvinfo : EIATTR_CBANK_PARAM_SIZE
	.align		4
.L_500:
        /*0058*/ 	.byte	0x03, 0x19
        /*005a*/ 	.short	0x0280


	//----- nvinfo : EIATTR_PARAM_CBANK
	.align		4
        /*005c*/ 	.byte	0x04, 0x0a
        /*005e*/ 	.short	(.L_502 - .L_501)
	.align		4
.L_501:
        /*0060*/ 	.word	index@(.nv.constant0._ZN5flash25flash_bwd_dot_do_o_kernelILb1E23Flash_bwd_kernel_traitsILi32ELi128ELi128ELi8ELi4ELi4ELi4ELb0ELb0EN7cutlass10bfloat16_tE19Flash_kernel_traitsILi32ELi128ELi128ELi8ES3_EEEEvNS_16Flash_bwd_paramsE)
        /*0064*/ 	.short	0x0210
        /*0066*/ 	.short	0x0280


	//----- nvinfo : EIATTR_SW_WAR
	.align		4
.L_502:
        /*0068*/ 	.byte	0x04, 0x36
        /*006a*/ 	.short	(.L_504 - .L_503)
.L_503:
        /*006c*/ 	.word	0x00000008
.L_504:


//--------------------- .nv.callgraph             --------------------------
	.section	.nv.callgraph,"",@"SHT_CUDA_CALLGRAPH"
	.align	4
	.sectionentsize	8
	.align		4
        /*0000*/ 	.word	0x00000000
	.align		4
        /*0004*/ 	.word	0xffffffff
	.align		4
        /*0008*/ 	.word	0x00000000
	.align		4
        /*000c*/ 	.word	0xfffffffe
	.align		4
        /*0010*/ 	.word	0x00000000
	.align		4
        /*0014*/ 	.word	0xfffffffd
	.align		4
        /*0018*/ 	.word	0x00000000
	.align		4
        /*001c*/ 	.word	0xfffffffc


//--------------------- .nv.constant4             --------------------------
	.section	.nv.constant4,"a",@progbits
	.align	8
	.align		8
.nv.constant4:
        /*0000*/ 	.dword	_ZN72_INTERNAL_2fda2f0d_36_flash_bwd_hdim32_bf16_causal_sm80_cu_ea41c527_28564cuda3std3__45__cpo5beginE
	.align		8
        /*0008*/ 	.dword	_ZN72_INTERNAL_2fda2f0d_36_flash_bwd_hdim32_bf16_causal_sm80_cu_ea41c527_28564cuda3std3__45__cpo3endE
	.align		8
        /*0010*/ 	.dword	_ZN72_INTERNAL_2fda2f0d_36_flash_bwd_hdim32_bf16_causal_sm80_cu_ea41c527_28564cuda3std3__45__cpo6cbeginE
	.align		8
        /*0018*/ 	.dword	_ZN72_INTERNAL_2fda2f0d_36_flash_bwd_hdim32_bf16_causal_sm80_cu_ea41c527_28564cuda3std3__45__cpo4cendE
	.align		8
        /*0020*/ 	.dword	_ZN72_INTERNAL_2fda2f0d_36_flash_bwd_hdim32_bf16_causal_sm80_cu_ea41c527_28564cuda3std3__474_GLOBAL__N__2fda2f0d_36_flash_bwd_hdim32_bf16_causal_sm80_cu_ea41c527_28566ignoreE
	.align		8
        /*0028*/ 	.dword	_ZN72_INTERNAL_2fda2f0d_36_flash_bwd_hdim32_bf16_causal_sm80_cu_ea41c527_28564cuda3std3__419piecewise_constructE
	.align		8
        /*0030*/ 	.dword	_ZN72_INTERNAL_2fda2f0d_36_flash_bwd_hdim32_bf16_causal_sm80_cu_ea41c527_28564cuda3std3__48in_placeE
	.align		8
        /*0038*/ 	.dword	_ZN72_INTERNAL_2fda2f0d_36_flash_bwd_hdim32_bf16_causal_sm80_cu_ea41c527_28564cuda3std6ranges3__45__cpo4swapE
	.align		8
        /*0040*/ 	.dword	_ZN72_INTERNAL_2fda2f0d_36_flash_bwd_hdim32_bf16_causal_sm80_cu_ea41c527_28564cuda3std6ranges3__45__cpo9iter_moveE
	.align		8
        /*0048*/ 	.dword	_ZN72_INTERNAL_2fda2f0d_36_flash_bwd_hdim32_bf16_causal_sm80_cu_ea41c527_28564cute7productE
	.align		8
        /*0050*/ 	.dword	_ZN72_INTERNAL_2fda2f0d_36_flash_bwd_hdim32_bf16_causal_sm80_cu_ea41c527_28564cute1_E


//--------------------- .text._ZN5flash44flash_bwd_dq_dk_dv_loop_seqk_parallel_kernelI23Flash_bwd_kernel_traitsILi32ELi128ELi128ELi8ELi4ELi4ELi4ELb1ELb0EN7cutlass10bfloat16_tE19Flash_kernel_traitsILi32ELi128ELi128ELi8ES3_EELb0ELb1ELb0ELb0ELb0ELb0ELb0EEEvNS_16Flash_bwd_paramsE --------------------------
	.section	.text._ZN5flash44flash_bwd_dq_dk_dv_loop_seqk_parallel_kernelI23Flash_bwd_kernel_traitsILi32ELi128ELi128ELi8ELi4ELi4ELi4ELb1ELb0EN7cutlass10bfloat16_tE19Flash_kernel_traitsILi32ELi128ELi128ELi8ES3_EELb0ELb1ELb0ELb0ELb0ELb0ELb0EEEvNS_16Flash_bwd_paramsE,"ax",@progbits
	.align	128
        .global         _ZN5flash44flash_bwd_dq_dk_dv_loop_seqk_parallel_kernelI23Flash_bwd_kernel_traitsILi32ELi128ELi128ELi8ELi4ELi4ELi4ELb1ELb0EN7cutlass10bfloat16_tE19Flash_kernel_traitsILi32ELi128ELi128ELi8ES3_EELb0ELb1ELb0ELb0ELb0ELb0ELb0EEEvNS_16Flash_bwd_paramsE
        .type           _ZN5flash44flash_bwd_dq_dk_dv_loop_seqk_parallel_kernelI23Flash_bwd_kernel_traitsILi32ELi128ELi128ELi8ELi4ELi4ELi4ELb1ELb0EN7cutlass10bfloat16_tE19Flash_kernel_traitsILi32ELi128ELi128ELi8ES3_EELb0ELb1ELb0ELb0ELb0ELb0ELb0EEEvNS_16Flash_bwd_paramsE,@function
        .size           _ZN5flash44flash_bwd_dq_dk_dv_loop_seqk_parallel_kernelI23Flash_bwd_kernel_traitsILi32ELi128ELi128ELi8ELi4ELi4ELi4ELb1ELb0EN7cutlass10bfloat16_tE19Flash_kernel_traitsILi32ELi128ELi128ELi8ES3_EELb0ELb1ELb0ELb0ELb0ELb0ELb0EEEvNS_16Flash_bwd_paramsE,(.L_x_688 - _ZN5flash44flash_bwd_dq_dk_dv_loop_seqk_parallel_kernelI23Flash_bwd_kernel_traitsILi32ELi128ELi128ELi8ELi4ELi4ELi4ELb1ELb0EN7cutlass10bfloat16_tE19Flash_kernel_traitsILi32ELi128ELi128ELi8ES3_EELb0ELb1ELb0ELb0ELb0ELb0ELb0EEEvNS_16Flash_bwd_paramsE)
        .other          _ZN5flash44flash_bwd_dq_dk_dv_loop_seqk_parallel_kernelI23Flash_bwd_kernel_traitsILi32ELi128ELi128ELi8ELi4ELi4ELi4ELb1ELb0EN7cutlass10bfloat16_tE19Flash_kernel_traitsILi32ELi128ELi128ELi8ES3_EELb0ELb1ELb0ELb0ELb0ELb0ELb0EEEvNS_16Flash_bwd_paramsE,@"STO_CUDA_ENTRY STV_DEFAULT"
_ZN5flash44flash_bwd_dq_dk_dv_loop_seqk_parallel_kernelI23Flash_bwd_kernel_traitsILi32ELi128ELi128ELi8ELi4ELi4ELi4ELb1ELb0EN7cutlass10bfloat16_tE19Flash_kernel_traitsILi32ELi128ELi128ELi8ES3_EELb0ELb1ELb0ELb0ELb0ELb0ELb0EEEvNS_16Flash_bwd_paramsE:
.text._ZN5flash44flash_bwd_dq_dk_dv_loop_seqk_parallel_kernelI23Flash_bwd_kernel_traitsILi32ELi128ELi128ELi8ELi4ELi4ELi4ELb1ELb0EN7cutlass10bfloat16_tE19Flash_kernel_traitsILi32ELi128ELi128ELi8ES3_EELb0ELb1ELb0ELb0ELb0ELb0ELb0EEEvNS_16Flash_bwd_paramsE:
[----:B------:R-:W1:Y:S08]  /*0000*/  LDC R1, c[0x0][0x28] ;  /* 0x00000a00ff017b82 */ /* 0x000e700000000800 */
[----:B------:R-:W2:Y:S01]  /*0010*/  S2UR UR16, SR_CTAID.X ;  /* 0x00000000001079c3 */ /* 0x000ea20000002500 */
[----:B------:R-:W-:Y:S01]  /*0020*/  ULDC UR4, c[0x0][0x2c8] ;  /* 0x0000b20000047ab9 */ /* 0x000fe20000000800 */
[----:B-1----:R-:W-:Y:S01]  /*0030*/  IADD3 R1, R1, -0x8, RZ ;  /* 0xfffffff801017810 */ /* 0x002fe20007ffe0ff */
[----:B------:R-:W-:-:S04]  /*0040*/  UIADD3 UR5, UR4, 0x7f, URZ ;  /* 0x0000007f04057890 */ /* 0x000fc8000fffe03f */
[----:B------:R-:W-:-:S04]  /*0050*/  USHF.R.S32.HI UR4, URZ, 0x1f, UR5 ;  /* 0x0000001f3f047899 */ /* 0x000fc80008011405 */
[----:B------:R-:W-:-:S04]  /*0060*/  ULEA.HI UR4, UR4, UR5, URZ, 0x7 ;  /* 0x0000000504047291 */ /* 0x000fc8000f8f383f */
[----:B------:R-:W-:-:S04]  /*0070*/  USHF.R.S32.HI UR4, URZ, 0x7, UR4 ;  /* 0x000000073f047899 */ /* 0x000fc80008011404 */
[----:B--2---:R-:W-:-:S06]  /*0080*/  UISETP.GE.AND UP0, UPT, UR16, UR4, UPT ;  /* 0x000000041000728c */ /* 0x004fcc000bf06270 */
[----:B------:R-:W-:-:S13]  /*0090*/  PLOP3.LUT P0, PT, PT, PT, UP0, 0x80, 0x0 ;  /* 0x000000000000781c */ /* 0x000fda0003f0f008 */
[----:B------:R-:W-:Y:S05]  /*00a0*/  @P0 EXIT ;  /* 0x000000000000094d */ /* 0x000fea0003800000 */
[----:B------:R-:W1:Y:S01]  /*00b0*/  S2R R19, SR_TID.X ;  /* 0x0000000000137919 */ /* 0x000e620000002100 */
[----:B------:R-:W2:Y:S01]  /*00c0*/  S2UR UR48, SR_CTAID.Y ;  /* 0x00000000003079c3 */ /* 0x000ea20000002600 */
[----:B------:R-:W-:Y:S01]  /*00d0*/  UMOV UR5, 0x400 ;  /* 0x0000040000057882 */ /* 0x000fe20000000000 */
[----:B------:R-:W-:Y:S01]  /*00e0*/  IMAD.MOV.U32 R204, RZ, RZ, -0x10 ;  /* 0xfffffff0ffcc7424 */ /* 0x000fe200078e00ff */
[----:B------:R-:W-:Y:S01]  /*00f0*/  ULDC.64 UR8, c[0x0][0x208] ;  /* 0x0000820000087ab9 */ /* 0x000fe20000000a00 */
[----:B------:R-:W-:Y:S01]  /*0100*/  IMAD.MOV.U32 R155, RZ, RZ, 0x20 ;  /* 0x00000020ff9b7424 */ /* 0x000fe200078e00ff */
[----:B------:R-:W-:Y:S01]  /*0110*/  UMOV UR60, 0xffffe000 ;  /* 0xffffe000003c7882 */ /* 0x000fe20000000000 */
[----:B------:R-:W-:Y:S02]  /*0120*/  IMAD.MOV.U32 R152, RZ, RZ, 0x40 ;  /* 0x00000040ff987424 */ /* 0x000fe400078e00ff */
[----:B------:R-:W-:Y:S08]  /*0130*/  S2UR UR57, SR_CTAID.Z ;  /* 0x00000000003979c3 */ /* 0x000ff00000002700 */
[----:B------:R-:W3:Y:S01]  /*0140*/  S2UR UR4, SR_CgaCtaId ;  /* 0x00000000000479c3 */ /* 0x000ee20000008800 */
[----:B--2---:R-:W-:Y:S01]  /*0150*/  USHF.L.U32 UR6, UR48, 0x7, URZ ;  /* 0x0000000730067899 */ /* 0x004fe2000800063f */
[----:B-1----:R-:W-:Y:S01]  /*0160*/  SHF.R.S32.HI R10, RZ, 0x1f, R19 ;  /* 0x0000001fff0a7819 */ /* 0x002fe20000011413 */
[----:B------:R-:W-:-:S03]  /*0170*/  IMAD.SHL.U32 R250, R19, 0x2, RZ ;  /* 0x0000000213fa7824 */ /* 0x000fc600078e00ff */
[CC--:B------:R-:W-:Y:S02]  /*0180*/  LEA.HI R8, R10.reuse, R19.reuse, RZ, 0x5 ;  /* 0x000000130a087211 */ /* 0x0c0fe400078f28ff */
[-C--:B------:R-:W-:Y:S02]  /*0190*/  LEA.HI R11, R10, R19.reuse, RZ, 0x4 ;  /* 0x000000130a0b7211 */ /* 0x080fe400078f20ff */
[----:B------:R-:W-:Y:S01]  /*01a0*/  LOP3.LUT R0, R8, 0xffffffe0, RZ, 0xc0, !PT ;  /* 0xffffffe008007812 */ /* 0x000fe200078ec0ff */
[----:B---3--:R-:W-:Y:S01]  /*01b0*/  ULEA UR4, UR4, UR5, 0x18 ;  /* 0x0000000504047291 */ /* 0x008fe2000f8ec03f */
[----:B------:R-:W-:Y:S01]  /*01c0*/  SHF.R.S32.HI R7, RZ, 0x4, R11 ;  /* 0x00000004ff077819 */ /* 0x000fe2000001140b */
[----:B------:R-:W-:Y:S01]  /*01d0*/  USHF.R.S32.HI UR5, URZ, 0x1f, UR57 ;  /* 0x0000001f3f057899 */ /* 0x000fe20008011439 */
[----:B------:R-:W-:Y:S01]  /*01e0*/  LEA.HI R6, R10, R19, RZ, 0x2 ;  /* 0x000000130a067211 */ /* 0x000fe200078f10ff */
[----:B------:R-:W-:Y:S01]  /*01f0*/  IMAD.IADD R0, R19, 0x1, -R0 ;  /* 0x0000000113007824 */ /* 0x000fe200078e0a00 */
[----:B------:R-:W-:-:S02]  /*0200*/  LEA.HI R5, R11, R7, RZ, 0x1 ;  /* 0x000000070b057211 */ /* 0x000fc400078f08ff */
[----:B------:R-:W-:Y:S02]  /*0210*/  SHF.R.S32.HI R9, RZ, 0x2, R6 ;  /* 0x00000002ff097819 */ /* 0x000fe40000011406 */
[----:B------:R-:W-:Y:S02]  /*0220*/  SHF.R.S32.HI R2, RZ, 0x1f, R0 ;  /* 0x0000001fff027819 */ /* 0x000fe40000011400 */
[----:B------:R-:W-:Y:S02]  /*0230*/  SHF.R.S32.HI R4, RZ, 0x1f, R6 ;  /* 0x0000001fff047819 */ /* 0x000fe40000011406 */
[----:B------:R-:W-:Y:S02]  /*0240*/  LEA.HI R251, R2, R0, RZ, 0x2 ;  /* 0x0000000002fb7211 */ /* 0x000fe400078f10ff */
[----:B------:R-:W-:Y:S02]  /*0250*/  LOP3.LUT R0, R5, 0xfffffffe, RZ, 0xc0, !PT ;  /* 0xfffffffe05007812 */ /* 0x000fe400078ec0ff */
[----:B------:R-:W-:-:S02]  /*0260*/  SHF.R.S32.HI R3, RZ, 0x5, R8 ;  /* 0x00000005ff037819 */ /* 0x000fc40000011408 */
[----:B------:R-:W-:Y:S01]  /*0270*/  SHF.R.S32.HI R2, RZ, 0x1f, R8 ;  /* 0x0000001fff027819 */ /* 0x000fe20000011408 */
[----:B------:R-:W-:Y:S01]  /*0280*/  IMAD.IADD R16, R7, 0x1, -R0 ;  /* 0x0000000107107824 */ /* 0x000fe200078e0a00 */
[-C--:B------:R-:W-:Y:S02]  /*0290*/  LEA.HI R5, R6, R9.reuse, RZ, 0x1 ;  /* 0x0000000906057211 */ /* 0x080fe400078f08ff */
[----:B------:R-:W-:Y:S02]  /*02a0*/  LEA.HI R4, R4, R9, RZ, 0x3 ;  /* 0x0000000904047211 */ /* 0x000fe400078f18ff */
[----:B------:R-:W-:Y:S02]  /*02b0*/  LEA.HI R0, R2, R3, RZ, 0x2 ;  /* 0x0000000302007211 */ /* 0x000fe400078f10ff */
[----:B------:R-:W-:Y:S02]  /*02c0*/  LOP3.LUT R2, R5, 0x7fffffe, RZ, 0xc0, !PT ;  /* 0x07fffffe05027812 */ /* 0x000fe400078ec0ff */
[----:B------:R-:W-:-:S02]  /*02d0*/  LOP3.LUT R4, R4, 0xfffffff8, RZ, 0xc0, !PT ;  /* 0xfffffff804047812 */ /* 0x000fc400078ec0ff */
[-C--:B------:R-:W-:Y:S01]  /*02e0*/  LEA.HI R20, R10, R19.reuse, RZ, 0x3 ;  /* 0x000000130a147211 */ /* 0x080fe200078f18ff */
[C---:B------:R-:W-:Y:S01]  /*02f0*/  IMAD.IADD R2, R9.reuse, 0x1, -R2 ;  /* 0x0000000109027824 */ /* 0x040fe200078e0a02 */
[----:B------:R-:W-:Y:S01]  /*0300*/  LOP3.LUT R5, R0, 0xfffffffc, RZ, 0xc0, !PT ;  /* 0xfffffffc00057812 */ /* 0x000fe200078ec0ff */
[----:B------:R-:W-:Y:S01]  /*0310*/  IMAD.IADD R0, R9, 0x1, -R4 ;  /* 0x0000000109007824 */ /* 0x000fe200078e0a04 */
[----:B------:R-:W-:Y:S01]  /*0320*/  LOP3.LUT R4, R6, 0xfffffffc, RZ, 0xc0, !PT ;  /* 0xfffffffc06047812 */ /* 0x000fe200078ec0ff */
[C---:B------:R-:W-:Y:S01]  /*0330*/  IMAD R249, R3.reuse, 0x8, R2 ;  /* 0x0000000803f97824 */ /* 0x040fe200078e0202 */
[----:B------:R-:W-:Y:S01]  /*0340*/  SHF.R.S32.HI R6, RZ, 0x3, R20 ;  /* 0x00000003ff067819 */ /* 0x000fe20000011414 */
[----:B------:R-:W-:Y:S01]  /*0350*/  IMAD.IADD R161, R3, 0x1, -R5 ;  /* 0x0000000103a17824 */ /* 0x000fe200078e0a05 */
[----:B------:R-:W-:Y:S01]  /*0360*/  LOP3.LUT R3, R20, 0xfffffff8, RZ, 0xc0, !PT ;  /* 0xfffffff814037812 */ /* 0x000fe200078ec0ff */
[C---:B------:R-:W-:Y:S01]  /*0370*/  IMAD.IADD R13, R19.reuse, 0x1, -R4 ;  /* 0x00000001130d7824 */ /* 0x040fe200078e0a04 */
[----:B------:R-:W-:Y:S01]  /*0380*/  LEA.HI R10, R10, R19, RZ, 0x7 ;  /* 0x000000130a0a7211 */ /* 0x000fe200078f38ff */
[----:B------:R-:W-:Y:S01]  /*0390*/  IMAD.SHL.U32 R2, R6, 0x40, RZ ;  /* 0x0000004006027824 */ /* 0x000fe200078e00ff */
[----:B------:R-:W-:Y:S01]  /*03a0*/  LOP3.LUT P5, RZ, R0, 0x2, RZ, 0xc0, !PT ;  /* 0x0000000200ff7812 */ /* 0x000fe200078ac0ff */
[----:B------:R-:W-:Y:S01]  /*03b0*/  IMAD.IADD R4, R19, 0x1, -R3 ;  /* 0x0000000113047824 */ /* 0x000fe200078e0a03 */
[----:B------:R-:W-:Y:S01]  /*03c0*/  LOP3.LUT R3, R11, 0xfffffff0, RZ, 0xc0, !PT ;  /* 0xfffffff00b037812 */ /* 0x000fe200078ec0ff */
[----:B------:R-:W-:Y:S01]  /*03d0*/  IMAD.SHL.U32 R234, R13, 0x8, RZ ;  /* 0x000000080dea7824 */ /* 0x000fe200078e00ff */
[----:B------:R-:W-:-:S02]  /*03e0*/  LOP3.LUT R2, R2, 0xc0, RZ, 0xc0, !PT ;  /* 0x000000c002027812 */ /* 0x000fc400078ec0ff */
[----:B------:R-:W-:Y:S02]  /*03f0*/  LEA.HI R12, R4, R4, RZ, 0x1 ;  /* 0x00000004040c7211 */ /* 0x000fe400078f08ff */
[----:B------:R-:W-:Y:S02]  /*0400*/  SHF.R.U32.HI R7, RZ, 0x3, R2 ;  /* 0x00000003ff077819 */ /* 0x000fe40000011602 */
[----:B------:R-:W-:Y:S01]  /*0410*/  LOP3.LUT R6, R2, 0x18, R234, 0xf8, !PT ;  /* 0x0000001802067812 */ /* 0x000fe200078ef8ea */
[----:B------:R-:W-:Y:S01]  /*0420*/  IMAD.IADD R2, R19, 0x1, -R3 ;  /* 0x0000000113027824 */ /* 0x000fe200078e0a03 */
[----:B------:R-:W-:Y:S02]  /*0430*/  LOP3.LUT R5, R12, 0x3fffffe, RZ, 0xc0, !PT ;  /* 0x03fffffe0c057812 */ /* 0x000fe400078ec0ff */
[----:B------:R-:W-:Y:S02]  /*0440*/  SHF.R.S32.HI R10, RZ, 0x7, R10 ;  /* 0x00000007ff0a7819 */ /* 0x000fe4000001140a */
[----:B------:R-:W-:-:S02]  /*0450*/  SHF.R.S32.HI R11, RZ, 0x1f, R2 ;  /* 0x0000001fff0b7819 */ /* 0x000fc40000011402 */
[----:B------:R-:W-:Y:S01]  /*0460*/  LOP3.LUT R9, R6, R7, RZ, 0x3c, !PT ;  /* 0x0000000706097212 */ /* 0x000fe200078e3cff */
[----:B------:R-:W-:Y:S01]  /*0470*/  IMAD.IADD R7, R4, 0x1, -R5 ;  /* 0x0000000104077824 */ /* 0x000fe200078e0a05 */
[-C--:B------:R-:W-:Y:S01]  /*0480*/  LEA.HI R3, R2, R2.reuse, RZ, 0x1 ;  /* 0x0000000202037211 */ /* 0x080fe200078f08ff */
[----:B------:R-:W-:Y:S01]  /*0490*/  IMAD R6, R10, 0x8, R16 ;  /* 0x000000080a067824 */ /* 0x000fe200078e0210 */
[----:B------:R-:W-:Y:S01]  /*04a0*/  LEA.HI R11, R11, R2, RZ, 0x3 ;  /* 0x000000020b0b7211 */ /* 0x000fe200078f18ff */
[----:B------:R-:W-:Y:S01]  /*04b0*/  IMAD.U32 R249, R249, 0x20, R9 ;  /* 0x00000020f9f97824 */ /* 0x000fe200078e0009 */
[----:B------:R-:W-:Y:S01]  /*04c0*/  SHF.R.S32.HI R5, RZ, 0x1, R3 ;  /* 0x00000001ff057819 */ /* 0x000fe20000011403 */
[----:B------:R-:W-:Y:S01]  /*04d0*/  IMAD R18, R6, 0x8, R7 ;  /* 0x0000000806127824 */ /* 0x000fe200078e0207 */
[----:B------:R-:W-:Y:S01]  /*04e0*/  SHF.R.S32.HI R8, RZ, 0x1f, R3 ;  /* 0x0000001fff087819 */ /* 0x000fe20000011403 */
[----:B------:R-:W-:Y:S01]  /*04f0*/  IMAD.SHL.U32 R4, R4, 0x40, RZ ;  /* 0x0000004004047824 */ /* 0x000fe200078e00ff */
[----:B------:R-:W-:-:S02]  /*0500*/  LOP3.LUT R7, R3, 0x7fffffe, RZ, 0xc0, !PT ;  /* 0x07fffffe03077812 */ /* 0x000fc400078ec0ff */
[----:B------:R-:W-:Y:S02]  /*0510*/  LOP3.LUT R3, R11, 0xfffffff8, RZ, 0xc0, !PT ;  /* 0xfffffff80b037812 */ /* 0x000fe400078ec0ff */
[----:B------:R-:W-:Y:S01]  /*0520*/  LEA.HI R9, R0, R0, RZ, 0x1 ;  /* 0x0000000000097211 */ /* 0x000fe200078f08ff */
[----:B------:R-:W-:Y:S01]  /*0530*/  IMAD.IADD R17, R2, 0x1, -R7 ;  /* 0x0000000102117824 */ /* 0x000fe200078e0a07 */
[----:B------:R-:W-:Y:S01]  /*0540*/  LEA.HI R8, R8, R5, RZ, 0x2 ;  /* 0x0000000508087211 */ /* 0x000fe200078f10ff */
[----:B------:R-:W-:Y:S01]  /*0550*/  IMAD.IADD R15, R2, 0x1, -R3 ;  /* 0x00000001020f7824 */ /* 0x000fe200078e0a03 */
[----:B------:R-:W-:Y:S01]  /*0560*/  LOP3.LUT R3, R9, 0x3fffffe, RZ, 0xc0, !PT ;  /* 0x03fffffe09037812 */ /* 0x000fe200078ec0ff */
[----:B------:R-:W-:Y:S01]  /*0570*/  IMAD.SHL.U32 R7, R13, 0x2, RZ ;  /* 0x000000020d077824 */ /* 0x000fe200078e00ff */
[----:B------:R-:W-:Y:S02]  /*0580*/  SHF.R.S32.HI R2, RZ, 0x1, R12 ;  /* 0x00000001ff027819 */ /* 0x000fe4000001140c */
[----:B------:R-:W-:Y:S01]  /*0590*/  LOP3.LUT R8, R8, 0xfffffffc, RZ, 0xc0, !PT ;  /* 0xfffffffc08087812 */ /* 0x000fe200078ec0ff */
[C---:B------:R-:W-:Y:S01]  /*05a0*/  IMAD.IADD R12, R0.reuse, 0x1, -R3 ;  /* 0x00000001000c7824 */ /* 0x040fe200078e0a03 */
[C---:B------:R-:W-:Y:S01]  /*05b0*/  LOP3.LUT R6, R0.reuse, 0x1, RZ, 0xc0, !PT ;  /* 0x0000000100067812 */ /* 0x040fe200078ec0ff */
[C---:B------:R-:W-:Y:S01]  /*05c0*/  IMAD.SHL.U32 R3, R0.reuse, 0x40, RZ ;  /* 0x0000004000037824 */ /* 0x040fe200078e00ff */
[----:B------:R-:W-:Y:S01]  /*05d0*/  LOP3.LUT P4, RZ, R0, 0x4, RZ, 0xc0, !PT ;  /* 0x0000000400ff7812 */ /* 0x000fe2000788c0ff */
[----:B------:R-:W-:Y:S01]  /*05e0*/  IMAD.IADD R14, R5, 0x1, -R8 ;  /* 0x00000001050e7824 */ /* 0x000fe200078e0a08 */
[----:B------:R-:W-:Y:S01]  /*05f0*/  ISETP.NE.U32.AND P6, PT, R6, 0x1, PT ;  /* 0x000000010600780c */ /* 0x000fe20003fc5070 */
[----:B------:R-:W-:Y:S01]  /*0600*/  IMAD.SHL.U32 R0, R161, 0x10, RZ ;  /* 0x00000010a1007824 */ /* 0x000fe200078e00ff */
[----:B------:R-:W-:Y:S01]  /*0610*/  LOP3.LUT R8, R4, 0x1c0, RZ, 0xc0, !PT ;  /* 0x000001c004087812 */ /* 0x000fe200078ec0ff */
[----:B------:R-:W-:Y:S01]  /*0620*/  IMAD.SHL.U32 R6, R2, 0x40, RZ ;  /* 0x0000004002067824 */ /* 0x000fe200078e00ff */
[----:B------:R-:W-:Y:S01]  /*0630*/  LOP3.LUT R3, R3, 0x1c0, RZ, 0xc0, !PT ;  /* 0x000001c003037812 */ /* 0x000fe200078ec0ff */
[----:B------:R-:W-:Y:S01]  /*0640*/  IMAD R13, R10, 0x2000, R7 ;  /* 0x000020000a0d7824 */ /* 0x000fe200078e0207 */
[----:B------:R-:W-:Y:S01]  /*0650*/  LOP3.LUT P0, RZ, R2, 0x2, RZ, 0xc0, !PT ;  /* 0x0000000202ff7812 */ /* 0x000fe2000780c0ff */
[----:B------:R-:W-:Y:S01]  /*0660*/  IMAD.SHL.U32 R2, R161, 0x400, RZ ;  /* 0x00000400a1027824 */ /* 0x000fe200078e00ff */
[----:B------:R-:W-:-:S02]  /*0670*/  LEA.HI.SX32 R251, R251, R0, 0x1e ;  /* 0x00000000fbfb7211 */ /* 0x000fc400078ff2ff */
[----:B------:R-:W-:Y:S02]  /*0680*/  LOP3.LUT R5, R8, 0x30, R0, 0xf8, !PT ;  /* 0x0000003008057812 */ /* 0x000fe400078ef800 */
[----:B------:R-:W-:Y:S02]  /*0690*/  LEA.HI R3, R3, R3, RZ, 0x1d ;  /* 0x0000000303037211 */ /* 0x000fe400078fe8ff */
[----:B------:R-:W-:Y:S01]  /*06a0*/  LOP3.LUT R0, R6, 0xc0, RZ, 0xc0, !PT ;  /* 0x000000c006007812 */ /* 0x000fe200078ec0ff */
[----:B------:R-:W-:Y:S01]  /*06b0*/  IMAD.SHL.U32 R6, R16, 0x8, RZ ;  /* 0x0000000810067824 */ /* 0x000fe200078e00ff */
[----:B------:R-:W-:Y:S02]  /*06c0*/  IADD3 R13, R3, R13, R2 ;  /* 0x0000000d030d7210 */ /* 0x000fe40007ffe002 */
[----:B------:R-:W-:Y:S02]  /*06d0*/  LOP3.LUT R3, R0, 0x8, R20, 0xf8, !PT ;  /* 0x0000000800037812 */ /* 0x000fe400078ef814 */
[----:B------:R-:W-:Y:S01]  /*06e0*/  SHF.R.U32.HI R149, RZ, 0x3, R0 ;  /* 0x00000003ff957819 */ /* 0x000fe20000011600 */
[----:B------:R-:W-:Y:S01]  /*06f0*/  IMAD R0, R161, 0x200, R7 ;  /* 0x00000200a1007824 */ /* 0x000fe200078e0207 */
[----:B------:R-:W-:-:S02]  /*0700*/  SHF.R.S32.HI R4, RZ, 0x3, R11 ;  /* 0x00000003ff047819 */ /* 0x000fc4000001140b */
[----:B------:R-:W-:Y:S01]  /*0710*/  LOP3.LUT R5, R5, 0x8, R20, 0xf8, !PT ;  /* 0x0000000805057812 */ /* 0x000fe200078ef814 */
[----:B------:R-:W-:Y:S01]  /*0720*/  IMAD R12, R12, 0x20, R0 ;  /* 0x000000200c0c7824 */ /* 0x000fe200078e0200 */
[----:B------:R-:W-:Y:S01]  /*0730*/  LOP3.LUT R149, R3, R149, RZ, 0x3c, !PT ;  /* 0x0000009503957212 */ /* 0x000fe200078e3cff */
[----:B------:R-:W-:Y:S01]  /*0740*/  IMAD.SHL.U32 R0, R10, 0x8, RZ ;  /* 0x000000080a007824 */ /* 0x000fe200078e00ff */
[C---:B------:R-:W-:Y:S01]  /*0750*/  R2P PR, R15.reuse, 0x6 ;  /* 0x000000060f007804 */ /* 0x040fe20000000000 */
[C---:B------:R-:W-:Y:S01]  /*0760*/  IMAD R11, R4.reuse, 0x200, R2 ;  /* 0x00000200040b7824 */ /* 0x040fe200078e0202 */
[----:B------:R-:W-:Y:S01]  /*0770*/  SHF.R.U32.HI R2, RZ, 0x3, R8 ;  /* 0x00000003ff027819 */ /* 0x000fe20000011608 */
[----:B------:R-:W-:Y:S01]  /*0780*/  IMAD R17, R4, 0x8, R17 ;  /* 0x0000000804117824 */ /* 0x000fe200078e0211 */
[----:B------:R-:W-:Y:S01]  /*0790*/  LOP3.LUT R7, R0, 0x8, RZ, 0xc0, !PT ;  /* 0x0000000800077812 */ /* 0x000fe200078ec0ff */
[----:B------:R-:W-:Y:S01]  /*07a0*/  IMAD.SHL.U32 R4, R15, 0x40, RZ ;  /* 0x000000400f047824 */ /* 0x000fe200078e00ff */
[----:B------:R-:W-:Y:S01]  /*07b0*/  SHF.R.S32.HI R0, RZ, 0x1, R9 ;  /* 0x00000001ff007819 */ /* 0x000fe20000011409 */
[----:B------:R-:W-:Y:S01]  /*07c0*/  IMAD.SHL.U32 R9, R16, 0x10, RZ ;  /* 0x0000001010097824 */ /* 0x000fe200078e00ff */
[----:B------:R-:W-:Y:S01]  /*07d0*/  LOP3.LUT R3, R5, R2, RZ, 0x3c, !PT ;  /* 0x0000000205037212 */ /* 0x000fe200078e3cff */
[----:B------:R-:W-:Y:S01]  /*07e0*/  IMAD.SHL.U32 R2, R14, 0x40, RZ ;  /* 0x000000400e027824 */ /* 0x000fe200078e00ff */
[C---:B------:R-:W-:Y:S01]  /*07f0*/  LOP3.LUT P3, RZ, R0.reuse, 0x2, RZ, 0xc0, !PT ;  /* 0x0000000200ff7812 */ /* 0x040fe2000786c0ff */
[----:B------:R-:W-:Y:S01]  /*0800*/  IMAD.SHL.U32 R0, R0, 0x40, RZ ;  /* 0x0000004000007824 */ /* 0x000fe200078e00ff */
[----:B------:R-:W-:Y:S01]  /*0810*/  LOP3.LUT R4, R4, 0x1c0, RZ, 0xc0, !PT ;  /* 0x000001c004047812 */ /* 0x000fe200078ec0ff */
[----:B------:R-:W-:Y:S01]  /*0820*/  IMAD.U32 R149, R18, 0x20, R149 ;  /* 0x0000002012957824 */ /* 0x000fe200078e0095 */
[----:B------:R-:W-:Y:S01]  /*0830*/  LOP3.LUT R2, R2, 0xc0, RZ, 0xc0, !PT ;  /* 0x000000c002027812 */ /* 0x000fe200078ec0ff */
[----:B------:R-:W-:Y:S01]  /*0840*/  IMAD R3, R16, 0x200, R3 ;  /* 0x0000020010037824 */ /* 0x000fe200078e0203 */
[----:B------:R-:W-:-:S02]  /*0850*/  LOP3.LUT R0, R0, 0xc0, RZ, 0xc0, !PT ;  /* 0x000000c000007812 */ /* 0x000fc400078ec0ff */
[----:B------:R-:W-:Y:S02]  /*0860*/  LOP3.LUT R6, R6, 0x8, RZ, 0xc0, !PT ;  /* 0x0000000806067812 */ /* 0x000fe400078ec0ff */
[----:B------:R-:W-:Y:S02]  /*0870*/  SHF.R.U32.HI R151, RZ, 0x3, R4 ;  /* 0x00000003ff977819 */ /* 0x000fe40000011604 */
[----:B------:R-:W-:Y:S02]  /*0880*/  SHF.R.U32.HI R5, RZ, 0x3, R2 ;  /* 0x00000003ff057819 */ /* 0x000fe40000011602 */
[----:B------:R-:W-:Y:S02]  /*0890*/  SHF.R.U32.HI R8, RZ, 0x3, R0 ;  /* 0x00000003ff087819 */ /* 0x000fe40000011600 */
[----:B------:R-:W-:Y:S02]  /*08a0*/  LOP3.LUT R9, R7, 0x10, R9, 0xf8, !PT ;  /* 0x0000001007097812 */ /* 0x000fe400078ef809 */
[--C-:B------:R-:W-:Y:S01]  /*08b0*/  LOP3.LUT R151, R151, R4, R6.reuse, 0x1e, !PT ;  /* 0x0000000497977212 */ /* 0x100fe200078e1e06 */
[----:B------:R-:W-:Y:S01]  /*08c0*/  IMAD.U32 R4, RZ, RZ, UR5 ;  /* 0x00000005ff047e24 */ /* 0x000fe2000f8e00ff */
[----:B------:R-:W-:Y:S01]  /*08d0*/  LOP3.LUT R6, R5, R2, R6, 0x1e, !PT ;  /* 0x0000000205067212 */ /* 0x000fe200078e1e06 */
[----:B------:R-:W-:Y:S01]  /*08e0*/  USHF.R.S32.HI UR5, URZ, 0x1f, UR48 ;  /* 0x0000001f3f057899 */ /* 0x000fe20008011430 */
[----:B------:R-:W-:Y:S01]  /*08f0*/  LOP3.LUT R8, R8, R0, R7, 0x1e, !PT ;  /* 0x0000000008087212 */ /* 0x000fe200078e1e07 */
[----:B------:R-:W-:Y:S01]  /*0900*/  IMAD.SHL.U32 R0, R17, 0x20, RZ ;  /* 0x0000002011007824 */ /* 0x000fe200078e00ff */
[----:B------:R-:W-:Y:S01]  /*0910*/  LOP3.LUT R2, R5, R9, R2, 0x1e, !PT ;  /* 0x0000000905027212 */ /* 0x000fe200078e1e02 */
[----:B------:R-:W-:Y:S01]  /*0920*/  IMAD.IADD R151, R11, 0x1, R151 ;  /* 0x000000010b977824 */ /* 0x000fe200078e0297 */
[----:B------:R-:W-:Y:S01]  /*0930*/  LEA R210, R13, UR4, 0x1 ;  /* 0x000000040dd27c11 */ /* 0x000fe2000f8e08ff */
[----:B------:R-:W-:Y:S01]  /*0940*/  IMAD R161, R161, 0x200, R0 ;  /* 0x00000200a1a17824 */ /* 0x000fe200078e0200 */
[----:B------:R-:W-:Y:S01]  /*0950*/  SEL R204, R204, 0x10, !P6 ;  /* 0x00000010cccc7807 */ /* 0x000fe20007000000 */
[----:B------:R-:W-:Y:S01]  /*0960*/  IMAD.IADD R156, R0, 0x1, R2 ;  /* 0x00000001009c7824 */ /* 0x000fe200078e0202 */
[----:B------:R-:W-:Y:S01]  /*0970*/  SEL R206, R155, 0xffffffe0, !P5 ;  /* 0xffffffe09bce7807 */ /* 0x000fe20006800000 */
[----:B------:R-:W-:Y:S01]  /*0980*/  IMAD.U32 R0, RZ, RZ, UR6 ;  /* 0x00000006ff007e24 */ /* 0x000fe2000f8e00ff */
[----:B------:R-:W-:Y:S01]  /*0990*/  USHF.R.S32.HI UR6, URZ, 0x1f, UR57 ;  /* 0x0000001f3f067899 */ /* 0x000fe20008011439 */
[----:B------:R-:W-:Y:S01]  /*09a0*/  IMAD.IADD R8, R8, 0x1, R12 ;  /* 0x0000000108087824 */ /* 0x000fe200078e020c */
[----:B------:R-:W-:Y:S01]  /*09b0*/  SEL R152, R152, 0xffffffc0, !P2 ;  /* 0xffffffc098987807 */ /* 0x000fe20005000000 */
[----:B------:R-:W-:Y:S01]  /*09c0*/  IMAD.U32 R2, RZ, RZ, UR5 ;  /* 0x00000005ff027e24 */ /* 0x000fe2000f8e00ff */
[----:B------:R-:W-:Y:S01]  /*09d0*/  UIADD3 UR5, UR4, 0x8000, URZ ;  /* 0x0000800004057890 */ /* 0x000fe2000fffe03f */
[----:B------:R-:W-:Y:S01]  /*09e0*/  VIADD R205, R210, 0x40 ;  /* 0x00000040d2cd7836 */ /* 0x000fe20000000000 */
[----:B------:R-:W-:Y:S01]  /*09f0*/  LOP3.LUT R250, R250, 0x6, RZ, 0xc0, !PT ;  /* 0x00000006fafa7812 */ /* 0x000fe200078ec0ff */
[----:B------:R-:W-:Y:S01]  /*0a00*/  IMAD.U32 R0, RZ, RZ, UR6 ;  /* 0x00000006ff007e24 */ /* 0x000fe2000f8e00ff */
[----:B------:R-:W-:Y:S01]  /*0a10*/  UIADD3 UR6, UR4, 0x6000, URZ ;  /* 0x0000600004067890 */ /* 0x000fe2000fffe03f */
[C---:B------:R-:W-:Y:S01]  /*0a20*/  @P4 VIADD R205, R210.reuse, 0xffffffc0 ;  /* 0xffffffc0d2cd4836 */ /* 0x040fe20000000000 */
[----:B------:R-:W-:Y:S01]  /*0a30*/  LEA R151, R151, UR5, 0x1 ;  /* 0x0000000597977c11 */ /* 0x000fe2000f8e08ff */
[----:B------:R-:W-:Y:S01]  /*0a40*/  IMAD.IADD R209, R210, 0x1, R204 ;  /* 0x00000001d2d17824 */ /* 0x000fe200078e02cc */
[----:B------:R-:W-:Y:S01]  /*0a50*/  SEL R150, R155, 0xffffffe0, !P0 ;  /* 0xffffffe09b967807 */ /* 0x000fe20004000000 */
[----:B------:R-:W-:Y:S01]  /*0a60*/  IMAD.IADD R204, R204, 0x1, R205 ;  /* 0x00000001cccc7824 */ /* 0x000fe200078e02cd */
[----:B------:R-:W-:Y:S01]  /*0a70*/  LEA R252, R8, UR6, 0x1 ;  /* 0x0000000608fc7c11 */ /* 0x000fe2000f8e08ff */
[----:B------:R-:W-:Y:S01]  /*0a80*/  VIADD R157, R151, 0x20 ;  /* 0x00000020979d7836 */ /* 0x000fe20000000000 */
[----:B------:R-:W-:Y:S01]  /*0a90*/  LEA R149, R149, UR4, 0x1 ;  /* 0x0000000495957c11 */ /* 0x000fe2000f8e08ff */
[----:B------:R-:W-:Y:S01]  /*0aa0*/  @P1 VIADD R157, R151, 0xffffffe0 ;  /* 0xffffffe0979d1836 */ /* 0x000fe20000000000 */
[----:B------:R-:W-:Y:S01]  /*0ab0*/  LOP3.LUT P0, RZ, R14, 0x2, RZ, 0xc0, !PT ;  /* 0x000000020eff7812 */ /* 0x000fe2000780c0ff */
[C---:B------:R-:W-:Y:S01]  /*0ac0*/  VIADD R0, R252.reuse, 0x20 ;  /* 0x00000020fc007836 */ /* 0x040fe20000000000 */
[----:B------:R-:W-:Y:S01]  /*0ad0*/  LEA R2, R3, UR4, 0x1 ;  /* 0x0000000403027c11 */ /* 0x000fe2000f8e08ff */
[----:B------:R-:W-:Y:S01]  /*0ae0*/  @P3 VIADD R0, R252, 0xffffffe0 ;  /* 0xffffffe0fc003836 */ /* 0x000fe20000000000 */
[----:B------:R-:W-:Y:S01]  /*0af0*/  SEL R155, R155, 0xffffffe0, !P0 ;  /* 0xffffffe09b9b7807 */ /* 0x000fe20004000000 */
[----:B------:R-:W-:-:S02]  /*0b00*/  IMAD.IADD R211, R210, 0x1, R206 ;  /* 0x00000001d2d37824 */ /* 0x000fc400078e02ce */
[----:B------:R-:W-:Y:S01]  /*0b10*/  IMAD.IADD R208, R209, 0x1, R206 ;  /* 0x00000001d1d07824 */ /* 0x000fe200078e02ce */
[----:B------:R1:W-:Y:S01]  /*0b20*/  STL [R1], R0 ;  /* 0x0000000001007387 */ /* 0x0003e20000100800 */
[----:B------:R-:W-:Y:S02]  /*0b30*/  IMAD.IADD R207, R206, 0x1, R205 ;  /* 0x00000001cecf7824 */ /* 0x000fe400078e02cd */
[----:B------:R-:W-:Y:S02]  /*0b40*/  IMAD.IADD R153, R151, 0x1, R152 ;  /* 0x0000000197997824 */ /* 0x000fe400078e0298 */
[----:B------:R-:W-:Y:S02]  /*0b50*/  IMAD R250, R10, 0x40, R250 ;  /* 0x000000400afa7824 */ /* 0x000fe400078e02fa */
[----:B------:R-:W-:Y:S02]  /*0b60*/  IMAD.IADD R161, R161, 0x1, R6 ;  /* 0x00000001a1a17824 */ /* 0x000fe400078e0206 */
[----:B------:R-:W-:-:S02]  /*0b70*/  IMAD.IADD R150, R150, 0x1, R149 ;  /* 0x0000000196967824 */ /* 0x000fc400078e0295 */
[----:B------:R-:W-:Y:S02]  /*0b80*/  IMAD.IADD R206, R206, 0x1, R204 ;  /* 0x00000001cece7824 */ /* 0x000fe400078e02cc */
[----:B------:R-:W-:Y:S02]  /*0b90*/  IMAD.IADD R152, R152, 0x1, R157 ;  /* 0x0000000198987824 */ /* 0x000fe400078e029d */
[C---:B------:R-:W-:Y:S02]  /*0ba0*/  VIADD R160, R157.reuse, 0x2000 ;  /* 0x000020009da07836 */ /* 0x040fe40000000000 */
[C---:B------:R-:W-:Y:S02]  /*0bb0*/  VIADD R159, R157.reuse, 0x4000 ;  /* 0x000040009d9f7836 */ /* 0x040fe40000000000 */
[----:B------:R-:W-:-:S07]  /*0bc0*/  VIADD R158, R157, 0x6000 ;  /* 0x000060009d9e7836 */ /* 0x000fce0000000000 */
.L_x_44:
[----:B------:R-:W-:Y:S01]  /*0bd0*/  ULDC.64 UR10, c[0x0][0x308] ;  /* 0x0000c200000a7ab9 */ /* 0x000fe20000000a00 */
[----:B------:R-:W-:Y:S01]  /*0be0*/  ULDC.64 UR6, c[0x0][0x300] ;  /* 0x0000c00000067ab9 */ /* 0x000fe20000000a00 */
[----:B------:R-:W-:Y:S02]  /*0bf0*/  UISETP.NE.U32.AND UP3, UPT, UR10, URZ, UPT ;  /* 0x0000003f0a00728c */ /* 0x000fe4000bf65070 */
[----:B------:R-:W-:Y:S02]  /*0c00*/  UISETP.NE.U32.AND UP4, UPT, UR6, URZ, UPT ;  /* 0x0000003f0600728c */ /* 0x000fe4000bf85070 */
[----:B------:R-:W-:Y:S02]  /*0c10*/  UISETP.NE.AND.EX UP3, UPT, UR11, URZ, UPT, UP3 ;  /* 0x0000003f0b00728c */ /* 0x000fe4000bf65330 */
[----:B------:R-:W-:Y:S02]  /*0c20*/  UISETP.NE.AND.EX UP4, UPT, UR7, URZ, UPT, UP4 ;  /* 0x0000003f0700728c */ /* 0x000fe4000bf85340 */
[----:B------:R-:W-:-:S02]  /*0c30*/  USHF.R.S32.HI UR58, URZ, 0x1f, UR48 ;  /* 0x0000001f3f3a7899 */ /* 0x000fc40008011430 */
[----:B------:R-:W-:Y:S01]  /*0c40*/  USHF.L.U32 UR18, UR48, 0x2, URZ ;  /* 0x0000000230127899 */ /* 0x000fe2000800063f */
[----:B------:R-:W-:Y:S01]  /*0c50*/  PLOP3.LUT P0, PT, PT, PT, UP3, 0x80, 0x0 ;  /* 0x000000000000781c */ /* 0x000fe20003f0f038 */
[----:B------:R-:W-:Y:S01]  /*0c60*/  USHF.L.U64.HI UR5, UR48, 0x2, UR58 ;  /* 0x0000000230057899 */ /* 0x000fe2000801023a */
[----:B------:R-:W-:Y:S01]  /*0c70*/  PLOP3.LUT P1, PT, PT, PT, UP4, 0x80, 0x0 ;  /* 0x000000000000781c */ /* 0x000fe20003f2f048 */
[----:B------:R-:W-:Y:S01]  /*0c80*/  ULDC.64 UR14, c[0x0][0x2f0] ;  /* 0x0000bc00000e7ab9 */ /* 0x000fe20000000a00 */
[----:B------:R-:W-:Y:S02]  /*0c90*/  @UP3 UIADD3 UR10, UP0, UR18, UR10, URZ ;  /* 0x0000000a120a3290 */ /* 0x000fe4000ff1e03f */
[----:B------:R-:W-:Y:S02]  /*0ca0*/  @UP4 UIADD3 UR12, UP1, UR18, UR6, URZ ;  /* 0x00000006120c4290 */ /* 0x000fe4000ff3e03f */
[----:B------:R-:W-:Y:S02]  /*0cb0*/  UIADD3 UR17, UP2, UR18, UR14, URZ ;  /* 0x0000000e12117290 */ /* 0x000fe4000ff5e03f */
[----:B------:R-:W-:Y:S01]  /*0cc0*/  @UP3 UIADD3.X UR11, UR5, UR11, URZ, UP0, !UPT ;  /* 0x0000000b050b3290 */ /* 0x000fe200087fe43f */
[----:B--23--:R-:W-:Y:S01]  /*0cd0*/  IMAD.U32 R4, RZ, RZ, UR10 ;  /* 0x0000000aff047e24 */ /* 0x00cfe2000f8e00ff */
[----:B------:R-:W-:Y:S01]  /*0ce0*/  UISETP.NE.U32.AND UP0, UPT, UR14, URZ, UPT ;  /* 0x0000003f0e00728c */ /* 0x000fe2000bf05070 */
[----:B------:R-:W-:Y:S01]  /*0cf0*/  IMAD.U32 R6, RZ, RZ, UR12 ;  /* 0x0000000cff067e24 */ /* 0x000fe2000f8e00ff */
[----:B------:R-:W-:-:S02]  /*0d00*/  @UP4 UIADD3.X UR13, UR5, UR7, URZ, UP1, !UPT ;  /* 0x00000007050d4290 */ /* 0x000fc40008ffe43f */
[----:B------:R-:W-:Y:S01]  /*0d10*/  UIADD3.X UR14, UR5, UR15, URZ, UP2, !UPT ;  /* 0x0000000f050e7290 */ /* 0x000fe200097fe43f */
[----:B------:R-:W-:Y:S01]  /*0d20*/  IMAD.U32 R5, RZ, RZ, UR11 ;  /* 0x0000000bff057e24 */ /* 0x000fe2000f8e00ff */
[----:B------:R-:W-:Y:S01]  /*0d30*/  UISETP.NE.AND.EX UP2, UPT, UR15, URZ, UPT, UP0 ;  /* 0x0000003f0f00728c */ /* 0x000fe2000bf45300 */
[----:B------:R-:W-:Y:S02]  /*0d40*/  ULDC.64 UR6, c[0x0][0x2f8] ;  /* 0x0000be0000067ab9 */ /* 0x000fe40000000a00 */
[----:B------:R-:W-:Y:S01]  /*0d50*/  ULDC.U8 UR15, c[0x0][0x3c2] ;  /* 0x0000f080000f7ab9 */ /* 0x000fe20000000000 */
[----:B------:R-:W-:Y:S01]  /*0d60*/  IMAD.U32 R7, RZ, RZ, UR13 ;  /* 0x0000000dff077e24 */ /* 0x000fe2000f8e00ff */
[----:B------:R-:W-:Y:S01]  /*0d70*/  UISETP.NE.AND UP1, UPT, UR15, URZ, UPT ;  /* 0x0000003f0f00728c */ /* 0x000fe2000bf25270 */
[----:B------:R-:W-:Y:S01]  /*0d80*/  PLOP3.LUT P3, PT, PT, PT, UP2, 0x80, 0x0 ;  /* 0x000000000000781c */ /* 0x000fe20003f6f028 */
[----:B------:R-:W-:Y:S02]  /*0d90*/  UISETP.EQ.U32.AND UP4, UPT, UR6, URZ, UPT ;  /* 0x0000003f0600728c */ /* 0x000fe4000bf82070 */
[----:B-1----:R-:W2:Y:S02]  /*0da0*/  @P1 LDG.E R8, desc[UR8][R6.64] ;  /* 0x0000000806081981 */ /* 0x002ea4000c1e1900 */
[----:B------:R-:W-:-:S02]  /*0db0*/  UISETP.EQ.OR.EX UP4, UPT, UR7, URZ, !UP1, UP4 ;  /* 0x0000003f0700728c */ /* 0x000fc4000cf82740 */
[----:B------:R-:W-:-:S04]  /*0dc0*/  UIADD3 UR10, UP0, UR18, UR6, URZ ;  /* 0x00000006120a7290 */ /* 0x000fc8000ff1e03f */
[----:B------:R-:W-:Y:S01]  /*0dd0*/  PLOP3.LUT P2, PT, PT, PT, UP4, 0x80, 0x0 ;  /* 0x000000000000781c */ /* 0x000fe20003f4f048 */
[----:B------:R-:W-:Y:S01]  /*0de0*/  UIADD3.X UR5, UR5, UR7, URZ, UP0, !UPT ;  /* 0x0000000705057290 */ /* 0x000fe200087fe43f */
[----:B----4-:R3:W4:Y:S02]  /*0df0*/  @P0 LDG.E R6, desc[UR8][R4.64] ;  /* 0x0000000804060981 */ /* 0x010724000c1e1900 */
[----:B---3--:R-:W-:Y:S02]  /*0e00*/  IMAD.U32 R4, RZ, RZ, UR17 ;  /* 0x00000011ff047e24 */ /* 0x008fe4000f8e00ff */
[----:B------:R-:W-:-:S05]  /*0e10*/  IMAD.U32 R5, RZ, RZ, UR14 ;  /* 0x0000000eff057e24 */ /* 0x000fca000f8e00ff */
[----:B------:R-:W3:Y:S04]  /*0e20*/  @P3 LDG.E R7, desc[UR8][R4.64] ;  /* 0x0000000804073981 */ /* 0x000ee8000c1e1900 */
[----:B-1---5:R1:W5:Y:S02]  /*0e30*/  @P3 LDG.E R0, desc[UR8][R4.64+0x4] ;  /* 0x0000040804003981 */ /* 0x022364000c1e1900 */
[----:B-1----:R-:W-:Y:S01]  /*0e40*/  IMAD.U32 R4, RZ, RZ, UR10 ;  /* 0x0000000aff047e24 */ /* 0x002fe2000f8e00ff */
[----:B------:R-:W-:Y:S01]  /*0e50*/  UMOV UR35, URZ ;  /* 0x0000003f00237c82 */ /* 0x000fe20008000000 */
[----:B------:R-:W-:Y:S01]  /*0e60*/  IMAD.U32 R5, RZ, RZ, UR5 ;  /* 0x00000005ff057e24 */ /* 0x000fe2000f8e00ff */
[----:B------:R-:W-:-:S04]  /*0e70*/  @!UP3 ULDC.64 UR10, c[0x0][0x318] ;  /* 0x0000c600000abab9 */ /* 0x000fc80000000a00 */
[----:B------:R-:W5:Y:S01]  /*0e80*/  @!P2 LDG.E R3, desc[UR8][R4.64] ;  /* 0x000000080403a981 */ /* 0x000f62000c1e1900 */
[----:B------:R-:W-:Y:S01]  /*0e90*/  @!UP3 UISETP.NE.U32.AND UP0, UPT, UR10, URZ, UPT ;  /* 0x0000003f0a00b28c */ /* 0x000fe2000bf05070 */
[----:B------:R-:W-:Y:S01]  /*0ea0*/  UMOV UR5, 0xffffffff ;  /* 0xffffffff00057882 */ /* 0x000fe20000000000 */
[----:B------:R-:W-:Y:S02]  /*0eb0*/  UMOV UR37, 0xffffffff ;  /* 0xffffffff00257882 */ /* 0x000fe40000000000 */
[----:B------:R-:W-:Y:S02]  /*0ec0*/  @!UP3 UISETP.NE.AND.EX UP0, UPT, UR11, URZ, UPT, UP0 ;  /* 0x0000003f0b00b28c */ /* 0x000fe4000bf05300 */
[----:B------:R-:W-:Y:S01]  /*0ed0*/  USHF.L.U32 UR34, UR16, 0x7, URZ ;  /* 0x0000000710227899 */ /* 0x000fe2000800063f */
[----:B--2---:R-:W-:Y:S02]  /*0ee0*/  @P1 R2UR UR35, R8 ;  /* 0x00000000082312ca */ /* 0x004fe400000e0000 */
[----:B----4-:R-:W-:-:S02]  /*0ef0*/  @P0 R2UR UR12, R6 ;  /* 0x00000000060c02ca */ /* 0x010fc400000e0000 */
[----:B------:R-:W-:Y:S01]  /*0f00*/  ISETP.NE.U32.AND P0, PT, RZ, UR6, PT ;  /* 0x00000006ff007c0c */ /* 0x000fe2000bf05070 */
[----:B------:R-:W-:Y:S02]  /*0f10*/  @!UP3 ULDC UR6, c[0x0][0x2cc] ;  /* 0x0000b3000006bab9 */ /* 0x000fe40000000800 */
[----:B------:R-:W-:Y:S01]  /*0f20*/  @!UP3 USEL UR10, UR6, URZ, UP0 ;  /* 0x0000003f060ab287 */ /* 0x000fe20008000000 */
[----:B------:R-:W-:Y:S02]  /*0f30*/  ISETP.NE.AND.EX P0, PT, RZ, UR7, PT, P0 ;  /* 0x00000007ff007c0c */ /* 0x000fe4000bf05300 */
[----:B------:R-:W-:-:S05]  /*0f40*/  ULDC UR6, c[0x0][0x2c8] ;  /* 0x0000b20000067ab9 */ /* 0x000fca0000000800 */
[----:B------:R-:W-:Y:S01]  /*0f50*/  @UP3 UIADD3 UR7, UR12, -UR35, URZ ;  /* 0x800000230c073290 */ /* 0x000fe2000fffe03f */
[----:B---3--:R-:W-:Y:S02]  /*0f60*/  @P3 R2UR UR5, R7 ;  /* 0x00000000070532ca */ /* 0x008fe400000e0000 */
[----:B-----5:R-:W-:Y:S02]  /*0f70*/  @P3 R2UR UR11, R0 ;  /* 0x00000000000b32ca */ /* 0x020fe400000e0000 */
[----:B------:R-:W-:Y:S01]  /*0f80*/  @!P2 R2UR UR37, R3 ;  /* 0x000000000325a2ca */ /* 0x000fe200000e0000 */
[----:B------:R-:W-:-:S14]  /*0f90*/  @!P0 BRA `(.L_x_0) ;  /* 0x0000000000188947 */ /* 0x000fdc0003800000 */
[----:B------:R-:W-:-:S13]  /*0fa0*/  PLOP3.LUT P0, PT, PT, PT, UP1, 0x80, 0x0 ;  /* 0x000000000000781c */ /* 0x000fda0003f0f018 */
[----:B------:R-:W2:Y:S04]  /*0fb0*/  @P0 LDG.E R0, desc[UR8][R4.64+0x4] ;  /* 0x0000040804000981 */ /* 0x000ea8000c1e1900 */
[----:B------:R-:W3:Y:S01]  /*0fc0*/  @!P0 LDG.E R4, desc[UR8][R4.64] ;  /* 0x0000000804048981 */ /* 0x000ee2000c1e1900 */
[----:B--2---:R-:W-:-:S13]  /*0fd0*/  @P0 R2UR UR6, R0 ;  /* 0x00000000000602ca */ /* 0x004fda00000e0000 */
[----:B------:R-:W-:-:S07]  /*0fe0*/  @UP1 UIADD3 UR6, UR6, -UR37, URZ ;  /* 0x8000002506061290 */ /* 0x000fce000fffe03f */
[----:B---3--:R-:W-:-:S15]  /*0ff0*/  @!P0 R2UR UR6, R4 ;  /* 0x00000000040682ca */ /* 0x008fde00000e0000 */
.L_x_0:
[----:B------:R-:W-:Y:S02]  /*1000*/  @!UP3 UIADD3 UR7, UR10, UR6, -UR35 ;  /* 0x000000060a07b290 */ /* 0x000fe4000fffe823 */
[----:B------:R-:W-:Y:S02]  /*1010*/  @UP2 UIADD3 UR36, UR11, -UR5, URZ ;  /* 0x800000050b242290 */ /* 0x000fe4000fffe03f */
[----:B------:R-:W-:-:S05]  /*1020*/  UISETP.GT.AND UP0, UPT, UR7, UR34, UPT ;  /* 0x000000220700728c */ /* 0x000fca000bf04270 */
[----:B------:R-:W-:Y:S01]  /*1030*/  @!UP2 ULDC UR36, c[0x0][0x2c4] ;  /* 0x0000b1000024aab9 */ /* 0x000fe20000000800 */
[----:B------:R-:W-:-:S13]  /*1040*/  PLOP3.LUT P0, PT, PT, PT, UP0, 0x80, 0x0 ;  /* 0x000000000000781c */ /* 0x000fda0003f0f008 */
[----:B------:R-:W-:Y:S05]  /*1050*/  @!P0 BRA `(.L_x_1) ;  /* 0x0000007000c08947 */ /* 0x000fea0003800000 */
[----:B------:R-:W1:Y:S01]  /*1060*/  LDC R7, c[0x0][0x278] ;  /* 0x00009e00ff077b82 */ /* 0x000e620000000800 */
[----:B------:R-:W-:Y:S01]  /*1070*/  UISETP.NE.AND UP1, UPT, UR5, -0x1, UPT ;  /* 0xffffffff0500788c */ /* 0x000fe2000bf25270 */
[----:B------:R-:W-:Y:S01]  /*1080*/  IABS R3, UR57 ;  /* 0x0000003900037c13 */ /* 0x000fe20008000000 */
[----:B------:R-:W-:Y:S01]  /*1090*/  ULDC.64 UR10, c[0x0][0x228] ;  /* 0x00008a00000a7ab9 */ /* 0x000fe20000000a00 */
[----:B------:R-:W-:Y:S01]  /*10a0*/  ULDC.64 UR12, c[0x0][0x488] ;  /* 0x00012200000c7ab9 */ /* 0x000fe20000000a00 */
[----:B------:R-:W-:Y:S02]  /*10b0*/  UIMAD.WIDE.U32 UR18, UR48, UR10, URZ ;  /* 0x0000000a301272a5 */ /* 0x000fe4000f8e003f */
[----:B------:R-:W-:Y:S01]  /*10c0*/  UIMAD UR10, UR58, UR10, URZ ;  /* 0x0000000a3a0a72a4 */ /* 0x000fe2000f8e023f */
[----:B------:R-:W2:Y:S01]  /*10d0*/  S2UR UR6, SR_CTAID.X ;  /* 0x00000000000679c3 */ /* 0x000ea20000002500 */
[----:B------:R-:W-:Y:S02]  /*10e0*/  UISETP.NE.AND UP0, UPT, UR37, -0x1, UPT ;  /* 0xffffffff2500788c */ /* 0x000fe4000bf05270 */
[----:B------:R-:W-:-:S02]  /*10f0*/  UIMAD UR29, UR48, UR11, UR10 ;  /* 0x0000000b301d72a4 */ /* 0x000fc4000f8e020a */
[----:B------:R-:W-:Y:S01]  /*1100*/  USHF.L.U32 UR14, UR48, 0x7, URZ ;  /* 0x00000007300e7899 */ /* 0x000fe2000800063f */
[----:B------:R-:W-:Y:S01]  /*1110*/  @!UP1 ULDC.64 UR10, c[0x0][0x418] ;  /* 0x00010600000a9ab9 */ /* 0x000fe20000000a00 */
[----:B------:R-:W-:Y:S02]  /*1120*/  ULDC.64 UR30, c[0x0][0x240] ;  /* 0x00009000001e7ab9 */ /* 0x000fe40000000a00 */
[----:B------:R-:W-:Y:S01]  /*1130*/  USEL UR32, UR14, URZ, UP2 ;  /* 0x0000003f0e207287 */ /* 0x000fe20009000000 */
[----:B------:R-:W-:Y:S01]  /*1140*/  ULDC UR59, c[0x0][0x2d4] ;  /* 0x0000b500003b7ab9 */ /* 0x000fe20000000800 */
[----:B------:R-:W-:Y:S01]  /*1150*/  ULDC UR24, c[0x0][0x2dc] ;  /* 0x0000b70000187ab9 */ /* 0x000fe20000000800 */
[----:B------:R-:W-:Y:S01]  /*1160*/  ULDC UR61, c[0x0][0x270] ;  /* 0x00009c00003d7ab9 */ /* 0x000fe20000000800 */
[----:B------:R-:W-:Y:S01]  /*1170*/  UIMAD.WIDE.U32 UR14, UR5, UR30, URZ ;  /* 0x0000001e050e72a5 */ /* 0x000fe2000f8e003f */
[----:B-1----:R-:W-:Y:S01]  /*1180*/  IABS R6, R7 ;  /* 0x0000000700067213 */ /* 0x002fe20000000000 */
[----:B------:R-:W-:Y:S01]  /*1190*/  @!UP1 UIMAD.WIDE.U32 UR40, UR48, UR10, URZ ;  /* 0x0000000a302892a5 */ /* 0x000fe2000f8e003f */
[----:B------:R-:W-:Y:S01]  /*11a0*/  ISETP.NE.AND P3, PT, R7, RZ, PT ;  /* 0x000000ff0700720c */ /* 0x000fe20003f65270 */
[----:B------:R-:W-:Y:S01]  /*11b0*/  USHF.R.S32.HI UR44, URZ, 0x1f, UR59 ;  /* 0x0000001f3f2c7899 */ /* 0x000fe2000801143b */
[----:B------:R-:W1:Y:S01]  /*11c0*/  I2F.RP R4, R6 ;  /* 0x0000000600047306 */ /* 0x000e620000209400 */
[----:B------:R-:W-:-:S02]  /*11d0*/  UIMAD UR49, UR57, UR24, URZ ;  /* 0x00000018393172a4 */ /* 0x000fc4000f8e023f */
[----:B------:R-:W-:Y:S02]  /*11e0*/  USEL UR56, UR18, UR14, !UP1 ;  /* 0x0000000e12387287 */ /* 0x000fe4000c800000 */
[----:B--2---:R-:W-:Y:S02]  /*11f0*/  UIMAD.WIDE.U32 UR26, UR6, UR12, URZ ;  /* 0x0000000c061a72a5 */ /* 0x004fe4000f8e003f */
[----:B------:R-:W-:Y:S02]  /*1200*/  UIADD3 UR50, UR19, UR29, URZ ;  /* 0x0000001d13327290 */ /* 0x000fe4000fffe03f */
[----:B------:R-:W-:Y:S02]  /*1210*/  UIMAD UR39, UR6, UR13, UR27 ;  /* 0x0000000d062772a4 */ /* 0x000fe4000f8e021b */
[----:B------:R-:W-:Y:S01]  /*1220*/  @!UP1 UIMAD UR6, UR58, UR10, URZ ;  /* 0x0000000a3a0692a4 */ /* 0x000fe2000f8e023f */
[----:B------:R-:W-:Y:S01]  /*1230*/  @UP1 ULDC.64 UR12, c[0x0][0x420] ;  /* 0x00010800000c1ab9 */ /* 0x000fe20000000a00 */
[----:B------:R-:W-:Y:S01]  /*1240*/  UIADD3 UR17, UR36, 0x7f, URZ ;  /* 0x0000007f24117890 */ /* 0x000fe2000fffe03f */
[----:B-1----:R-:W1:Y:S01]  /*1250*/  MUFU.RCP R4, R4 ;  /* 0x0000000400047308 */ /* 0x002e620000001000 */
[----:B------:R-:W-:-:S02]  /*1260*/  @!UP1 UIMAD UR33, UR48, UR11, UR6 ;  /* 0x0000000b302192a4 */ /* 0x000fc4000f8e0206 */
[----:B------:R-:W-:Y:S02]  /*1270*/  @UP0 UIADD3 UR6, UR35, UR37, URZ ;  /* 0x0000002523060290 */ /* 0x000fe4000fffe03f */
[----:B------:R-:W-:Y:S02]  /*1280*/  UIMAD.WIDE UR10, UR24, UR61, URZ ;  /* 0x0000003d180a72a5 */ /* 0x000fe4000f8e023f */
[----:B------:R-:W-:Y:S01]  /*1290*/  @UP1 UIMAD.WIDE.U32 UR42, UR5, UR12, URZ ;  /* 0x0000000c052a12a5 */ /* 0x000fe2000f8e003f */
[----:B------:R-:W-:Y:S01]  /*12a0*/  @UP0 ULDC.64 UR24, c[0x0][0x248] ;  /* 0x0000920000180ab9 */ /* 0x000fe20000000a00 */
[----:B------:R-:W-:Y:S02]  /*12b0*/  USHF.R.S32.HI UR21, URZ, 0x1f, UR17 ;  /* 0x0000001f3f157899 */ /* 0x000fe40008011411 */
[----:B------:R-:W-:Y:S02]  /*12c0*/  @UP0 UIMAD.WIDE.U32 UR18, UR6, UR24, URZ ;  /* 0x00000018061202a5 */ /* 0x000fe4000f8e003f */
[----:B------:R-:W-:-:S02]  /*12d0*/  @UP0 UIMAD UR29, UR6, UR25, URZ ;  /* 0x00000019061d02a4 */ /* 0x000fc4000f8e023f */
[----:B------:R-:W-:Y:S01]  /*12e0*/  UIMAD UR6, UR44, UR48, URZ ;  /* 0x000000302c0672a4 */ /* 0x000fe2000f8e023f */
[----:B-1----:R-:W-:Y:S01]  /*12f0*/  VIADD R4, R4, 0xffffffe ;  /* 0x0ffffffe04047836 */ /* 0x002fe20000000000 */
[----:B------:R-:W-:Y:S02]  /*1300*/  @UP1 UIMAD UR51, UR5, UR13, UR43 ;  /* 0x0000000d053312a4 */ /* 0x000fe4000f8e022b */
[----:B------:R-:W-:Y:S01]  /*1310*/  UIMAD.WIDE.U32 UR12, UR48, UR59, URZ ;  /* 0x0000003b300c72a5 */ /* 0x000fe2000f8e003f */
[----:B------:R-:W1:Y:S01]  /*1320*/  F2I.FTZ.U32.TRUNC.NTZ R5, R4 ;  /* 0x0000000400057305 */ /* 0x000e62000021f000 */
[----:B------:R-:W-:Y:S02]  /*1330*/  UIMAD UR6, UR58, UR59, UR6 ;  /* 0x0000003b3a0672a4 */ /* 0x000fe4000f8e0206 */
[----:B------:R-:W-:Y:S02]  /*1340*/  UIMAD UR28, UR5, UR31, URZ ;  /* 0x0000001f051c72a4 */ /* 0x000fe4000f8e023f */
[----:B------:R-:W-:-:S02]  /*1350*/  ULEA.HI UR21, UR21, UR17, URZ, 0x7 ;  /* 0x0000001115157291 */ /* 0x000fc4000f8f383f */
[----:B------:R-:W-:Y:S02]  /*1360*/  UIMAD UR17, UR11, UR12, URZ ;  /* 0x0000000c0b1172a4 */ /* 0x000fe4000f8e023f */
[----:B------:R-:W-:Y:S02]  /*1370*/  UIADD3 UR6, UR13, UR6, URZ ;  /* 0x000000060d067290 */ /* 0x000fe4000fffe03f */
[----:B------:R-:W-:Y:S02]  /*1380*/  @UP1 UIADD3 UR50, UR15, UR28, URZ ;  /* 0x0000001c0f321290 */ /* 0x000fe4000fffe03f */
[----:B------:R-:W-:Y:S01]  /*1390*/  UIMAD.WIDE.U32 UR14, UR10, UR12, URZ ;  /* 0x0000000c0a0e72a5 */ /* 0x000fe2000f8e003f */
[----:B-1----:R-:W-:Y:S01]  /*13a0*/  IMAD.MOV R0, RZ, RZ, -R5 ;  /* 0x000000ffff007224 */ /* 0x002fe200078e0a05 */
[----:B------:R-:W-:Y:S01]  /*13b0*/  UIMAD UR6, UR10, UR6, UR17 ;  /* 0x000000060a0672a4 */ /* 0x000fe2000f8e0211 */
[----:B------:R-:W-:Y:S01]  /*13c0*/  IMAD.MOV.U32 R4, RZ, RZ, RZ ;  /* 0x000000ffff047224 */ /* 0x000fe200078e00ff */
[----:B------:R-:W-:Y:S01]  /*13d0*/  ULOP3.LUT UR17, UR21, 0xffffff80, URZ, 0xc0, !UPT ;  /* 0xffffff8015117892 */ /* 0x000fe2000f8ec03f */
[----:B------:R-:W-:Y:S01]  /*13e0*/  IMAD R0, R0, R6, RZ ;  /* 0x0000000600007224 */ /* 0x000fe200078e02ff */
[----:B------:R-:W-:-:S02]  /*13f0*/  UIADD3 UR47, UR15, UR6, URZ ;  /* 0x000000060f2f7290 */ /* 0x000fc4000fffe03f */
[----:B------:R-:W-:Y:S01]  /*1400*/  USHF.L.U64.HI UR20, UR48, 0x7, UR58 ;  /* 0x0000000730147899 */ /* 0x000fe2000801023a */
[----:B------:R-:W-:Y:S01]  /*1410*/  IMAD.HI.U32 R0, R5, R0, R4 ;  /* 0x0000000005007227 */ /* 0x000fe200078e0004 */
[----:B------:R-:W-:Y:S02]  /*1420*/  UIMAD.WIDE.U32 UR12, UR10, UR5, URZ ;  /* 0x000000050a0c72a5 */ /* 0x000fe4000f8e003f */
[----:B------:R-:W-:Y:S01]  /*1430*/  UIMAD UR6, UR11, UR5, URZ ;  /* 0x000000050b0672a4 */ /* 0x000fe2000f8e023f */
[----:B------:R-:W-:Y:S02]  /*1440*/  ULDC.U8 UR22, c[0x0][0x3d8] ;  /* 0x0000f60000167ab9 */ /* 0x000fe40000000000 */
[----:B------:R-:W-:Y:S01]  /*1450*/  IMAD.HI.U32 R0, R0, R3, RZ ;  /* 0x0000000300007227 */ /* 0x000fe200078e00ff */
[----:B------:R-:W-:Y:S02]  /*1460*/  UIADD3 UR15, UR17, -0x80, URZ ;  /* 0xffffff80110f7890 */ /* 0x000fe4000fffe03f */
[----:B------:R-:W-:-:S02]  /*1470*/  UISETP.NE.AND UP3, UPT, UR22, URZ, UPT ;  /* 0x0000003f1600728c */ /* 0x000fc4000bf65270 */
[----:B------:R-:W-:Y:S01]  /*1480*/  IADD3 R4, -R0, RZ, RZ ;  /* 0x000000ff00047210 */ /* 0x000fe20007ffe1ff */
[----:B------:R-:W-:Y:S02]  /*1490*/  USEL UR20, UR20, URZ, UP2 ;  /* 0x0000003f14147287 */ /* 0x000fe40009000000 */
[----:B------:R-:W-:Y:S02]  /*14a0*/  @UP1 UIADD3 UR47, UR13, UR6, URZ ;  /* 0x000000060d2f1290 */ /* 0x000fe4000fffe03f */
[C---:B------:R-:W-:Y:S01]  /*14b0*/  IMAD R3, R6.reuse, R4, R3 ;  /* 0x0000000406037224 */ /* 0x040fe200078e0203 */
[----:B------:R-:W-:Y:S02]  /*14c0*/  USHF.R.S32.HI UR17, URZ, 0x1f, UR15 ;  /* 0x0000001f3f117899 */ /* 0x000fe4000801140f */
[----:B------:R-:W-:Y:S02]  /*14d0*/  UIADD3 UR6, UP2, UR15, UR32, URZ ;  /* 0x000000200f067290 */ /* 0x000fe4000ff5e03f */
[----:B------:R-:W-:Y:S01]  /*14e0*/  ISETP.GT.U32.AND P1, PT, R6, R3, PT ;  /* 0x000000030600720c */ /* 0x000fe20003f24070 */
[----:B------:R-:W-:-:S02]  /*14f0*/  USEL UR55, UR14, UR12, !UP1 ;  /* 0x0000000c0e377287 */ /* 0x000fc4000c800000 */
[----:B------:R-:W-:Y:S02]  /*1500*/  UIADD3.X UR14, UR17, UR20, URZ, UP2, !UPT ;  /* 0x00000014110e7290 */ /* 0x000fe400097fe43f */
[----:B------:R-:W-:Y:S01]  /*1510*/  UIMAD UR11, UR11, UR6, URZ ;  /* 0x000000060b0b72a4 */ /* 0x000fe2000f8e023f */
[----:B------:R-:W-:Y:S01]  /*1520*/  ULDC.U8 UR23, c[0x0][0x480] ;  /* 0x0001200000177ab9 */ /* 0x000fe20000000000 */
[----:B------:R-:W-:Y:S01]  /*1530*/  ULDC UR28, c[0x0][0x2c4] ;  /* 0x0000b100001c7ab9 */ /* 0x000fe20000000800 */
[----:B------:R-:W-:Y:S02]  /*1540*/  @UP0 UIADD3 UR27, UR35, UR37, URZ ;  /* 0x00000025231b0290 */ /* 0x000fe4000fffe03f */
[----:B------:R-:W-:-:S03]  /*1550*/  UIMAD UR14, UR10, UR14, UR11 ;  /* 0x0000000e0a0e72a4 */ /* 0x000fc6000f8e020b */
[----:B------:R-:W-:Y:S01]  /*1560*/  @!P1 IMAD.IADD R3, R3, 0x1, -R6 ;  /* 0x0000000103039824 */ /* 0x000fe200078e0a06 */
[----:B------:R-:W-:Y:S01]  /*1570*/  UISETP.NE.AND UP4, UPT, UR23, URZ, UPT ;  /* 0x0000003f1700728c */ /* 0x000fe2000bf85270 */
[----:B------:R-:W-:Y:S01]  /*1580*/  @!P1 VIADD R0, R0, 0x1 ;  /* 0x0000000100009836 */ /* 0x000fe20000000000 */
[----:B------:R-:W-:Y:S01]  /*1590*/  PLOP3.LUT P1, PT, PT, PT, UP0, 0x80, 0x0 ;  /* 0x000000000000781c */ /* 0x000fe20003f2f008 */
[----:B------:R-:W-:Y:S01]  /*15a0*/  @UP3 UIMAD UR11, UR48, UR28, URZ ;  /* 0x0000001c300b32a4 */ /* 0x000fe2000f8e023f */
[----:B------:R-:W-:Y:S01]  /*15b0*/  ISETP.GE.U32.AND P0, PT, R3, R6, PT ;  /* 0x000000060300720c */ /* 0x000fe20003f06070 */
[----:B------:R-:W-:Y:S01]  /*15c0*/  @UP0 ULDC.64 UR22, c[0x0][0x250] ;  /* 0x0000940000160ab9 */ /* 0x000fe20000000a00 */
[----:B------:R-:W-:Y:S01]  /*15d0*/  LOP3.LUT R3, R7, UR57, RZ, 0x3c, !PT ;  /* 0x0000003907037c12 */ /* 0x000fe2000f8e3cff */
[----:B------:R-:W-:Y:S02]  /*15e0*/  @UP0 UIMAD.WIDE.U32 UR12, UR27, UR22, URZ ;  /* 0x000000161b0c02a5 */ /* 0x000fe4000f8e003f */
[----:B------:R-:W-:Y:S01]  /*15f0*/  @!UP1 UIADD3 UR51, UR41, UR33, URZ ;  /* 0x0000002129339290 */ /* 0x000fe2000fffe03f */
[----:B------:R-:W-:Y:S01]  /*1600*/  ISETP.GE.AND P2, PT, R3, RZ, PT ;  /* 0x000000ff0300720c */ /* 0x000fe20003f46270 */
[----:B------:R-:W-:-:S02]  /*1610*/  UIMAD.WIDE.U32 UR32, UR10, UR6, URZ ;  /* 0x000000060a2072a5 */ /* 0x000fc4000f8e003f */
[----:B------:R-:W-:Y:S02]  /*1620*/  @UP3 USEL UR11, UR11, UR5, !UP1 ;  /* 0x000000050b0b3287 */ /* 0x000fe4000c800000 */
[----:B------:R-:W-:Y:S02]  /*1630*/  @!UP3 UIMAD UR10, UR48, UR61, UR57 ;  /* 0x0000003d300ab2a4 */ /* 0x000fe4000f8e0239 */
[----:B------:R-:W-:Y:S01]  /*1640*/  @P0 IADD3 R0, R0, 0x1, RZ ;  /* 0x0000000100000810 */ /* 0x000fe20007ffe0ff */
[----:B------:R-:W-:Y:S01]  /*1650*/  @UP0 UIMAD UR27, UR27, UR23, URZ ;  /* 0x000000171b1b02a4 */ /* 0x000fe2000f8e023f */
[----:B------:R-:W-:Y:S01]  /*1660*/  PLOP3.LUT P0, PT, PT, PT, UP3, 0x80, 0x0 ;  /* 0x000000000000781c */ /* 0x000fe20003f0f038 */
[----:B------:R-:W-:Y:S01]  /*1670*/  @UP3 ULDC UR6, c[0x0][0x2e4] ;  /* 0x0000b90000063ab9 */ /* 0x000fe20000000800 */
[----:B------:R-:W-:Y:S01]  /*1680*/  USEL UR52, UR39, URZ, UP4 ;  /* 0x0000003f27347287 */ /* 0x000fe2000a000000 */
[----:B------:R-:W-:Y:S01]  /*1690*/  IMAD.MOV.U32 R10, RZ, RZ, R0 ;  /* 0x000000ffff0a7224 */ /* 0x000fe200078e0000 */
[----:B------:R-:W-:-:S02]  /*16a0*/  @UP3 UIMAD UR44, UR57, UR6, UR11 ;  /* 0x00000006392c32a4 */ /* 0x000fc4000f8e020b */
[----:B------:R-:W-:Y:S02]  /*16b0*/  @!UP3 UIMAD UR44, UR10, UR28, URZ ;  /* 0x0000001c0a2cb2a4 */ /* 0x000fe4000f8e023f */
[----:B------:R-:W-:Y:S01]  /*16c0*/  USHF.R.S32.HI UR38, URZ, 0x1f, UR34 ;  /* 0x0000001f3f267899 */ /* 0x000fe20008011422 */
[----:B------:R-:W-:Y:S01]  /*16d0*/  @!P2 IADD3 R10, -R10, RZ, RZ ;  /* 0x000000ff0a0aa210 */ /* 0x000fe20007ffe1ff */
[----:B------:R-:W-:Y:S01]  /*16e0*/  USEL UR54, UR26, URZ, UP4 ;  /* 0x0000003f1a367287 */ /* 0x000fe2000a000000 */
[----:B------:R-:W-:Y:S01]  /*16f0*/  @!P3 LOP3.LUT R10, RZ, R7, RZ, 0x33, !PT ;  /* 0x00000007ff0ab212 */ /* 0x000fe200078e33ff */
[----:B------:R-:W-:Y:S02]  /*1700*/  USHF.R.S32.HI UR53, URZ, 0x1f, UR49 ;  /* 0x0000001f3f357899 */ /* 0x000fe40008011431 */
[----:B------:R-:W-:Y:S02]  /*1710*/  USHF.R.S32.HI UR45, URZ, 0x7, UR21 ;  /* 0x000000073f2d7899 */ /* 0x000fe40008011415 */
[----:B------:R-:W-:-:S02]  /*1720*/  @UP0 UIADD3 UR46, UR13, UR27, URZ ;  /* 0x0000001b0d2e0290 */ /* 0x000fc4000fffe03f */
[----:B------:R-:W-:Y:S02]  /*1730*/  UIADD3 UR14, UR33, UR14, URZ ;  /* 0x0000000e210e7290 */ /* 0x000fe4000fffe03f */
[----:B------:R-:W-:Y:S01]  /*1740*/  @UP0 UIADD3 UR29, UR19, UR29, URZ ;  /* 0x0000001d131d0290 */ /* 0x000fe2000fffe03f */
[----:B------:R-:W-:Y:S01]  /*1750*/  @UP0 UMOV UR28, UR18 ;  /* 0x00000012001c0c82 */ /* 0x000fe20008000000 */
[----:B------:R-:W-:Y:S01]  /*1760*/  @UP0 UMOV UR39, UR12 ;  /* 0x0000000c00270c82 */ /* 0x000fe20008000000 */
[----:B------:R-:W-:Y:S09]  /*1770*/  @P1 BRA `(.L_x_2) ;  /* 0x0000000000301947 */ /* 0x000ff20003800000 */
[----:B------:R-:W-:Y:S01]  /*1780*/  USHF.R.S32.HI UR6, URZ, 0x1f, UR35 ;  /* 0x0000001f3f067899 */ /* 0x000fe20008011423 */
[----:B------:R-:W-:Y:S01]  /*1790*/  ULDC.64 UR24, c[0x0][0x248] ;  /* 0x0000920000187ab9 */ /* 0x000fe20000000a00 */
[----:B------:R-:W-:Y:S02]  /*17a0*/  ULDC.64 UR12, c[0x0][0x230] ;  /* 0x00008c00000c7ab9 */ /* 0x000fe40000000a00 */
[----:B------:R-:W-:Y:S02]  /*17b0*/  UIMAD UR6, UR6, UR24, URZ ;  /* 0x00000018060672a4 */ /* 0x000fe4000f8e023f */
[----:B------:R-:W-:Y:S02]  /*17c0*/  UIMAD.WIDE.U32 UR10, UR35, UR24, URZ ;  /* 0x00000018230a72a5 */ /* 0x000fe4000f8e003f */
[----:B------:R-:W-:-:S04]  /*17d0*/  UIMAD UR6, UR35, UR25, UR6 ;  /* 0x00000019230672a4 */ /* 0x000fc8000f8e0206 */
[----:B------:R-:W-:Y:S02]  /*17e0*/  UIADD3 UR11, UR11, UR6, URZ ;  /* 0x000000060b0b7290 */ /* 0x000fe4000fffe03f */
[----:B------:R-:W-:Y:S02]  /*17f0*/  UIMAD UR6, UR58, UR12, URZ ;  /* 0x0000000c3a0672a4 */ /* 0x000fe4000f8e023f */
[----:B------:R-:W-:Y:S02]  /*1800*/  UIMAD.WIDE.U32 UR10, UR48, UR12, UR10 ;  /* 0x0000000c300a72a5 */ /* 0x000fe4000f8e000a */
[----:B------:R-:W-:-:S04]  /*1810*/  UIMAD UR6, UR48, UR13, UR6 ;  /* 0x0000000d300672a4 */ /* 0x000fc8000f8e0206 */
[----:B------:R-:W-:Y:S01]  /*1820*/  UIADD3 UR29, UR11, UR6, URZ ;  /* 0x000000060b1d7290 */ /* 0x000fe2000fffe03f */
[----:B------:R-:W-:-:S11]  /*1830*/  UMOV UR28, UR10 ;  /* 0x0000000a001c7c82 */ /* 0x000fd60008000000 */
.L_x_2:
[----:B------:R-:W-:Y:S05]  /*1840*/  @P1 BRA `(.L_x_3) ;  /* 0x0000000000301947 */ /* 0x000fea0003800000 */
        /* <DEDUP_REMOVED lines=12> */
.L_x_3:
[----:B------:R-:W-:Y:S01]  /*1910*/  @UP1 UMOV UR6, UR42 ;  /* 0x0000002a00061c82 */ /* 0x000fe20008000000 */
[----:B------:R-:W-:Y:S01]  /*1920*/  @!UP1 UMOV UR6, UR40 ;  /* 0x0000002800069c82 */ /* 0x000fe20008000000 */
[----:B------:R-:W-:Y:S01]  /*1930*/  SHF.R.S32.HI R15, RZ, 0x1f, R10 ;  /* 0x0000001fff0f7819 */ /* 0x000fe2000001140a */
[----:B------:R-:W-:Y:S06]  /*1940*/  @!P0 BRA `(.L_x_4) ;  /* 0x00000000001c8947 */ /* 0x000fec0003800000 */
[----:B------:R-:W-:Y:S01]  /*1950*/  @!UP1 UIMAD UR5, UR48, UR59, URZ ;  /* 0x0000003b300592a4 */ /* 0x000fe2000f8e023f */
[----:B------:R-:W-:Y:S01]  /*1960*/  ULDC UR11, c[0x0][0x2c0] ;  /* 0x0000b000000b7ab9 */ /* 0x000fe20000000800 */
[----:B------:R-:W-:Y:S02]  /*1970*/  ULDC UR10, c[0x0][0x2e4] ;  /* 0x0000b900000a7ab9 */ /* 0x000fe40000000800 */
[----:B------:R-:W-:Y:S02]  /*1980*/  ULEA UR5, UR48, UR5, 0x7 ;  /* 0x0000000530057291 */ /* 0x000fe4000f8e383f */
[----:B------:R-:W-:-:S04]  /*1990*/  ULEA UR10, UR11, UR10, 0x7 ;  /* 0x0000000a0b0a7291 */ /* 0x000fc8000f8e383f */
[----:B------:R-:W-:Y:S01]  /*19a0*/  UIMAD UR5, UR10, UR57, UR5 ;  /* 0x000000390a0572a4 */ /* 0x000fe2000f8e0205 */
[----:B------:R-:W-:Y:S11]  /*19b0*/  BRA `(.L_x_5) ;  /* 0x0000000000087947 */ /* 0x000ff60003800000 */
.L_x_4:
[----:B------:R-:W-:-:S04]  /*19c0*/  UIMAD UR5, UR48, UR61, UR57 ;  /* 0x0000003d300572a4 */ /* 0x000fc8000f8e0239 */
[----:B------:R-:W-:-:S12]  /*19d0*/  UIMAD UR5, UR5, UR59, URZ ;  /* 0x0000003b050572a4 */ /* 0x000fd8000f8e023f */
.L_x_5:
[----:B------:R-:W1:Y:S01]  /*19e0*/  S2R R4, SR_TID.X ;  /* 0x0000000000047919 */ /* 0x000e620000002100 */
[----:B------:R-:W2:Y:S01]  /*19f0*/  LDC.64 R12, c[0x0][0x420] ;  /* 0x00010800ff0c7b82 */ /* 0x000ea20000000a00 */
[----:B------:R-:W-:Y:S01]  /*1a00*/  ULDC UR10, c[0x0][0x2dc] ;  /* 0x0000b700000a7ab9 */ /* 0x000fe20000000800 */
[----:B------:R-:W-:Y:S01]  /*1a10*/  UIADD3 UR33, UR15, UR5, URZ ;  /* 0x000000050f217290 */ /* 0x000fe2000fffe03f */
[----:B------:R-:W-:Y:S01]  /*1a20*/  SHF.R.S32.HI R235, RZ, 0x1f, R234 ;  /* 0x0000001fffeb7819 */ /* 0x000fe200000114ea */
[----:B------:R-:W-:Y:S01]  /*1a30*/  UIMAD UR19, UR10, UR61, URZ ;  /* 0x0000003d0a1372a4 */ /* 0x000fe2000f8e023f */
[----:B------:R-:W-:Y:S01]  /*1a40*/  BSSY B1, `(.L_x_1) ;  /* 0x0000691000017945 */ /* 0x000fe20003800000 */
[----:B------:R-:W-:Y:S02]  /*1a50*/  UIADD3 UR5, -UR7, UR36, UR34 ;  /* 0x0000002407057290 */ /* 0x000fe4000fffe122 */
[----:B------:R-:W-:Y:S01]  /*1a60*/  USHF.L.U32 UR18, UR19, 0x7, URZ ;  /* 0x0000000713127899 */ /* 0x000fe2000800063f */
[----:B------:R-:W-:Y:S01]  /*1a70*/  ULDC UR10, c[0x0][0x398] ;  /* 0x0000e600000a7ab9 */ /* 0x000fe20000000800 */
[----:B------:R-:W-:Y:S01]  /*1a80*/  ULDC.64 UR26, c[0x0][0x400] ;  /* 0x00010000001a7ab9 */ /* 0x000fe20000000a00 */
[----:B------:R-:W-:-:S02]  /*1a90*/  UIADD3 UR5, UR5, -UR10, URZ ;  /* 0x8000000a05057290 */ /* 0x000fc4000fffe03f */
[----:B------:R-:W-:Y:S02]  /*1aa0*/  UIADD3 UR10, UP2, UP1, UR32, UR18, UR49 ;  /* 0x00000012200a7290 */ /* 0x000fe4000f95e031 */
[----:B------:R-:W-:Y:S01]  /*1ab0*/  USHF.R.S32.HI UR40, URZ, 0x1f, UR57 ;  /* 0x0000001f3f287899 */ /* 0x000fe20008011439 */
[----:B------:R-:W-:Y:S01]  /*1ac0*/  ULDC.64 UR20, c[0x0][0x258] ;  /* 0x0000960000147ab9 */ /* 0x000fe20000000a00 */
[----:B------:R-:W-:Y:S02]  /*1ad0*/  ULDC.64 UR12, c[0x0][0x428] ;  /* 0x00010a00000c7ab9 */ /* 0x000fe40000000a00 */
[----:B------:R-:W-:Y:S01]  /*1ae0*/  UIMAD UR11, UR40, UR12, URZ ;  /* 0x0000000c280b72a4 */ /* 0x000fe2000f8e023f */
[----:B--2---:R-:W-:-:S04]  /*1af0*/  IMAD R9, R12, UR17, RZ ;  /* 0x000000110c097c24 */ /* 0x004fc8000f8e02ff */
[----:B------:R-:W-:Y:S01]  /*1b00*/  IMAD R9, R13, UR15, R9 ;  /* 0x0000000f0d097c24 */ /* 0x000fe2000f8e0209 */
[----:B-1----:R-:W-:-:S04]  /*1b10*/  SHF.R.S32.HI R3, RZ, 0x1f, R4 ;  /* 0x0000001fff037819 */ /* 0x002fc80000011404 */
[CC--:B------:R-:W-:Y:S02]  /*1b20*/  LEA.HI R0, R3.reuse, R4.reuse, RZ, 0x5 ;  /* 0x0000000403007211 */ /* 0x0c0fe400078f28ff */
[----:B------:R-:W-:Y:S02]  /*1b30*/  LEA.HI R3, R3, R4, RZ, 0x2 ;  /* 0x0000000403037211 */ /* 0x000fe400078f10ff */
[----:B------:R-:W-:Y:S02]  /*1b40*/  LOP3.LUT R5, R0, 0xffffffe0, RZ, 0xc0, !PT ;  /* 0xffffffe000057812 */ /* 0x000fe400078ec0ff */
[----:B------:R-:W-:Y:S02]  /*1b50*/  SHF.R.S32.HI R3, RZ, 0x2, R3 ;  /* 0x00000002ff037819 */ /* 0x000fe40000011403 */
[----:B------:R-:W-:Y:S01]  /*1b60*/  SHF.R.S32.HI R8, RZ, 0x5, R0 ;  /* 0x00000005ff087819 */ /* 0x000fe20000011400 */
[----:B------:R-:W-:Y:S01]  /*1b70*/  IMAD.IADD R5, R4, 0x1, -R5 ;  /* 0x0000000104057824 */ /* 0x000fe200078e0a05 */
[----:B------:R-:W-:-:S02]  /*1b80*/  SHF.R.S32.HI R16, RZ, 0x1f, R3 ;  /* 0x0000001fff107819 */ /* 0x000fc40000011403 */
[----:B------:R-:W-:Y:S01]  /*1b90*/  IADD3 R0, P2, R3, UR15, RZ ;  /* 0x0000000f03007c10 */ /* 0x000fe2000ff5e0ff */
[----:B------:R-:W-:Y:S01]  /*1ba0*/  IMAD R8, R8, UR19, R5 ;  /* 0x0000001308087c24 */ /* 0x000fe2000f8e0205 */
[----:B------:R-:W-:Y:S01]  /*1bb0*/  IADD3 R4, P0, R234, UR6, RZ ;  /* 0x00000006ea047c10 */ /* 0x000fe2000ff1e0ff */
[----:B------:R-:W-:Y:S01]  /*1bc0*/  USHF.R.S32.HI UR6, URZ, 0x1f, UR18 ;  /* 0x0000001f3f067899 */ /* 0x000fe20008011412 */
[----:B------:R-:W-:Y:S01]  /*1bd0*/  IADD3.X R6, R16, UR17, RZ, P2, !PT ;  /* 0x0000001110067c10 */ /* 0x000fe200097fe4ff */
[----:B------:R-:W-:Y:S01]  /*1be0*/  USHF.R.S32.HI UR17, URZ, 0x1f, UR5 ;  /* 0x0000001f3f117899 */ /* 0x000fe20008011405 */
[----:B------:R-:W-:Y:S01]  /*1bf0*/  IADD3.X R5, R235, UR51, RZ, P0, !PT ;  /* 0x00000033eb057c10 */ /* 0x000fe200087fe4ff */
[----:B------:R-:W-:Y:S02]  /*1c00*/  UIADD3.X UR6, UR14, UR6, UR53, UP2, UP1 ;  /* 0x000000060e067290 */ /* 0x000fe400097e2435 */
[----:B------:R-:W-:Y:S01]  /*1c10*/  UIADD3 UR10, UP2, UP1, UR54, UR10, UR55 ;  /* 0x0000000a360a7290 */ /* 0x000fe2000f95e037 */
[----:B------:R-:W-:Y:S01]  /*1c20*/  IMAD R6, R6, UR30, RZ ;  /* 0x0000001e06067c24 */ /* 0x000fe2000f8e02ff */
[----:B------:R-:W-:Y:S01]  /*1c30*/  ULEA.HI UR17, UR17, UR5, URZ, 0x7 ;  /* 0x0000000511117291 */ /* 0x000fe2000f8f383f */
[----:B------:R-:W-:Y:S01]  /*1c40*/  IMAD.WIDE.U32 R4, R12, UR15, R4 ;  /* 0x0000000f0c047c25 */ /* 0x000fe2000f8e0004 */
[----:B------:R-:W-:-:S02]  /*1c50*/  UIADD3.X UR6, UR52, UR6, UR47, UP2, UP1 ;  /* 0x0000000634067290 */ /* 0x000fc400097e242f */
[----:B------:R-:W-:Y:S01]  /*1c60*/  USHF.R.S32.HI UR17, URZ, 0x7, UR17 ;  /* 0x000000073f117899 */ /* 0x000fe20008011411 */
[C---:B------:R-:W-:Y:S02]  /*1c70*/  IMAD R11, R0.reuse, UR31, R6 ;  /* 0x0000001f000b7c24 */ /* 0x040fe4000f8e0206 */
[----:B------:R-:W-:Y:S01]  /*1c80*/  IMAD.WIDE.U32 R6, R0, UR30, R234 ;  /* 0x0000001e00067c25 */ /* 0x000fe2000f8e00ea */
[C---:B------:R-:W-:Y:S01]  /*1c90*/  IADD3 R0, P0, R8.reuse, UR10, RZ ;  /* 0x0000000a08007c10 */ /* 0x040fe2000ff1e0ff */
[----:B------:R-:W-:Y:S02]  /*1ca0*/  UIMAD UR10, UR40, UR20, URZ ;  /* 0x00000014280a72a4 */ /* 0x000fe4000f8e023f */
[----:B------:R-:W-:Y:S01]  /*1cb0*/  UISETP.LT.AND UP1, UPT, URZ, UR17, UPT ;  /* 0x000000113f00728c */ /* 0x000fe2000bf21270 */
[----:B------:R-:W-:Y:S01]  /*1cc0*/  LEA.HI.X.SX32 R8, R8, UR6, 0x1, P0 ;  /* 0x0000000608087c11 */ /* 0x000fe200080f0eff */
[----:B------:R-:W-:Y:S01]  /*1cd0*/  UIMAD UR14, UR57, UR21, UR10 ;  /* 0x00000015390e72a4 */ /* 0x000fe2000f8e020a */
[----:B------:R-:W-:Y:S01]  /*1ce0*/  IADD3 R6, P2, R6, UR56, RZ ;  /* 0x0000003806067c10 */ /* 0x000fe2000ff5e0ff */
[----:B------:R-:W-:Y:S01]  /*1cf0*/  USEL UR17, URZ, UR17, !UP1 ;  /* 0x000000113f117287 */ /* 0x000fe2000c800000 */
[C---:B------:R-:W-:Y:S01]  /*1d00*/  LEA R224, P0, R0.reuse, UR26, 0x2 ;  /* 0x0000001a00e07c11 */ /* 0x040fe2000f8010ff */
[----:B------:R-:W-:Y:S01]  /*1d10*/  IMAD.IADD R5, R5, 0x1, R9 ;  /* 0x0000000105057824 */ /* 0x000fe200078e0209 */
[----:B------:R-:W-:Y:S01]  /*1d20*/  IADD3.X R7, R7, UR50, R11, P2, !PT ;  /* 0x0000003207077c10 */ /* 0x000fe200097fe40b */
[----:B------:R-:W-:Y:S01]  /*1d30*/  UIMAD UR6, UR57, UR13, UR11 ;  /* 0x0000000d390672a4 */ /* 0x000fe2000f8e020b */
[----:B------:R-:W-:Y:S01]  /*1d40*/  LEA.HI.X R223, R0, UR27, R8, 0x2, P0 ;  /* 0x0000001b00df7c11 */ /* 0x000fe200080f1408 */
[----:B------:R-:W-:Y:S01]  /*1d50*/  IMAD.U32 R8, RZ, RZ, UR20 ;  /* 0x00000014ff087e24 */ /* 0x000fe2000f8e00ff */
[----:B------:R-:W-:Y:S01]  /*1d60*/  UISETP.GT.AND UP1, UPT, UR45, UR17, UPT ;  /* 0x000000112d00728c */ /* 0x000fe2000bf24270 */
[----:B------:R-:W-:Y:S01]  /*1d70*/  IMAD.U32 R0, RZ, RZ, UR12 ;  /* 0x0000000cff007e24 */ /* 0x000fe2000f8e00ff */
[----:B------:R-:W-:Y:S01]  /*1d80*/  ULDC.64 UR12, c[0x0][0x210] ;  /* 0x00008400000c7ab9 */ /* 0x000fe20000000a00 */
[----:B------:R-:W-:Y:S01]  /*1d90*/  IMAD.WIDE.U32 R6, R8, UR57, R6 ;  /* 0x0000003908067c25 */ /* 0x000fe2000f8e0006 */
[----:B------:R-:W-:Y:S01]  /*1da0*/  UIADD3 UR10, UR15, UR44, URZ ;  /* 0x0000002c0f0a7290 */ /* 0x000fe2000fffe03f */
[----:B------:R-:W-:-:S02]  /*1db0*/  ULDC.64 UR40, c[0x0][0x2b0] ;  /* 0x0000ac0000287ab9 */ /* 0x000fc40000000a00 */
[----:B------:R-:W-:Y:S01]  /*1dc0*/  VIADD R7, R7, UR14 ;  /* 0x0000000e07077c36 */ /* 0x000fe20008000000 */
[----:B------:R-:W-:Y:S01]  /*1dd0*/  LEA R218, P0, R6, UR12, 0x1 ;  /* 0x0000000c06da7c11 */ /* 0x000fe2000f8008ff */
[----:B------:R-:W-:Y:S01]  /*1de0*/  IMAD.WIDE.U32 R4, R0, UR57, R4 ;  /* 0x0000003900047c25 */ /* 0x000fe2000f8e0004 */
[----:B------:R-:W-:Y:S01]  /*1df0*/  ULDC.64 UR26, c[0x0][0x478] ;  /* 0x00011e00001a7ab9 */ /* 0x000fe20000000a00 */
[----:B------:R-:W-:Y:S01]  /*1e00*/  UIMAD.WIDE UR10, UR10, 0x4, UR40 ;  /* 0x000000040a0a78a5 */ /* 0x000fe2000f8e0228 */
[----:B------:R-:W-:Y:S01]  /*1e10*/  LEA.HI.X R219, R6, UR13, R7, 0x1, P0 ;  /* 0x0000000d06db7c11 */ /* 0x000fe200080f0c07 */
[----:B------:R-:W-:Y:S01]  /*1e20*/  VIADD R5, R5, UR6 ;  /* 0x0000000605057c36 */ /* 0x000fe20008000000 */
[----:B------:R-:W-:Y:S01]  /*1e30*/  PLOP3.LUT P0, PT, PT, PT, UP1, 0x80, 0x0 ;  /* 0x000000000000781c */ /* 0x000fe20003f0f018 */
[-C--:B------:R-:W-:Y:S01]  /*1e40*/  IMAD R0, R16, R12.reuse, RZ ;  /* 0x0000000c10007224 */ /* 0x080fe200078e02ff */
[----:B------:R-:W-:Y:S01]  /*1e50*/  UIMAD.WIDE UR14, UR33, 0x4, UR26 ;  /* 0x00000004210e78a5 */ /* 0x000fe2000f8e021a */
[----:B------:R-:W-:Y:S01]  /*1e60*/  IMAD.WIDE.U32 R4, R3, R12, R4 ;  /* 0x0000000c03047225 */ /* 0x000fe200078e0004 */
[----:B------:R-:W-:Y:S01]  /*1e70*/  ULDC.64 UR20, c[0x0][0x3e0] ;  /* 0x0000f80000147ab9 */ /* 0x000fe20000000a00 */
[----:B------:R-:W-:-:S02]  /*1e80*/  UIADD3 UR6, UR45, -0x1, URZ ;  /* 0xffffffff2d067890 */ /* 0x000fc4000fffe03f */
[----:B------:R-:W-:Y:S01]  /*1e90*/  IMAD R0, R3, R13, R0 ;  /* 0x0000000d03007224 */ /* 0x000fe200078e0200 */
[----:B------:R-:W-:Y:S01]  /*1ea0*/  LEA R216, P2, R4, UR20, 0x1 ;  /* 0x0000001404d87c11 */ /* 0x000fe2000f8408ff */
[----:B------:R-:W-:Y:S01]  /*1eb0*/  UMOV UR12, UR10 ;  /* 0x0000000a000c7c82 */ /* 0x000fe20008000000 */
[----:B------:R-:W-:Y:S01]  /*1ec0*/  UMOV UR13, UR15 ;  /* 0x0000000f000d7c82 */ /* 0x000fe20008000000 */
[----:B------:R-:W-:-:S05]  /*1ed0*/  IMAD.IADD R0, R5, 0x1, R0 ;  /* 0x0000000105007824 */ /* 0x000fca00078e0200 */
[----:B------:R-:W-:Y:S01]  /*1ee0*/  LEA.HI.X R217, R4, UR21, R0, 0x1, P2 ;  /* 0x0000001504d97c11 */ /* 0x000fe200090f0c00 */
[----:B------:R-:W-:Y:S06]  /*1ef0*/  @P0 BRA `(.L_x_6) ;  /* 0x0000000400fc0947 */ /* 0x000fec0003800000 */
[----:B------:R-:W-:Y:S01]  /*1f00*/  @UP0 UIADD3 UR5, UR35, UR37, URZ ;  /* 0x0000002523050290 */ /* 0x000fe2000fffe03f */
[----:B------:R-:W-:-:S03]  /*1f10*/  @UP0 ULDC.64 UR10, c[0x0][0x450] ;  /* 0x00011400000a0ab9 */ /* 0x000fc60000000a00 */
[----:B------:R-:W-:Y:S02]  /*1f20*/  @UP0 UIMAD.WIDE.U32 UR12, UR5, UR10, URZ ;  /* 0x0000000a050c02a5 */ /* 0x000fe4000f8e003f */
[----:B------:R-:W-:-:S04]  /*1f30*/  @UP0 UIMAD UR5, UR5, UR11, URZ ;  /* 0x0000000b050502a4 */ /* 0x000fc8000f8e023f */
[----:B------:R-:W-:Y:S01]  /*1f40*/  @UP0 UIADD3 UR20, UR13, UR5, URZ ;  /* 0x000000050d140290 */ /* 0x000fe2000fffe03f */
[----:B------:R-:W-:Y:S01]  /*1f50*/  @UP0 UMOV UR6, UR12 ;  /* 0x0000000c00060c82 */ /* 0x000fe20008000000 */
[----:B------:R-:W-:Y:S10]  /*1f60*/  @P1 BRA `(.L_x_7) ;  /* 0x0000000000301947 */ /* 0x000ff40003800000 */
        /* <DEDUP_REMOVED lines=12> */
.L_x_7:
        /* <DEDUP_REMOVED lines=19> */
.L_x_8:
[----:B------:R-:W-:Y:S01]  /*2160*/  UIMAD UR5, UR38, UR10, URZ ;  /* 0x0000000a260572a4 */ /* 0x000fe2000f8e023f */
[----:B------:R-:W-:Y:S01]  /*2170*/  IMAD.U32 R4, RZ, RZ, UR10 ;  /* 0x0000000aff047e24 */ /* 0x000fe2000f8e00ff */
[----:B------:R-:W-:Y:S01]  /*2180*/  UIMAD UR7, UR16, -0x80, UR7 ;  /* 0xffffff80100778a4 */ /* 0x000fe2000f8e0207 */
[----:B------:R-:W-:Y:S01]  /*2190*/  VIADD R6, R3, 0x40 ;  /* 0x0000004003067836 */ /* 0x000fe20000000000 */
[----:B------:R-:W-:Y:S01]  /*21a0*/  UIMAD UR5, UR34, UR11, UR5 ;  /* 0x0000000b220572a4 */ /* 0x000fe2000f8e0205 */
[----:B------:R-:W-:Y:S01]  /*21b0*/  IMAD.WIDE.U32 R4, R4, UR34, R234 ;  /* 0x0000002204047c25 */ /* 0x000fe2000f8e00ea */
[----:B------:R-:W-:Y:S01]  /*21c0*/  USHF.R.S32.HI UR19, URZ, 0x1f, UR57 ;  /* 0x0000001f3f137899 */ /* 0x000fe20008011439 */
[----:B------:R-:W-:Y:S01]  /*21d0*/  BSSY B0, `(.L_x_9) ;  /* 0x0000019000007945 */ /* 0x000fe20003800000 */
[----:B------:R-:W-:Y:S02]  /*21e0*/  ULDC.64 UR14, c[0x0][0x468] ;  /* 0x00011a00000e7ab9 */ /* 0x000fe40000000a00 */
[----:B------:R-:W-:Y:S01]  /*21f0*/  MOV R0, UR5 ;  /* 0x0000000500007c02 */ /* 0x000fe20008000f00 */
[----:B------:R-:W-:Y:S01]  /*2200*/  ULDC UR5, c[0x0][0x2d0] ;  /* 0x0000b40000057ab9 */ /* 0x000fe20000000800 */
[----:B------:R-:W-:-:S02]  /*2210*/  IADD3 R4, P0, R4, UR6, RZ ;  /* 0x0000000604047c10 */ /* 0x000fc4000ff1e0ff */
[----:B------:R-:W-:Y:S01]  /*2220*/  ISETP.GE.AND P1, PT, R234, UR5, PT ;  /* 0x00000005ea007c0c */ /* 0x000fe2000bf26270 */
[----:B------:R-:W-:Y:S01]  /*2230*/  UIMAD UR5, UR19, UR14, URZ ;  /* 0x0000000e130572a4 */ /* 0x000fe2000f8e023f */
[----:B------:R-:W-:Y:S01]  /*2240*/  IADD3.X R5, R5, UR20, R0, P0, !PT ;  /* 0x0000001405057c10 */ /* 0x000fe200087fe400 */
[----:B------:R-:W-:Y:S01]  /*2250*/  IMAD.U32 R0, RZ, RZ, UR14 ;  /* 0x0000000eff007e24 */ /* 0x000fe2000f8e00ff */
[----:B------:R-:W-:Y:S01]  /*2260*/  ISETP.GE.OR P0, PT, R6, UR7, P1 ;  /* 0x0000000706007c0c */ /* 0x000fe20008f06670 */
[----:B------:R-:W-:Y:S01]  /*2270*/  UIMAD UR15, UR57, UR15, UR5 ;  /* 0x0000000f390f72a4 */ /* 0x000fe2000f8e0205 */
[----:B------:R-:W-:Y:S01]  /*2280*/  ISETP.GE.OR P1, PT, R3, UR7, P1 ;  /* 0x0000000703007c0c */ /* 0x000fe20008f26670 */
[----:B------:R-:W-:-:S05]  /*2290*/  IMAD.WIDE.U32 R4, R0, UR57, R4 ;  /* 0x0000003900047c25 */ /* 0x000fca000f8e0004 */
[----:B------:R-:W-:-:S07]  /*22a0*/  IADD3 R10, R5, UR15, RZ ;  /* 0x0000000f050a7c10 */ /* 0x000fce000fffe0ff */
[----:B------:R-:W-:Y:S05]  /*22b0*/  @P1 BRA `(.L_x_10) ;  /* 0x0000000000281947 */ /* 0x000fea0003800000 */
[----:B------:R-:W-:Y:S01]  /*22c0*/  MOV R6, R4 ;  /* 0x0000000400067202 */ /* 0x000fe20000000f00 */
[----:B------:R-:W-:Y:S01]  /*22d0*/  IMAD R0, R16, UR10, RZ ;  /* 0x0000000a10007c24 */ /* 0x000fe2000f8e02ff */
[----:B------:R-:W-:Y:S01]  /*22e0*/  MOV R7, R10 ;  /* 0x0000000a00077202 */ /* 0x000fe20000000f00 */
[----:B------:R-:W-:Y:S02]  /*22f0*/  ULDC.64 UR14, c[0x0][0x3f0] ;  /* 0x0000fc00000e7ab9 */ /* 0x000fe40000000a00 */
[C---:B------:R-:W-:Y:S02]  /*2300*/  IMAD R0, R3.reuse, UR11, R0 ;  /* 0x0000000b03007c24 */ /* 0x040fe4000f8e0200 */
[----:B------:R-:W-:-:S05]  /*2310*/  IMAD.WIDE.U32 R6, R3, UR10, R6 ;  /* 0x0000000a03067c25 */ /* 0x000fca000f8e0006 */
[----:B------:R-:W-:Y:S02]  /*2320*/  IADD3 R0, R7, R0, RZ ;  /* 0x0000000007007210 */ /* 0x000fe40007ffe0ff */
[----:B------:R-:W-:-:S04]  /*2330*/  LEA R8, P2, R6, UR14, 0x1 ;  /* 0x0000000e06087c11 */ /* 0x000fc8000f8408ff */
[----:B------:R-:W-:-:S05]  /*2340*/  LEA.HI.X R9, R6, UR15, R0, 0x1, P2 ;  /* 0x0000000f06097c11 */ /* 0x000fca00090f0c00 */
[----:B------:R1:W-:Y:S04]  /*2350*/  STG.E.128 desc[UR8][R8.64], RZ ;  /* 0x000000ff08007986 */ /* 0x0003e8000c101d08 */
.L_x_10:
[----:B------:R-:W-:Y:S05]  /*2360*/  BSYNC B0 ;  /* 0x0000000000007941 */ /* 0x000fea0003800000 */
.L_x_9:
[----:B------:R-:W-:Y:S04]  /*2370*/  BSSY B0, `(.L_x_11) ;  /* 0x000000e000007945 */ /* 0x000fe80003800000 */
[----:B------:R-:W-:Y:S05]  /*2380*/  @P0 BRA `(.L_x_12) ;  /* 0x0000000000300947 */ /* 0x000fea0003800000 */
[----:B------:R-:W-:Y:S01]  /*2390*/  IADD3 R0, P2, R3, 0x40, RZ ;  /* 0x0000004003007810 */ /* 0x000fe20007f5e0ff */
[----:B------:R-:W-:Y:S01]  /*23a0*/  IMAD.MOV.U32 R6, RZ, RZ, R4 ;  /* 0x000000ffff067224 */ /* 0x000fe200078e0004 */
[----:B------:R-:W-:Y:S01]  /*23b0*/  MOV R7, R10 ;  /* 0x0000000a00077202 */ /* 0x000fe20000000f00 */
[----:B------:R-:W-:Y:S02]  /*23c0*/  ULDC.64 UR6, c[0x0][0x3f0] ;  /* 0x0000fc0000067ab9 */ /* 0x000fe40000000a00 */
[----:B------:R-:W-:Y:S02]  /*23d0*/  IMAD.X R5, RZ, RZ, R16, P2 ;  /* 0x000000ffff057224 */ /* 0x000fe400010e0610 */
[----:B------:R-:W-:-:S04]  /*23e0*/  IMAD.WIDE.U32 R6, R0, UR10, R6 ;  /* 0x0000000a00067c25 */ /* 0x000fc8000f8e0006 */
[----:B------:R-:W-:Y:S01]  /*23f0*/  IMAD R5, R5, UR10, RZ ;  /* 0x0000000a05057c24 */ /* 0x000fe2000f8e02ff */
[----:B------:R-:W-:-:S03]  /*2400*/  LEA R4, P2, R6, UR6, 0x1 ;  /* 0x0000000606047c11 */ /* 0x000fc6000f8408ff */
[----:B------:R-:W-:-:S05]  /*2410*/  IMAD R0, R0, UR11, R5 ;  /* 0x0000000b00007c24 */ /* 0x000fca000f8e0205 */
[----:B------:R-:W-:-:S04]  /*2420*/  IADD3 R0, R7, R0, RZ ;  /* 0x0000000007007210 */ /* 0x000fc80007ffe0ff */
[----:B------:R-:W-:-:S05]  /*2430*/  LEA.HI.X R5, R6, UR7, R0, 0x1, P2 ;  /* 0x0000000706057c11 */ /* 0x000fca00090f0c00 */
[----:B------:R2:W-:Y:S02]  /*2440*/  STG.E.128 desc[UR8][R4.64], RZ ;  /* 0x000000ff04007986 */ /* 0x0005e4000c101d08 */
.L_x_12:
[----:B------:R-:W-:Y:S05]  /*2450*/  BSYNC B0 ;  /* 0x0000000000007941 */ /* 0x000fea0003800000 */
.L_x_11:
[----:B------:R-:W-:Y:S01]  /*2460*/  UIMAD UR5, UR38, UR12, URZ ;  /* 0x0000000c260572a4 */ /* 0x000fe2000f8e023f */
[----:B--2---:R-:W-:Y:S01]  /*2470*/  IMAD.U32 R4, RZ, RZ, UR12 ;  /* 0x0000000cff047e24 */ /* 0x004fe2000f8e00ff */
[----:B------:R-:W-:Y:S01]  /*2480*/  USHF.R.S32.HI UR10, URZ, 0x1f, UR57 ;  /* 0x0000001f3f0a7899 */ /* 0x000fe20008011439 */
[----:B------:R-:W-:Y:S01]  /*2490*/  BSSY B0, `(.L_x_13) ;  /* 0x0000017000007945 */ /* 0x000fe20003800000 */
[----:B------:R-:W-:Y:S01]  /*24a0*/  UIMAD UR5, UR34, UR13, UR5 ;  /* 0x0000000d220572a4 */ /* 0x000fe2000f8e0205 */
[----:B------:R-:W-:Y:S01]  /*24b0*/  IMAD.WIDE.U32 R4, R4, UR34, R234 ;  /* 0x0000002204047c25 */ /* 0x000fe2000f8e00ea */
[----:B------:R-:W-:-:S04]  /*24c0*/  ULDC.64 UR6, c[0x0][0x470] ;  /* 0x00011c0000067ab9 */ /* 0x000fc80000000a00 */
[----:B------:R-:W-:Y:S01]  /*24d0*/  IMAD.U32 R0, RZ, RZ, UR5 ;  /* 0x00000005ff007e24 */ /* 0x000fe2000f8e00ff */
[----:B------:R-:W-:Y:S01]  /*24e0*/  IADD3 R4, P2, R4, UR17, RZ ;  /* 0x0000001104047c10 */ /* 0x000fe2000ff5e0ff */
[----:B------:R-:W-:-:S03]  /*24f0*/  UIMAD UR5, UR10, UR6, URZ ;  /* 0x000000060a0572a4 */ /* 0x000fc6000f8e023f */
[----:B------:R-:W-:Y:S01]  /*2500*/  IADD3.X R5, R5, UR18, R0, P2, !PT ;  /* 0x0000001205057c10 */ /* 0x000fe200097fe400 */
[----:B------:R-:W-:Y:S01]  /*2510*/  UIMAD UR7, UR57, UR7, UR5 ;  /* 0x00000007390772a4 */ /* 0x000fe2000f8e0205 */
[----:B------:R-:W-:-:S05]  /*2520*/  MOV R0, UR6 ;  /* 0x0000000600007c02 */ /* 0x000fca0008000f00 */
[----:B------:R-:W-:-:S05]  /*2530*/  IMAD.WIDE.U32 R4, R0, UR57, R4 ;  /* 0x0000003900047c25 */ /* 0x000fca000f8e0004 */
[----:B------:R-:W-:Y:S01]  /*2540*/  IADD3 R0, R5, UR7, RZ ;  /* 0x0000000705007c10 */ /* 0x000fe2000fffe0ff */
[----:B------:R-:W-:Y:S06]  /*2550*/  @P1 BRA `(.L_x_14) ;  /* 0x0000000000281947 */ /* 0x000fec0003800000 */
[----:B------:R-:W-:Y:S01]  /*2560*/  MOV R6, R4 ;  /* 0x0000000400067202 */ /* 0x000fe20000000f00 */
[----:B-1----:R-:W-:Y:S01]  /*2570*/  IMAD R8, R16, UR12, RZ ;  /* 0x0000000c10087c24 */ /* 0x002fe2000f8e02ff */
        /* <DEDUP_REMOVED lines=8> */
.L_x_14:
[----:B------:R-:W-:Y:S05]  /*2600*/  BSYNC B0 ;  /* 0x0000000000007941 */ /* 0x000fea0003800000 */
.L_x_13:
        /* <DEDUP_REMOVED lines=12> */
[----:B------:R3:W-:Y:S01]  /*26d0*/  STG.E.128 desc[UR8][R4.64], RZ ;  /* 0x000000ff04007986 */ /* 0x0007e2000c101d08 */
[----:B------:R-:W-:Y:S05]  /*26e0*/  BRA `(.L_x_15) ;  /* 0x0000005c00187947 */ /* 0x000fea0003800000 */
.L_x_6:
[----:B------:R-:W-:Y:S01]  /*26f0*/  UIMAD UR5, UR38, UR22, URZ ;  /* 0x00000016260572a4 */ /* 0x000fe2000f8e023f */
[----:B------:R-:W-:Y:S01]  /*2700*/  IMAD.U32 R4, RZ, RZ, UR22 ;  /* 0x00000016ff047e24 */ /* 0x000fe2000f8e00ff */
[----:B------:R-:W-:Y:S01]  /*2710*/  UIMAD UR10, UR16, -0x80, UR7 ;  /* 0xffffff80100a78a4 */ /* 0x000fe2000f8e0207 */
[C---:B------:R-:W-:Y:S01]  /*2720*/  VIADD R6, R3.reuse, 0x40 ;  /* 0x0000004003067836 */ /* 0x040fe20000000000 */
[----:B------:R-:W-:Y:S01]  /*2730*/  UIMAD UR5, UR34, UR23, UR5 ;  /* 0x00000017220572a4 */ /* 0x000fe2000f8e0205 */
[----:B------:R-:W-:Y:S01]  /*2740*/  IMAD.WIDE.U32 R4, R4, UR34, R234 ;  /* 0x0000002204047c25 */ /* 0x000fe2000f8e00ea */
[----:B------:R-:W-:Y:S01]  /*2750*/  ULDC.64 UR20, c[0x0][0x268] ;  /* 0x00009a0000147ab9 */ /* 0x000fe20000000a00 */
[----:B------:R-:W-:Y:S01]  /*2760*/  ULEA.HI UR15, UR6, UR6, URZ, 0x1 ;  /* 0x00000006060f7291 */ /* 0x000fe2000f8f083f */
[----:B------:R-:W-:Y:S01]  /*2770*/  ISETP.GE.AND P1, PT, R3, UR10, PT ;  /* 0x0000000a03007c0c */ /* 0x000fe2000bf26270 */
[----:B------:R-:W-:Y:S01]  /*2780*/  BSSY B0, `(.L_x_16) ;  /* 0x000002c000007945 */ /* 0x000fe20003800000 */
[----:B------:R-:W-:Y:S01]  /*2790*/  IMAD.U32 R0, RZ, RZ, UR5 ;  /* 0x00000005ff007e24 */ /* 0x000fe2000f8e00ff */
[----:B------:R-:W-:Y:S01]  /*27a0*/  IADD3 R4, P0, R4, UR39, RZ ;  /* 0x0000002704047c10 */ /* 0x000fe2000ff1e0ff */
[----:B------:R-:W-:Y:S01]  /*27b0*/  ULOP3.LUT UR15, UR15, 0xfffffffe, URZ, 0xc0, !UPT ;  /* 0xfffffffe0f0f7892 */ /* 0x000fe2000f8ec03f */
[----:B------:R-:W-:Y:S01]  /*27c0*/  ISETP.GE.AND P2, PT, R6, UR10, PT ;  /* 0x0000000a06007c0c */ /* 0x000fe2000bf46270 */
[----:B------:R-:W-:Y:S01]  /*27d0*/  UIMAD UR5, UR6, -0x80, UR36 ;  /* 0xffffff80060578a4 */ /* 0x000fe2000f8e0224 */
[----:B------:R-:W-:Y:S01]  /*27e0*/  IADD3.X R5, R5, UR46, R0, P0, !PT ;  /* 0x0000002e05057c10 */ /* 0x000fe200087fe400 */
[----:B------:R-:W-:Y:S01]  /*27f0*/  IMAD R0, R15, UR20, RZ ;  /* 0x000000140f007c24 */ /* 0x000fe2000f8e02ff */
[----:B------:R-:W-:Y:S01]  /*2800*/  PLOP3.LUT P0, PT, PT, PT, UP4, 0x80, 0x0 ;  /* 0x000000000000781c */ /* 0x000fe20003f0f048 */
[----:B------:R-:W-:-:S02]  /*2810*/  UIADD3 UR15, UR6, -UR15, URZ ;  /* 0x8000000f060f7290 */ /* 0x000fc4000fffe03f */
[----:B------:R-:W-:Y:S01]  /*2820*/  IMAD R11, R10, UR21, R0 ;  /* 0x000000150a0b7c24 */ /* 0x000fe2000f8e0200 */
[----:B------:R-:W-:Y:S01]  /*2830*/  LEA R0, R249, UR4, 0x1 ;  /* 0x00000004f9007c11 */ /* 0x000fe2000f8e08ff */
[----:B------:R-:W-:-:S08]  /*2840*/  UISETP.NE.AND UP0, UPT, UR15, 0x1, UPT ;  /* 0x000000010f00788c */ /* 0x000fd0000bf05270 */
[----:B------:R-:W-:Y:S01]  /*2850*/  @P0 BAR.SYNC.DEFER_BLOCKING 0x0 ;  /* 0x0000000000000b1d */ /* 0x000fe20000010000 */
[----:B------:R-:W-:Y:S01]  /*2860*/  ISETP.GE.AND P4, PT, R6, UR5, PT ;  /* 0x0000000506007c0c */ /* 0x000fe2000bf86270 */
[----:B------:R-:W-:Y:S01]  /*2870*/  VIADD R6, R249, 0x1000 ;  /* 0x00001000f9067836 */ /* 0x000fe20000000000 */
[----:B------:R-:W-:Y:S01]  /*2880*/  PLOP3.LUT P0, PT, PT, PT, UP0, 0x80, 0x0 ;  /* 0x000000000000781c */ /* 0x000fe20003f0f008 */
[----:B------:R-:W-:Y:S01]  /*2890*/  IMAD.WIDE.U32 R4, R10, UR20, R4 ;  /* 0x000000140a047c25 */ /* 0x000fe2000f8e0004 */
[----:B------:R-:W-:Y:S02]  /*28a0*/  ISETP.GE.AND P5, PT, R3, UR5, PT ;  /* 0x0000000503007c0c */ /* 0x000fe4000bfa6270 */
[----:B------:R-:W-:Y:S01]  /*28b0*/  SEL R166, R6, R249, !P0 ;  /* 0x000000f906a67207 */ /* 0x000fe20004000000 */
[----:B------:R-:W-:Y:S01]  /*28c0*/  IMAD.IADD R11, R5, 0x1, R11 ;  /* 0x00000001050b7824 */ /* 0x000fe200078e020b */
[----:B------:R1:W-:Y:S04]  /*28d0*/  @P1 STS [R0+0x8000], RZ ;  /* 0x008000ff00001388 */ /* 0x0003e80000000800 */
[----:B------:R1:W-:Y:S04]  /*28e0*/  @P1 STS [R0+0x8004], RZ ;  /* 0x008004ff00001388 */ /* 0x0003e80000000800 */
[----:B------:R1:W-:Y:S01]  /*28f0*/  @P1 STS.64 [R0+0x8008], RZ ;  /* 0x008008ff00001388 */ /* 0x0003e20000000a00 */
[----:B------:R-:W-:Y:S05]  /*2900*/  @P1 BRA `(.L_x_17) ;  /* 0x00000000004c1947 */ /* 0x000fea0003800000 */
[----:B------:R-:W-:Y:S02]  /*2910*/  ULDC UR15, c[0x0][0x2d0] ;  /* 0x0000b400000f7ab9 */ /* 0x000fe40000000800 */
[----:B------:R-:W-:-:S13]  /*2920*/  ISETP.GE.AND P3, PT, R234, UR15, PT ;  /* 0x0000000fea007c0c */ /* 0x000fda000bf66270 */
[----:B------:R2:W-:Y:S04]  /*2930*/  @P3 STS [R0+0x8000], RZ ;  /* 0x008000ff00003388 */ /* 0x0005e80000000800 */
[----:B------:R2:W-:Y:S04]  /*2940*/  @P3 STS [R0+0x8004], RZ ;  /* 0x008004ff00003388 */ /* 0x0005e80000000800 */
[----:B------:R2:W-:Y:S01]  /*2950*/  @P3 STS.64 [R0+0x8008], RZ ;  /* 0x008008ff00003388 */ /* 0x0005e20000000a00 */
        /* <DEDUP_REMOVED lines=10> */
[----:B------:R-:W-:Y:S01]  /*2a00*/  @!PT LDS RZ, [RZ] ;  /* 0x00000000fffff984 */ /* 0x000fe20000000800 */
[----:B------:R-:W-:Y:S01]  /*2a10*/  @!PT LDS RZ, [RZ] ;  /* 0x00000000fffff984 */ /* 0x000fe20000000800 */
[----:B------:R-:W-:Y:S01]  /*2a20*/  @!PT LDS RZ, [RZ] ;  /* 0x00000000fffff984 */ /* 0x000fe20000000800 */
[----:B------:R3:W-:Y:S04]  /*2a30*/  LDGSTS.E.BYPASS.LTC128B.128 [R0+0x8000], desc[UR8][R8.64] ;  /* 0x0800000008007fae */ /* 0x0007e8000b901d48 */
.L_x_17:
[----:B------:R-:W-:Y:S05]  /*2a40*/  BSYNC B0 ;  /* 0x0000000000007941 */ /* 0x000fea0003800000 */
.L_x_16:
[----:B------:R4:W-:Y:S01]  /*2a50*/  @P2 STS.128 [R0+0x9000], RZ ;  /* 0x009000ff00002388 */ /* 0x0009e20000000c00 */
[----:B------:R-:W-:Y:S04]  /*2a60*/  BSSY B0, `(.L_x_18) ;  /* 0x0000015000007945 */ /* 0x000fe80003800000 */
[----:B------:R-:W-:Y:S05]  /*2a70*/  @P2 BRA `(.L_x_19) ;  /* 0x00000000004c2947 */ /* 0x000fea0003800000 */
[----:B------:R-:W-:Y:S02]  /*2a80*/  ULDC UR10, c[0x0][0x2d0] ;  /* 0x0000b400000a7ab9 */ /* 0x000fe40000000800 */
[----:B------:R-:W-:-:S13]  /*2a90*/  ISETP.GE.AND P3, PT, R234, UR10, PT ;  /* 0x0000000aea007c0c */ /* 0x000fda000bf66270 */
[----:B------:R1:W-:Y:S01]  /*2aa0*/  @P3 STS.128 [R0+0x9000], RZ ;  /* 0x009000ff00003388 */ /* 0x0003e20000000c00 */
[----:B------:R-:W-:Y:S05]  /*2ab0*/  @P3 BRA `(.L_x_19) ;  /* 0x00000000003c3947 */ /* 0x000fea0003800000 */
[----:B------:R-:W-:Y:S01]  /*2ac0*/  IADD3 R5, P3, R3, 0x40, RZ ;  /* 0x0000004003057810 */ /* 0x000fe20007f7e0ff */
[----:B------:R-:W-:Y:S01]  /*2ad0*/  ULDC.64 UR20, c[0x0][0x220] ;  /* 0x0000880000147ab9 */ /* 0x000fe20000000a00 */
[----:B------:R-:W-:-:S03]  /*2ae0*/  MOV R7, R11 ;  /* 0x0000000b00077202 */ /* 0x000fc60000000f00 */
[----:B------:R-:W-:-:S04]  /*2af0*/  IMAD.X R6, RZ, RZ, R16, P3 ;  /* 0x000000ffff067224 */ /* 0x000fc800018e0610 */
[----:B---3--:R-:W-:Y:S02]  /*2b00*/  IMAD R8, R6, UR22, RZ ;  /* 0x0000001606087c24 */ /* 0x008fe4000f8e02ff */
[----:B------:R-:W-:-:S04]  /*2b10*/  IMAD.MOV.U32 R6, RZ, RZ, R4 ;  /* 0x000000ffff067224 */ /* 0x000fc800078e0004 */
[----:B------:R-:W-:-:S04]  /*2b20*/  IMAD.WIDE.U32 R6, R5, UR22, R6 ;  /* 0x0000001605067c25 */ /* 0x000fc8000f8e0006 */
[----:B------:R-:W-:Y:S01]  /*2b30*/  IMAD R5, R5, UR23, R8 ;  /* 0x0000001705057c24 */ /* 0x000fe2000f8e0208 */
[----:B------:R-:W-:-:S04]  /*2b40*/  LEA R4, P3, R6, UR20, 0x1 ;  /* 0x0000001406047c11 */ /* 0x000fc8000f8608ff */
[----:B------:R-:W-:-:S04]  /*2b50*/  IADD3 R5, R7, R5, RZ ;  /* 0x0000000507057210 */ /* 0x000fc80007ffe0ff */
[----:B------:R-:W-:-:S05]  /*2b60*/  LEA.HI.X R5, R6, UR21, R5, 0x1, P3 ;  /* 0x0000001506057c11 */ /* 0x000fca00098f0c05 */
[----:B------:R-:W-:Y:S01]  /*2b70*/  @!PT LDS RZ, [RZ] ;  /* 0x00000000fffff984 */ /* 0x000fe20000000800 */
[----:B------:R-:W-:Y:S01]  /*2b80*/  @!PT LDS RZ, [RZ] ;  /* 0x00000000fffff984 */ /* 0x000fe20000000800 */
[----:B------:R-:W-:Y:S01]  /*2b90*/  @!PT LDS RZ, [RZ] ;  /* 0x00000000fffff984 */ /* 0x000fe20000000800 */
[----:B------:R3:W-:Y:S02]  /*2ba0*/  LDGSTS.E.BYPASS.LTC128B.128 [R0+0x9000], desc[UR8][R4.64] ;  /* 0x0900000004007fae */ /* 0x0007e4000b901d48 */
.L_x_19:
[----:B------:R-:W-:Y:S05]  /*2bb0*/  BSYNC B0 ;  /* 0x0000000000007941 */ /* 0x000fea0003800000 */
.L_x_18:
[----:B------:R-:W0:Y:S01]  /*2bc0*/  LDGDEPBAR ;  /* 0x00000000000079af */ /* 0x000e220000000000 */
[----:B------:R-:W-:Y:S01]  /*2bd0*/  BSSY B0, `(.L_x_20) ;  /* 0x0000011000007945 */ /* 0x000fe20003800000 */
[----:B---3--:R-:W-:Y:S02]  /*2be0*/  MOV R8, UR24 ;  /* 0x0000001800087c02 */ /* 0x008fe40008000f00 */
[----:B------:R3:W-:Y:S01]  /*2bf0*/  @P5 STS [R0+0x4000], RZ ;  /* 0x004000ff00005388 */ /* 0x0007e20000000800 */
[----:B------:R-:W-:-:S03]  /*2c00*/  LEA R166, R166, UR4, 0x1 ;  /* 0x00000004a6a67c11 */ /* 0x000fc6000f8e08ff */
        /* <DEDUP_REMOVED lines=9> */
[----:B------:R-:W-:Y:S01]  /*2ca0*/  @!PT LDS RZ, [RZ] ;  /* 0x00000000fffff984 */ /* 0x000fe20000000800 */
[----:B------:R-:W-:Y:S01]  /*2cb0*/  @!PT LDS RZ, [RZ] ;  /* 0x00000000fffff984 */ /* 0x000fe20000000800 */
[----:B------:R-:W-:Y:S01]  /*2cc0*/  @!PT LDS RZ, [RZ] ;  /* 0x00000000fffff984 */ /* 0x000fe20000000800 */
[----:B------:R1:W-:Y:S02]  /*2cd0*/  LDGSTS.E.BYPASS.LTC128B.128 [R0+0x4000], desc[UR8][R216.64] ;  /* 0x04000000d8007fae */ /* 0x0003e4000b901d48 */
.L_x_21:
[----:B------:R-:W-:Y:S05]  /*2ce0*/  BSYNC B0 ;  /* 0x0000000000007941 */ /* 0x000fea0003800000 */
.L_x_20:
[----:B------:R1:W-:Y:S01]  /*2cf0*/  @P4 STS.128 [R0+0x5000], RZ ;  /* 0x005000ff00004388 */ /* 0x0003e20000000c00 */
[----:B------:R-:W-:Y:S04]  /*2d00*/  BSSY B0, `(.L_x_22) ;  /* 0x000000c000007945 */ /* 0x000fe80003800000 */
[----:B------:R-:W-:Y:S05]  /*2d10*/  @P4 BRA `(.L_x_23) ;  /* 0x0000000000284947 */ /* 0x000fea0003800000 */
[----:B------:R-:W-:Y:S02]  /*2d20*/  ULDC UR10, c[0x0][0x2d0] ;  /* 0x0000b400000a7ab9 */ /* 0x000fe40000000800 */
[----:B------:R-:W-:-:S13]  /*2d30*/  ISETP.GE.AND P3, PT, R234, UR10, PT ;  /* 0x0000000aea007c0c */ /* 0x000fda000bf66270 */
[----:B------:R1:W-:Y:S01]  /*2d40*/  @P3 STS.128 [R0+0x5000], RZ ;  /* 0x005000ff00003388 */ /* 0x0003e20000000c00 */
[----:B------:R-:W-:Y:S05]  /*2d50*/  @P3 BRA `(.L_x_23) ;  /* 0x0000000000183947 */ /* 0x000fea0003800000 */
[----:B------:R-:W-:-:S04]  /*2d60*/  LEA R4, P3, R12, R216, 0x7 ;  /* 0x000000d80c047211 */ /* 0x000fc800078638ff */
[----:B------:R-:W-:-:S05]  /*2d70*/  LEA.HI.X R5, R12, R217, R13, 0x7, P3 ;  /* 0x000000d90c057211 */ /* 0x000fca00018f3c0d */
[----:B------:R-:W-:Y:S01]  /*2d80*/  @!PT LDS RZ, [RZ] ;  /* 0x00000000fffff984 */ /* 0x000fe20000000800 */
[----:B------:R-:W-:Y:S01]  /*2d90*/  @!PT LDS RZ, [RZ] ;  /* 0x00000000fffff984 */ /* 0x000fe20000000800 */
[----:B------:R-:W-:Y:S01]  /*2da0*/  @!PT LDS RZ, [RZ] ;  /* 0x00000000fffff984 */ /* 0x000fe20000000800 */
[----:B------:R1:W-:Y:S04]  /*2db0*/  LDGSTS.E.BYPASS.LTC128B.128 [R0+0x5000], desc[UR8][R4.64] ;  /* 0x0500000004007fae */ /* 0x0003e8000b901d48 */
.L_x_23:
[----:B------:R-:W-:Y:S05]  /*2dc0*/  BSYNC B0 ;  /* 0x0000000000007941 */ /* 0x000fea0003800000 */
.L_x_22:
[----:B------:R2:W-:Y:S01]  /*2dd0*/  @P5 STS [R166], RZ ;  /* 0x000000ffa6005388 */ /* 0x0005e20000000800 */
[----:B------:R-:W-:Y:S01]  /*2de0*/  BSSY B0, `(.L_x_24) ;  /* 0x0000011000007945 */ /* 0x000fe20003800000 */
[----:B-1----:R-:W-:Y:S02]  /*2df0*/  IADD3 R4, R251, 0x48, RZ ;  /* 0x00000048fb047810 */ /* 0x002fe40007ffe0ff */
[----:B------:R2:W-:Y:S04]  /*2e00*/  @P5 STS [R166+0x4], RZ ;  /* 0x000004ffa6005388 */ /* 0x0005e80000000800 */
[----:B------:R2:W-:Y:S04]  /*2e10*/  @P5 STS [R166+0x8], RZ ;  /* 0x000008ffa6005388 */ /* 0x0005e80000000800 */
[----:B------:R2:W-:Y:S01]  /*2e20*/  @P5 STS [R166+0xc], RZ ;  /* 0x00000cffa6005388 */ /* 0x0005e20000000800 */
[----:B------:R-:W-:Y:S05]  /*2e30*/  @P5 BRA `(.L_x_25) ;  /* 0x00000000002c5947 */ /* 0x000fea0003800000 */
[----:B------:R-:W-:Y:S02]  /*2e40*/  ULDC UR10, c[0x0][0x2d0] ;  /* 0x0000b400000a7ab9 */ /* 0x000fe40000000800 */
[----:B------:R-:W-:-:S13]  /*2e50*/  ISETP.GE.AND P3, PT, R234, UR10, PT ;  /* 0x0000000aea007c0c */ /* 0x000fda000bf66270 */
[----:B------:R1:W-:Y:S04]  /*2e60*/  @P3 STS [R166], RZ ;  /* 0x000000ffa6003388 */ /* 0x0003e80000000800 */
[----:B------:R1:W-:Y:S04]  /*2e70*/  @P3 STS [R166+0x4], RZ ;  /* 0x000004ffa6003388 */ /* 0x0003e80000000800 */
[----:B------:R1:W-:Y:S04]  /*2e80*/  @P3 STS [R166+0x8], RZ ;  /* 0x000008ffa6003388 */ /* 0x0003e80000000800 */
[----:B------:R1:W-:Y:S01]  /*2e90*/  @P3 STS [R166+0xc], RZ ;  /* 0x00000cffa6003388 */ /* 0x0003e20000000800 */
[----:B------:R-:W-:Y:S05]  /*2ea0*/  @P3 BRA `(.L_x_25) ;  /* 0x0000000000103947 */ /* 0x000fea0003800000 */
[----:B------:R-:W-:Y:S01]  /*2eb0*/  @!PT LDS RZ, [RZ] ;  /* 0x00000000fffff984 */ /* 0x000fe20000000800 */
[----:B------:R-:W-:Y:S01]  /*2ec0*/  @!PT LDS RZ, [RZ] ;  /* 0x00000000fffff984 */ /* 0x000fe20000000800 */
[----:B------:R-:W-:Y:S01]  /*2ed0*/  @!PT LDS RZ, [RZ] ;  /* 0x00000000fffff984 */ /* 0x000fe20000000800 */
[----:B------:R1:W-:Y:S02]  /*2ee0*/  LDGSTS.E.BYPASS.LTC128B.128 [R166], desc[UR8][R218.64] ;  /* 0x00000000daa67fae */ /* 0x0003e4000b901d48 */
.L_x_25:
[----:B------:R-:W-:Y:S05]  /*2ef0*/  BSYNC B0 ;  /* 0x0000000000007941 */ /* 0x000fea0003800000 */
.L_x_24:
[----:B------:R1:W-:Y:S01]  /*2f00*/  @P4 STS [R166+0x1000], RZ ;  /* 0x001000ffa6004388 */ /* 0x0003e20000000800 */
[----:B------:R-:W-:Y:S03]  /*2f10*/  BSSY B0, `(.L_x_26) ;  /* 0x0000014000007945 */ /* 0x000fe60003800000 */
[----:B------:R1:W-:Y:S04]  /*2f20*/  @P4 STS [R166+0x1004], RZ ;  /* 0x001004ffa6004388 */ /* 0x0003e80000000800 */
[----:B------:R1:W-:Y:S04]  /*2f30*/  @P4 STS [R166+0x1008], RZ ;  /* 0x001008ffa6004388 */ /* 0x0003e80000000800 */
[----:B------:R1:W-:Y:S01]  /*2f40*/  @P4 STS [R166+0x100c], RZ ;  /* 0x00100cffa6004388 */ /* 0x0003e20000000800 */
[----:B------:R-:W-:Y:S05]  /*2f50*/  @P4 BRA `(.L_x_27) ;  /* 0x00000000003c4947 */ /* 0x000fea0003800000 */
[----:B------:R-:W-:Y:S02]  /*2f60*/  ULDC UR10, c[0x0][0x2d0] ;  /* 0x0000b400000a7ab9 */ /* 0x000fe40000000800 */
[----:B------:R-:W-:-:S13]  /*2f70*/  ISETP.GE.AND P3, PT, R234, UR10, PT ;  /* 0x0000000aea007c0c */ /* 0x000fda000bf66270 */
[----:B------:R1:W-:Y:S04]  /*2f80*/  @P3 STS [R166+0x1000], RZ ;  /* 0x001000ffa6003388 */ /* 0x0003e80000000800 */
[----:B------:R1:W-:Y:S04]  /*2f90*/  @P3 STS [R166+0x1004], RZ ;  /* 0x001004ffa6003388 */ /* 0x0003e80000000800 */
[----:B------:R1:W-:Y:S04]  /*2fa0*/  @P3 STS [R166+0x1008], RZ ;  /* 0x001008ffa6003388 */ /* 0x0003e80000000800 */
[----:B------:R1:W-:Y:S01]  /*2fb0*/  @P3 STS [R166+0x100c], RZ ;  /* 0x00100cffa6003388 */ /* 0x0003e20000000800 */
[----:B------:R-:W-:Y:S05]  /*2fc0*/  @P3 BRA `(.L_x_27) ;  /* 0x0000000000203947 */ /* 0x000fea0003800000 */
[----:B------:R-:W-:Y:S02]  /*2fd0*/  IMAD.U32 R5, RZ, RZ, UR30 ;  /* 0x0000001eff057e24 */ /* 0x000fe4000f8e00ff */
[----:B------:R-:W-:-:S03]  /*2fe0*/  IMAD.U32 R7, RZ, RZ, UR31 ;  /* 0x0000001fff077e24 */ /* 0x000fc6000f8e00ff */
[----:B------:R-:W-:-:S04]  /*2ff0*/  LEA R6, P3, R5, R218, 0x7 ;  /* 0x000000da05067211 */ /* 0x000fc800078638ff */
[----:B------:R-:W-:-:S05]  /*3000*/  LEA.HI.X R7, R5, R219, R7, 0x7, P3 ;  /* 0x000000db05077211 */ /* 0x000fca00018f3c07 */
[----:B------:R-:W-:Y:S01]  /*3010*/  @!PT LDS RZ, [RZ] ;  /* 0x00000000fffff984 */ /* 0x000fe20000000800 */
[----:B------:R-:W-:Y:S01]  /*3020*/  @!PT LDS RZ, [RZ] ;  /* 0x00000000fffff984 */ /* 0x000fe20000000800 */
[----:B------:R-:W-:Y:S01]  /*3030*/  @!PT LDS RZ, [RZ] ;  /* 0x00000000fffff984 */ /* 0x000fe20000000800 */
[----:B------:R1:W-:Y:S04]  /*3040*/  LDGSTS.E.BYPASS.LTC128B.128 [R166+0x1000], desc[UR8][R6.64] ;  /* 0x0100000006a67fae */ /* 0x0003e8000b901d48 */
.L_x_27:
[----:B------:R-:W-:Y:S05]  /*3050*/  BSYNC B0 ;  /* 0x0000000000007941 */ /* 0x000fea0003800000 */
.L_x_26:
[----:B------:R-:W-:Y:S01]  /*3060*/  UIMAD UR10, UR38, UR24, URZ ;  /* 0x00000018260a72a4 */ /* 0x000fe2000f8e023f */
[----:B------:R-:W-:Y:S01]  /*3070*/  ISETP.GE.AND P3, PT, R4, UR5, PT ;  /* 0x0000000504007c0c */ /* 0x000fe2000bf66270 */
[----:B-1----:R-:W-:Y:S01]  /*3080*/  IMAD.WIDE.U32 R6, R8, UR34, R234 ;  /* 0x0000002208067c25 */ /* 0x002fe2000f8e00ea */
[----:B------:R1:W-:Y:S01]  /*3090*/  @P1 STS [R0+0x6000], RZ ;  /* 0x006000ff00001388 */ /* 0x0003e20000000800 */
[----:B------:R-:W-:Y:S01]  /*30a0*/  UIMAD UR10, UR34, UR25, UR10 ;  /* 0x00000019220a72a4 */ /* 0x000fe2000f8e020a */
[----:B------:R-:W-:Y:S01]  /*30b0*/  SHF.R.S32.HI R13, RZ, 0x1f, R251 ;  /* 0x0000001fff0d7819 */ /* 0x000fe200000114fb */
[C---:B------:R-:W-:Y:S01]  /*30c0*/  VIADD R8, R251.reuse, 0x8 ;  /* 0x00000008fb087836 */ /* 0x040fe20000000000 */
[----:B------:R1:W-:Y:S01]  /*30d0*/  @P1 STS [R0+0x6004], RZ ;  /* 0x006004ff00001388 */ /* 0x0003e20000000800 */
[C---:B------:R-:W-:Y:S01]  /*30e0*/  VIADD R5, R251.reuse, 0x40 ;  /* 0x00000040fb057836 */ /* 0x040fe20000000000 */
[----:B------:R-:W-:Y:S01]  /*30f0*/  IADD3 R6, P6, R6, UR28, RZ ;  /* 0x0000001c06067c10 */ /* 0x000fe2000ffde0ff */
[----:B------:R-:W-:Y:S01]  /*3100*/  IMAD.U32 R9, RZ, RZ, UR10 ;  /* 0x0000000aff097e24 */ /* 0x000fe2000f8e00ff */
[----:B------:R1:W-:Y:S01]  /*3110*/  @P1 STS.64 [R0+0x6008], RZ ;  /* 0x006008ff00001388 */ /* 0x0003e20000000a00 */
[----:B------:R-:W-:Y:S01]  /*3120*/  ISETP.GE.AND P5, PT, R8, UR5, PT ;  /* 0x0000000508007c0c */ /* 0x000fe2000bfa6270 */
[----:B------:R-:W-:Y:S01]  /*3130*/  IMAD.SHL.U32 R8, R251, 0x4, RZ ;  /* 0x00000004fb087824 */ /* 0x000fe200078e00ff */
[----:B------:R-:W-:Y:S01]  /*3140*/  ISETP.GE.AND P4, PT, R5, UR5, PT ;  /* 0x0000000505007c0c */ /* 0x000fe2000bf86270 */
[----:B------:R-:W-:Y:S01]  /*3150*/  ULDC.64 UR20, c[0x0][0x260] ;  /* 0x0000980000147ab9 */ /* 0x000fe20000000a00 */
[----:B------:R-:W-:Y:S01]  /*3160*/  IADD3.X R7, R7, UR29, R9, P6, !PT ;  /* 0x0000001d07077c10 */ /* 0x000fe2000b7fe409 */
[----:B------:R-:W-:Y:S01]  /*3170*/  IMAD R12, R15, UR20, RZ ;  /* 0x000000140f0c7c24 */ /* 0x000fe2000f8e02ff */
[----:B------:R-:W-:Y:S01]  /*3180*/  SHF.R.S32.HI R5, RZ, 0x1f, R4 ;  /* 0x0000001fff057819 */ /* 0x000fe20000011404 */
[----:B------:R-:W-:Y:S01]  /*3190*/  BSSY B0, `(.L_x_28) ;  /* 0x000001e000007945 */ /* 0x000fe20003800000 */
[----:B------:R-:W-:Y:S01]  /*31a0*/  @!P3 LEA R14, P6, R4, UR12, 0x2 ;  /* 0x0000000c040ebc11 */ /* 0x000fe2000f8c10ff */
[----:B------:R-:W-:-:S02]  /*31b0*/  IMAD R12, R10, UR21, R12 ;  /* 0x000000150a0c7c24 */ /* 0x000fc4000f8e020c */
[----:B------:R-:W-:Y:S01]  /*31c0*/  IMAD.WIDE.U32 R6, R10, UR20, R6 ;  /* 0x000000140a067c25 */ /* 0x000fe2000f8e0006 */
[----:B------:R-:W-:Y:S02]  /*31d0*/  @!P3 LEA.HI.X R15, R4, UR11, R5, 0x2, P6 ;  /* 0x0000000b040fbc11 */ /* 0x000fe4000b0f1405 */
[----:B------:R-:W-:Y:S01]  /*31e0*/  IADD3 R4, P6, R8, UR12, RZ ;  /* 0x0000000c08047c10 */ /* 0x000fe2000ffde0ff */
[----:B------:R-:W-:Y:S01]  /*31f0*/  IMAD.IADD R12, R7, 0x1, R12 ;  /* 0x00000001070c7824 */ /* 0x000fe200078e020c */
[----:B------:R-:W-:-:S04]  /*3200*/  SHF.L.U64.HI R5, R251, 0x2, R13 ;  /* 0x00000002fb057819 */ /* 0x000fc8000001020d */
[----:B------:R-:W-:Y:S02]  /*3210*/  IADD3.X R5, R5, UR11, RZ, P6, !PT ;  /* 0x0000000b05057c10 */ /* 0x000fe4000b7fe4ff */
[----:B------:R-:W-:Y:S01]  /*3220*/  ISETP.GE.AND P6, PT, R251, UR5, PT ;  /* 0x00000005fb007c0c */ /* 0x000fe2000bfc6270 */
[----:B-1----:R-:W-:-:S12]  /*3230*/  @P1 BRA `(.L_x_29) ;  /* 0x00000000004c1947 */ /* 0x002fd80003800000 */
        /* <DEDUP_REMOVED lines=19> */
.L_x_29:
[----:B------:R-:W-:Y:S05]  /*3370*/  BSYNC B0 ;  /* 0x0000000000007941 */ /* 0x000fea0003800000 */
.L_x_28:
        /* <DEDUP_REMOVED lines=18> */
[----:B------:R-:W-:Y:S01]  /*34a0*/  @!PT LDS RZ, [RZ] ;  /* 0x00000000fffff984 */ /* 0x000fe20000000800 */
[----:B------:R-:W-:Y:S01]  /*34b0*/  @!PT LDS RZ, [RZ] ;  /* 0x00000000fffff984 */ /* 0x000fe20000000800 */
[----:B------:R-:W-:Y:S01]  /*34c0*/  @!PT LDS RZ, [RZ] ;  /* 0x00000000fffff984 */ /* 0x000fe20000000800 */
[----:B------:R1:W-:Y:S02]  /*34d0*/  LDGSTS.E.BYPASS.LTC128B.128 [R0+0x7000], desc[UR8][R6.64] ;  /* 0x0700000006007fae */ /* 0x0003e4000b901d48 */
.L_x_31:
[----:B------:R-:W-:Y:S05]  /*34e0*/  BSYNC B0 ;  /* 0x0000000000007941 */ /* 0x000fea0003800000 */
.L_x_30:
[----:B------:R-:W0:Y:S01]  /*34f0*/  LDGDEPBAR ;  /* 0x00000000000079af */ /* 0x000e220000000000 */
[----:B------:R-:W-:Y:S02]  /*3500*/  IMAD.MOV.U32 R241, RZ, RZ, 0x7f800000 ;  /* 0x7f800000fff17424 */ /* 0x000fe400078e00ff */
[----:B------:R-:W-:Y:S02]  /*3510*/  IMAD.MOV.U32 R242, RZ, RZ, 0x7f800000 ;  /* 0x7f800000fff27424 */ /* 0x000fe400078e00ff */
[----:B------:R-:W-:Y:S02]  /*3520*/  IMAD.MOV.U32 R243, RZ, RZ, 0x7f800000 ;  /* 0x7f800000fff37424 */ /* 0x000fe400078e00ff */
[----:B------:R-:W-:Y:S01]  /*3530*/  IMAD.MOV.U32 R240, RZ, RZ, 0x7f800000 ;  /* 0x7f800000fff07424 */ /* 0x000fe200078e00ff */
[----:B------:R-:W5:Y:S01]  /*3540*/  @!P3 LDG.E R241, desc[UR8][R14.64] ;  /* 0x000000080ef1b981 */ /* 0x000f62000c1e1900 */
[----:B------:R-:W-:Y:S02]  /*3550*/  VIADD R3, R251, 0x1 ;  /* 0x00000001fb037836 */ /* 0x000fe40000000000 */
[----:B-1234-:R-:W-:Y:S01]  /*3560*/  IMAD.U32 R0, RZ, RZ, UR36 ;  /* 0x00000024ff007e24 */ /* 0x01efe2000f8e00ff */
[----:B------:R-:W5:Y:S01]  /*3570*/  @!P6 LDG.E R242, desc[UR8][R4.64] ;  /* 0x0000000804f2e981 */ /* 0x000f62000c1e1900 */
[----:B------:R-:W-:Y:S01]  /*3580*/  VIADD R148, R161, 0x1000 ;  /* 0x00001000a1947836 */ /* 0x000fe20000000000 */
[----:B------:R-:W-:-:S02]  /*3590*/  UIADD3 UR34, UR36, 0x80, UR34 ;  /* 0x0000008024227890 */ /* 0x000fc4000fffe022 */
[----:B------:R-:W5:Y:S01]  /*35a0*/  @!P5 LDG.E R243, desc[UR8][R4.64+0x20] ;  /* 0x0000200804f3d981 */ /* 0x000f62000c1e1900 */
[----:B------:R-:W-:Y:S01]  /*35b0*/  IMAD.SHL.U32 R247, R251, 0x4, RZ ;  /* 0x00000004fbf77824 */ /* 0x000fe200078e00ff */
[----:B------:R-:W-:Y:S01]  /*35c0*/  CS2R R94, SRZ ;  /* 0x00000000005e7805 */ /* 0x000fe2000001ff00 */
[----:B------:R-:W-:Y:S01]  /*35d0*/  IMAD.SHL.U32 R154, R161, 0x2, RZ ;  /* 0x00000002a19a7824 */ /* 0x000fe200078e00ff */
[----:B------:R1:W5:Y:S01]  /*35e0*/  @!P4 LDG.E R240, desc[UR8][R4.64+0x100] ;  /* 0x0001000804f0c981 */ /* 0x000362000c1e1900 */
[----:B------:R-:W-:Y:S02]  /*35f0*/  CS2R R92, SRZ ;  /* 0x00000000005c7805 */ /* 0x000fe4000001ff00 */
[----:B------:R-:W-:Y:S02]  /*3600*/  CS2R R98, SRZ ;  /* 0x0000000000627805 */ /* 0x000fe4000001ff00 */
[----:B------:R-:W-:Y:S01]  /*3610*/  CS2R R96, SRZ ;  /* 0x0000000000607805 */ /* 0x000fe2000001ff00 */
[----:B------:R-:W-:-:S04]  /*3620*/  DEPBAR.LE SB0, 0x1 ;  /* 0x000080400000791a */ /* 0x000fc80000000000 */
[----:B------:R-:W-:Y:S01]  /*3630*/  BAR.SYNC.DEFER_BLOCKING 0x0 ;  /* 0x0000000000007b1d */ /* 0x000fe20000010000 */
[----:B------:R-:W-:Y:S01]  /*3640*/  IADD3 R248, R3, UR7, -R0 ;  /* 0x0000000703f87c10 */ /* 0x000fe2000fffe800 */
[----:B------:R-:W-:Y:S01]  /*3650*/  VIADD R0, R251, 0xffffff80 ;  /* 0xffffff80fb007836 */ /* 0x000fe20000000000 */
[----:B------:R-:W-:Y:S02]  /*3660*/  SEL R148, R148, R161, !P0 ;  /* 0x000000a194947207 */ /* 0x000fe40004000000 */
[----:B------:R-:W-:Y:S02]  /*3670*/  CS2R R90, SRZ ;  /* 0x00000000005a7805 */ /* 0x000fe4000001ff00 */
[----:B------:R-:W-:Y:S02]  /*3680*/  CS2R R88, SRZ ;  /* 0x0000000000587805 */ /* 0x000fe4000001ff00 */
[----:B------:R-:W-:Y:S02]  /*3690*/  CS2R R86, SRZ ;  /* 0x0000000000567805 */ /* 0x000fe4000001ff00 */
[----:B------:R-:W-:-:S02]  /*36a0*/  CS2R R84, SRZ ;  /* 0x0000000000547805 */ /* 0x000fc4000001ff00 */
[----:B------:R-:W-:Y:S02]  /*36b0*/  CS2R R78, SRZ ;  /* 0x00000000004e7805 */ /* 0x000fe4000001ff00 */
[----:B------:R-:W-:Y:S02]  /*36c0*/  CS2R R76, SRZ ;  /* 0x00000000004c7805 */ /* 0x000fe4000001ff00 */
[----:B------:R-:W-:Y:S02]  /*36d0*/  CS2R R82, SRZ ;  /* 0x0000000000527805 */ /* 0x000fe4000001ff00 */
[----:B------:R-:W-:Y:S02]  /*36e0*/  CS2R R80, SRZ ;  /* 0x0000000000507805 */ /* 0x000fe4000001ff00 */
[----:B------:R-:W-:Y:S02]  /*36f0*/  CS2R R74, SRZ ;  /* 0x00000000004a7805 */ /* 0x000fe4000001ff00 */
[----:B------:R-:W-:-:S02]  /*3700*/  CS2R R72, SRZ ;  /* 0x0000000000487805 */ /* 0x000fc4000001ff00 */
[----:B------:R-:W-:Y:S02]  /*3710*/  CS2R R70, SRZ ;  /* 0x0000000000467805 */ /* 0x000fe4000001ff00 */
[----:B------:R-:W-:Y:S02]  /*3720*/  CS2R R68, SRZ ;  /* 0x0000000000447805 */ /* 0x000fe4000001ff00 */
[----:B------:R-:W-:Y:S01]  /*3730*/  SHF.L.U64.HI R246, R251, 0x2, R13 ;  /* 0x00000002fbf67819 */ /* 0x000fe2000001020d */
[----:B------:R-:W-:Y:S01]  /*3740*/  IMAD.MOV.U32 R227, RZ, RZ, R166 ;  /* 0x000000ffffe37224 */ /* 0x000fe200078e00a6 */
[----:B------:R-:W-:Y:S02]  /*3750*/  USHF.L.U32 UR33, UR19, 0x3, URZ ;  /* 0x0000000313217899 */ /* 0x000fe4000800063f */
[----:B------:R-:W-:Y:S02]  /*3760*/  USHF.L.U32 UR32, UR19, 0x4, URZ ;  /* 0x0000000413207899 */ /* 0x000fe4000800063f */
[----:B------:R-:W-:Y:S01]  /*3770*/  UIMAD UR31, UR19, 0x18, URZ ;  /* 0x00000018131f78a4 */ /* 0x000fe2000f8e023f */
[----:B------:R2:W3:Y:S01]  /*3780*/  LDSM.16.M88.4 R116, [R149+0x8000] ;  /* 0x008000009574783b */ /* 0x0004e20000000200 */
[----:B------:R-:W-:-:S02]  /*3790*/  USHF.L.U32 UR30, UR19, 0x5, URZ ;  /* 0x00000005131e7899 */ /* 0x000fc4000800063f */
[----:B------:R-:W-:Y:S01]  /*37a0*/  UIMAD UR29, UR19, 0x28, URZ ;  /* 0x00000028131d78a4 */ /* 0x000fe2000f8e023f */
[----:B------:R2:W4:Y:S01]  /*37b0*/  LDSM.16.M88.4 R120, [R149+0x8400] ;  /* 0x008400009578783b */ /* 0x0005220000000200 */
[----:B------:R-:W-:Y:S02]  /*37c0*/  UIMAD UR28, UR19, 0x30, URZ ;  /* 0x00000030131c78a4 */ /* 0x000fe4000f8e023f */
[----:B------:R-:W-:Y:S01]  /*37d0*/  UIMAD UR27, UR19, 0x38, URZ ;  /* 0x00000038131b78a4 */ /* 0x000fe2000f8e023f */
[----:B------:R2:W2:Y:S01]  /*37e0*/  LDSM.16.M88.4 R124, [R149+0x8800] ;  /* 0x00880000957c783b */ /* 0x0004a20000000200 */
[----:B------:R-:W-:Y:S02]  /*37f0*/  USHF.L.U32 UR26, UR19, 0x6, URZ ;  /* 0x00000006131a7899 */ /* 0x000fe4000800063f */
[----:B------:R-:W-:Y:S01]  /*3800*/  UIMAD UR25, UR19, 0x48, URZ ;  /* 0x00000048131978a4 */ /* 0x000fe2000f8e023f */
[----:B------:R2:W2:Y:S01]  /*3810*/  LDSM.16.M88.4 R128, [R149+0x8c00] ;  /* 0x008c00009580783b */ /* 0x0004a20000000200 */
[----:B------:R-:W-:-:S02]  /*3820*/  UIMAD UR24, UR19, 0x50, URZ ;  /* 0x00000050131878a4 */ /* 0x000fc4000f8e023f */
[----:B------:R-:W-:Y:S01]  /*3830*/  UIMAD UR23, UR19, 0x58, URZ ;  /* 0x00000058131778a4 */ /* 0x000fe2000f8e023f */
[----:B------:R2:W2:Y:S01]  /*3840*/  LDSM.16.M88.4 R132, [R150+0x8000] ;  /* 0x008000009684783b */ /* 0x0004a20000000200 */
[----:B------:R-:W-:Y:S02]  /*3850*/  UIMAD UR22, UR19, 0x60, URZ ;  /* 0x00000060131678a4 */ /* 0x000fe4000f8e023f */
[----:B------:R-:W-:Y:S01]  /*3860*/  UIMAD UR21, UR19, 0x68, URZ ;  /* 0x00000068131578a4 */ /* 0x000fe2000f8e023f */
[----:B------:R2:W2:Y:S01]  /*3870*/  LDSM.16.M88.4 R136, [R150+0x8400] ;  /* 0x008400009688783b */ /* 0x0004a20000000200 */
[----:B------:R-:W-:Y:S02]  /*3880*/  UIMAD UR20, UR19, 0x70, URZ ;  /* 0x00000070131478a4 */ /* 0x000fe4000f8e023f */
[----:B------:R-:W-:Y:S01]  /*3890*/  UIADD3 UR18, -UR18, URZ, URZ ;  /* 0x0000003f12127290 */ /* 0x000fe2000fffe13f */
[----:B------:R2:W2:Y:S01]  /*38a0*/  LDSM.16.M88.4 R140, [R150+0x8800] ;  /* 0x00880000968c783b */ /* 0x0004a20000000200 */
[----:B------:R-:W-:Y:S01]  /*38b0*/  ULDC UR36, c[0x0][0x2d0] ;  /* 0x0000b40000247ab9 */ /* 0x000fe20000000800 */
[----:B------:R-:W-:-:S02]  /*38c0*/  ULDC UR5, c[0x0][0x2ec] ;  /* 0x0000bb0000057ab9 */ /* 0x000fc40000000800 */
[----:B------:R2:W2:Y:S01]  /*38d0*/  LDSM.16.M88.4 R144, [R150+0x8c00] ;  /* 0x008c00009690783b */ /* 0x0004a20000000200 */
[----:B-1----:R-:W-:Y:S01]  /*38e0*/  VIADD R4, R156, 0x1000 ;  /* 0x000010009c047836 */ /* 0x002fe20000000000 */
[----:B------:R-:W-:-:S04]  /*38f0*/  SHF.R.S32.HI R3, RZ, 0x1f, R0 ;  /* 0x0000001fff037819 */ /* 0x000fc80000011400 */
[----:B------:R-:W-:Y:S02]  /*3900*/  SHF.L.U64.HI R245, R0, 0x2, R3 ;  /* 0x0000000200f57819 */ /* 0x000fe40000010203 */
[----:B------:R-:W-:Y:S01]  /*3910*/  SEL R3, R4, R156, !P0 ;  /* 0x0000009c04037207 */ /* 0x000fe20004000000 */
[----:B------:R-:W-:Y:S01]  /*3920*/  IMAD.SHL.U32 R244, R0, 0x4, RZ ;  /* 0x0000000400f47824 */ /* 0x000fe200078e00ff */
[----:B------:R-:W-:Y:S02]  /*3930*/  LEA R148, R148, UR4, 0x1 ;  /* 0x0000000494947c11 */ /* 0x000fe4000f8e08ff */
[----:B------:R-:W-:Y:S01]  /*3940*/  LEA R3, R3, UR4, 0x1 ;  /* 0x0000000403037c11 */ /* 0x000fe2000f8e08ff */
[----:B------:R-:W-:Y:S02]  /*3950*/  UIMAD UR19, UR19, 0x78, URZ ;  /* 0x00000078131378a4 */ /* 0x000fe4000f8e023f */
[----:B---3--:R-:W-:-:S12]  /*3960*/  UIADD3 UR34, UR34, -UR7, URZ ;  /* 0x8000000722227290 */ /* 0x008fd8000fffe03f */
.L_x_34:
[----:B------:R-:W0:Y:S01]  /*3970*/  LDGDEPBAR ;  /* 0x00000000000079af */ /* 0x000e220000000000 */
[----:B------:R-:W-:Y:S01]  /*3980*/  IMAD.IADD R112, R155, 0x1, R148 ;  /* 0x000000019b707824 */ /* 0x000fe200078e0294 */
[----:B------:R-:W-:Y:S01]  /*3990*/  USHF.L.U32 UR10, UR6, 0x7, URZ ;  /* 0x00000007060a7899 */ /* 0x000fe2000800063f */
[----:B------:R-:W-:Y:S01]  /*39a0*/  IMAD.U32 R0, RZ, RZ, UR16 ;  /* 0x00000010ff007e24 */ /* 0x000fe2000f8e00ff */
[----:B------:R-:W-:Y:S01]  /*39b0*/  USHF.L.U32 UR15, UR16, 0x7, URZ ;  /* 0x00000007100f7899 */ /* 0x000fe2000800063f */
[C---:B-----5:R-:W-:Y:S01]  /*39c0*/  FMUL.FTZ R163, R242.reuse, 1.4426950216293334961 ;  /* 0x3fb8aa3bf2a37820 */ /* 0x060fe20000410000 */
[----:B------:R-:W-:Y:S01]  /*39d0*/  UISETP.GE.AND UP0, UPT, UR10, UR34, UPT ;  /* 0x000000220a00728c */ /* 0x000fe2000bf06270 */
[----:B------:R-:W-:Y:S01]  /*39e0*/  FSETP.NEU.FTZ.AND P1, PT, R242, -INF , PT ;  /* 0xff800000f200780b */ /* 0x000fe20003f3d000 */
[----:B------:R-:W-:Y:S01]  /*39f0*/  UIADD3 UR15, UR15, 0x80, URZ ;  /* 0x000000800f0f7890 */ /* 0x000fe2000fffe03f */
[----:B------:R-:W-:Y:S01]  /*3a00*/  IMAD.MOV.U32 R165, RZ, RZ, 0x8 ;  /* 0x00000008ffa57424 */ /* 0x000fe200078e00ff */
[----:B------:R-:W-:Y:S01]  /*3a10*/  UISETP.GT.AND UP3, UPT, UR6, UR17, UPT ;  /* 0x000000110600728c */ /* 0x000fe2000bf64270 */
[----:B------:R-:W-:Y:S01]  /*3a20*/  FSEL R163, R163, RZ, P1 ;  /* 0x000000ffa3a37208 */ /* 0x000fe20000800000 */
[----:B------:R-:W-:Y:S01]  /*3a30*/  UISETP.LT.AND UP0, UPT, UR15, UR7, UP0 ;  /* 0x000000070f00728c */ /* 0x000fe20008701270 */
[----:B------:R-:W-:Y:S05]  /*3a40*/  FSETP.NEU.FTZ.AND P1, PT, R243, -INF , PT ;  /* 0xff800000f300780b */ /* 0x000fea0003f3d000 */
[----:B------:R-:W-:Y:S01]  /*3a50*/  PLOP3.LUT P0, PT, PT, PT, UP0, 0x80, 0x0 ;  /* 0x000000000000781c */ /* 0x000fe20003f0f008 */
[----:B------:R-:W-:Y:S04]  /*3a60*/  DEPBAR.LE SB0, 0x0 ;  /* 0x000080000000791a */ /* 0x000fe80000000000 */
[----:B------:R-:W-:Y:S08]  /*3a70*/  BAR.SYNC.DEFER_BLOCKING 0x0 ;  /* 0x0000000000007b1d */ /* 0x000ff00000010000 */
[----:B------:R-:W-:Y:S04]  /*3a80*/  @!P0 IMAD R0, R0, 0x80, R250 ;  /* 0x0000008000008824 */ /* 0x000fe800078e02fa */
[----:B------:R-:W-:Y:S01]  /*3a90*/  @!P0 VIADD R164, R0, 0x1 ;  /* 0x0000000100a48836 */ /* 0x000fe20000000000 */
[----:B------:R-:W-:Y:S08]  /*3aa0*/  LDSM.16.M88.4 R64, [R148] ;  /* 0x000000009440783b */ /* 0x000ff00000000200 */
[----:B------:R-:W1:Y:S08]  /*3ab0*/  LDSM.16.M88.4 R16, [R149+0x6000] ;  /* 0x006000009510783b */ /* 0x000e700000000200 */
[----:B------:R-:W3:Y:S08]  /*3ac0*/  LDSM.16.M88.4 R60, [R148+0x1000] ;  /* 0x00100000943c783b */ /* 0x000ef00000000200 */
[----:B------:R-:W4:Y:S08]  /*3ad0*/  LDSM.16.M88.4 R32, [R149+0x6400] ;  /* 0x006400009520783b */ /* 0x000f300000000200 */
[----:B------:R-:W2:Y:S08]  /*3ae0*/  LDSM.16.M88.4 R48, [R149+0x6800] ;  /* 0x006800009530783b */ /* 0x000eb00000000200 */
[----:B------:R-:W2:Y:S01]  /*3af0*/  LDSM.16.M88.4 R100, [R149+0x6c00] ;  /* 0x006c00009564783b */ /* 0x000ea20000000200 */
[-C--:B-1----:R-:W-:Y:S07]  /*3b00*/  HMMA.16816.F32.BF16 R4, R64, R16.reuse, RZ ;  /* 0x000000104004723c */ /* 0x082fee00000418ff */
[----:B------:R-:W-:Y:S01]  /*3b10*/  LDSM.16.M88.4 R104, [R112] ;  /* 0x000000007068783b */ /* 0x000fe20000000200 */
[C---:B---3--:R-:W-:Y:S07]  /*3b20*/  HMMA.16816.F32.BF16 R8, R60.reuse, R16, RZ ;  /* 0x000000103c08723c */ /* 0x048fee00000418ff */
[----:B------:R-:W1:Y:S01]  /*3b30*/  LDSM.16.M88.4 R108, [R150+0x6000] ;  /* 0x00600000966c783b */ /* 0x000e620000000200 */
[-C--:B------:R-:W-:Y:S07]  /*3b40*/  HMMA.16816.F32.BF16 R12, R60, R18.reuse, RZ ;  /* 0x000000123c0c723c */ /* 0x080fee00000418ff */
[----:B------:R-:W3:Y:S01]  /*3b50*/  LDSM.16.M88.4 R112, [R112+0x1000] ;  /* 0x001000007070783b */ /* 0x000ee20000000200 */
[C---:B------:R-:W-:Y:S06]  /*3b60*/  HMMA.16816.F32.BF16 R16, R64.reuse, R18, RZ ;  /* 0x000000124010723c */ /* 0x040fec00000418ff */
[-C--:B----4-:R-:W-:Y:S06]  /*3b70*/  HMMA.16816.F32.BF16 R20, R64, R32.reuse, RZ ;  /* 0x000000204014723c */ /* 0x090fec00000418ff */
[C---:B------:R-:W-:Y:S06]  /*3b80*/  HMMA.16816.F32.BF16 R24, R60.reuse, R32, RZ ;  /* 0x000000203c18723c */ /* 0x040fec00000418ff */
[-C--:B------:R-:W-:Y:S06]  /*3b90*/  HMMA.16816.F32.BF16 R28, R60, R34.reuse, RZ ;  /* 0x000000223c1c723c */ /* 0x080fec00000418ff */
[C---:B------:R-:W-:Y:S06]  /*3ba0*/  HMMA.16816.F32.BF16 R32, R64.reuse, R34, RZ ;  /* 0x000000224020723c */ /* 0x040fec00000418ff */
[-C--:B--2---:R-:W-:Y:S06]  /*3bb0*/  HMMA.16816.F32.BF16 R36, R64, R48.reuse, RZ ;  /* 0x000000304024723c */ /* 0x084fec00000418ff */
[C---:B------:R-:W-:Y:S06]  /*3bc0*/  HMMA.16816.F32.BF16 R40, R60.reuse, R48, RZ ;  /* 0x000000303c28723c */ /* 0x040fec00000418ff */
[-C--:B------:R-:W-:Y:S06]  /*3bd0*/  HMMA.16816.F32.BF16 R44, R60, R50.reuse, RZ ;  /* 0x000000323c2c723c */ /* 0x080fec00000418ff */
[C---:B------:R-:W-:Y:S06]  /*3be0*/  HMMA.16816.F32.BF16 R48, R64.reuse, R50, RZ ;  /* 0x000000324030723c */ /* 0x040fec00000418ff */
[-C--:B------:R-:W-:Y:S06]  /*3bf0*/  HMMA.16816.F32.BF16 R52, R64, R100.reuse, RZ ;  /* 0x000000644034723c */ /* 0x080fec00000418ff */
[C---:B------:R-:W-:Y:S06]  /*3c00*/  HMMA.16816.F32.BF16 R56, R60.reuse, R100, RZ ;  /* 0x000000643c38723c */ /* 0x040fec00000418ff */
[-C--:B------:R-:W-:Y:S01]  /*3c10*/  HMMA.16816.F32.BF16 R60, R60, R102.reuse, RZ ;  /* 0x000000663c3c723c */ /* 0x080fe200000418ff */
[----:B------:R-:W-:Y:S04]  /*3c20*/  @!P0 VIADD R100, R248, UR10 ;  /* 0x0000000af8648c36 */ /* 0x000fe80008000000 */
[----:B------:R-:W-:Y:S01]  /*3c30*/  FMUL.FTZ R101, R241, 1.4426950216293334961 ;  /* 0x3fb8aa3bf1657820 */ /* 0x000fe20000410000 */
[----:B------:R-:W-:Y:S02]  /*3c40*/  HMMA.16816.F32.BF16 R64, R64, R102, RZ ;  /* 0x000000664040723c */ /* 0x000fe400000418ff */
[----:B------:R-:W-:Y:S04]  /*3c50*/  @!P0 VIMNMX R162, R100, UR7, PT ;  /* 0x0000000764a28c48 */ /* 0x000fe8000bfe0100 */
[-C--:B-1----:R-:W-:Y:S05]  /*3c60*/  HMMA.16816.F32.BF16 R4, R104, R108.reuse, R4 ;  /* 0x0000006c6804723c */ /* 0x082fea0000041804 */
[-C--:B------:R-:W-:Y:S01]  /*3c70*/  @!P0 ISETP.GE.AND P2, PT, R0, R162.reuse, PT ;  /* 0x000000a20000820c */ /* 0x080fe20003f46270 */
[C---:B---3--:R-:W-:Y:S05]  /*3c80*/  HMMA.16816.F32.BF16 R8, R112.reuse, R108, R8 ;  /* 0x0000006c7008723c */ /* 0x048fea0000041808 */
[----:B------:R-:W-:Y:S01]  /*3c90*/  @!P0 VIADDMNMX R103, R100, R165, UR7, PT ;  /* 0x0000000764678e46 */ /* 0x000fe2000b8001a5 */
[----:B------:R-:W-:Y:S02]  /*3ca0*/  IMAD.MOV.U32 R165, RZ, RZ, 0x40 ;  /* 0x00000040ffa57424 */ /* 0x000fe400078e00ff */
[----:B------:R-:W-:Y:S03]  /*3cb0*/  FMUL.FTZ R109, R243, 1.4426950216293334961 ;  /* 0x3fb8aa3bf36d7820 */ /* 0x000fe60000410000 */
[----:B------:R-:W-:Y:S01]  /*3cc0*/  FMUL.FTZ R108, R240, 1.4426950216293334961 ;  /* 0x3fb8aa3bf06c7820 */ /* 0x000fe20000410000 */
[-C--:B------:R-:W-:Y:S03]  /*3cd0*/  HMMA.16816.F32.BF16 R12, R112, R110.reuse, R12 ;  /* 0x0000006e700c723c */ /* 0x080fe6000004180c */
[----:B------:R-:W-:Y:S02]  /*3ce0*/  FSEL R109, R109, RZ, P1 ;  /* 0x000000ff6d6d7208 */ /* 0x000fe40000800000 */
[-C--:B------:R-:W-:Y:S01]  /*3cf0*/  @!P0 ISETP.GE.AND P1, PT, R164, R103.reuse, PT ;  /* 0x00000067a400820c */ /* 0x080fe20003f26270 */
[C---:B------:R-:W-:Y:S05]  /*3d00*/  HMMA.16816.F32.BF16 R16, R104.reuse, R110, R16 ;  /* 0x0000006e6810723c */ /* 0x040fea0000041810 */
[----:B------:R-:W-:Y:S02]  /*3d10*/  @!P0 FSEL R4, R4, -INF , !P2 ;  /* 0xff80000004048808 */ /* 0x000fe40005000000 */
[----:B------:R-:W-:Y:S04]  /*3d20*/  @!P0 ISETP.GE.AND P2, PT, R164, R162, PT ;  /* 0x000000a2a400820c */ /* 0x000fe80003f46270 */
[----:B------:R-:W-:Y:S01]  /*3d30*/  @!P0 FSEL R5, R5, -INF , !P2 ;  /* 0xff80000005058808 */ /* 0x000fe20005000000 */
[--C-:B------:R-:W-:Y:S01]  /*3d40*/  FFMA.FTZ R4, R4, UR5, -R163.reuse ;  /* 0x0000000504047c23 */ /* 0x100fe200080108a3 */
[----:B------:R-:W-:Y:S02]  /*3d50*/  @!P0 ISETP.GE.AND P2, PT, R0, R103, PT ;  /* 0x000000670000820c */ /* 0x000fe40003f46270 */
[----:B------:R-:W-:Y:S01]  /*3d60*/  @!P0 FSEL R7, R7, -INF , !P1 ;  /* 0xff80000007078808 */ /* 0x000fe20004800000 */
[----:B------:R-:W-:Y:S01]  /*3d70*/  MUFU.EX2 R239, R4 ;  /* 0x0000000400ef7308 */ /* 0x000fe20000000800 */
[----:B------:R-:W-:Y:S01]  /*3d80*/  @!P0 FSEL R6, R6, -INF , !P2 ;  /* 0xff80000006068808 */ /* 0x000fe20005000000 */
[----:B------:R-:W-:Y:S01]  /*3d90*/  FFMA.FTZ R5, R5, UR5, -R163 ;  /* 0x0000000505057c23 */ /* 0x000fe200080108a3 */
[----:B------:R-:W-:Y:S01]  /*3da0*/  FSETP.NEU.FTZ.AND P1, PT, R240, -INF , PT ;  /* 0xff800000f000780b */ /* 0x000fe20003f3d000 */
[--C-:B------:R-:W-:Y:S01]  /*3db0*/  FFMA.FTZ R7, R7, UR5, -R109.reuse ;  /* 0x0000000507077c23 */ /* 0x100fe2000801086d */
[----:B------:R-:W-:Y:S01]  /*3dc0*/  @!P0 VIADDMNMX R102, R100, R165, UR7, PT ;  /* 0x0000000764668e46 */ /* 0x000fe2000b8001a5 */
[----:B------:R-:W-:Y:S01]  /*3dd0*/  FFMA.FTZ R6, R6, UR5, -R109 ;  /* 0x0000000506067c23 */ /* 0x000fe2000801086d */
[----:B------:R-:W-:Y:S03]  /*3de0*/  IMAD.MOV.U32 R165, RZ, RZ, 0x48 ;  /* 0x00000048ffa57424 */ /* 0x000fe600078e00ff */
[----:B------:R-:W1:Y:S01]  /*3df0*/  MUFU.EX2 R238, R5 ;  /* 0x0000000500ee7308 */ /* 0x000e620000000800 */
[-C--:B------:R-:W-:Y:S02]  /*3e00*/  @!P0 ISETP.GE.AND P2, PT, R0, R102.reuse, PT ;  /* 0x000000660000820c */ /* 0x080fe40003f46270 */
[----:B------:R-:W-:Y:S02]  /*3e10*/  FSEL R108, R108, RZ, P1 ;  /* 0x000000ff6c6c7208 */ /* 0x000fe40000800000 */
[----:B------:R-:W-:Y:S02]  /*3e20*/  @!P0 ISETP.GE.AND P1, PT, R164, R102, PT ;  /* 0x00000066a400820c */ /* 0x000fe40003f26270 */
[----:B------:R-:W-:Y:S03]  /*3e30*/  @!P0 VIADDMNMX R100, R100, R165, UR7, PT ;  /* 0x0000000764648e46 */ /* 0x000fe6000b8001a5 */
[----:B------:R-:W-:Y:S01]  /*3e40*/  MUFU.EX2 R195, R6 ;  /* 0x0000000600c37308 */ /* 0x000fe20000000800 */
[----:B------:R-:W-:Y:S02]  /*3e50*/  @!P0 FSEL R8, R8, -INF , !P2 ;  /* 0xff80000008088808 */ /* 0x000fe40005000000 */
[-C--:B------:R-:W-:Y:S02]  /*3e60*/  @!P0 ISETP.GE.AND P2, PT, R0, R100.reuse, PT ;  /* 0x000000640000820c */ /* 0x080fe40003f46270 */
[----:B------:R-:W-:Y:S01]  /*3e70*/  @!P0 FSEL R9, R9, -INF , !P1 ;  /* 0xff80000009098808 */ /* 0x000fe20004800000 */
[--C-:B------:R-:W-:Y:S01]  /*3e80*/  FFMA.FTZ R8, R8, UR5, -R108.reuse ;  /* 0x0000000508087c23 */ /* 0x100fe2000801086c */
[----:B------:R-:W-:Y:S03]  /*3e90*/  @!P0 FSEL R10, R10, -INF , !P2 ;  /* 0xff8000000a0a8808 */ /* 0x000fe60005000000 */
[----:B------:R2:W3:Y:S01]  /*3ea0*/  MUFU.EX2 R194, R7 ;  /* 0x0000000700c27308 */ /* 0x0004e20000000800 */
[----:B------:R-:W-:Y:S01]  /*3eb0*/  FSETP.NEU.FTZ.AND P1, PT, R241, -INF , PT ;  /* 0xff800000f100780b */ /* 0x000fe20003f3d000 */
[--C-:B------:R-:W-:Y:S03]  /*3ec0*/  FFMA.FTZ R9, R9, UR5, -R108.reuse ;  /* 0x0000000509097c23 */ /* 0x100fe6000801086c */
[----:B------:R-:W-:Y:S02]  /*3ed0*/  FSEL R101, R101, RZ, P1 ;  /* 0x000000ff65657208 */ /* 0x000fe40000800000 */
[----:B------:R-:W-:Y:S03]  /*3ee0*/  @!P0 ISETP.GE.AND P1, PT, R164, R100, PT ;  /* 0x00000064a400820c */ /* 0x000fe60003f26270 */
[----:B------:R4:W-:Y:S01]  /*3ef0*/  MUFU.EX2 R202, R9 ;  /* 0x0000000900ca7308 */ /* 0x0009e20000000800 */
[--C-:B------:R-:W-:Y:S01]  /*3f00*/  FFMA.FTZ R10, R10, UR5, -R101.reuse ;  /* 0x000000050a0a7c23 */ /* 0x100fe20008010865 */
[----:B------:R-:W-:Y:S08]  /*3f10*/  @!P0 FSEL R11, R11, -INF , !P1 ;  /* 0xff8000000b0b8808 */ /* 0x000ff00004800000 */
[----:B------:R1:W-:Y:S01]  /*3f20*/  MUFU.EX2 R203, R8 ;  /* 0x0000000800cb7308 */ /* 0x0003e20000000800 */
[----:B--2---:R-:W2:Y:S01]  /*3f30*/  LDSM.16.M88.4 R4, [R150+0x6400] ;  /* 0x006400009604783b */ /* 0x004ea20000000200 */
[--C-:B------:R-:W-:Y:S08]  /*3f40*/  FFMA.FTZ R11, R11, UR5, -R101.reuse ;  /* 0x000000050b0b7c23 */ /* 0x100ff00008010865 */
[----:B------:R-:W-:Y:S01]  /*3f50*/  MUFU.EX2 R215, R10 ;  /* 0x0000000a00d77308 */ /* 0x000fe20000000800 */
[C---:B----4-:R-:W-:Y:S05]  /*3f60*/  @!P0 VIADD R9, R0.reuse, 0x8 ;  /* 0x0000000800098836 */ /* 0x050fea0000000000 */
[-C--:B------:R-:W-:Y:S04]  /*3f70*/  @!P0 ISETP.GE.AND P1, PT, R9, R102.reuse, PT ;  /* 0x000000660900820c */ /* 0x080fe80003f26270 */
[----:B------:R-:W-:Y:S01]  /*3f80*/  MUFU.EX2 R214, R11 ;  /* 0x0000000b00d67308 */ /* 0x000fe20000000800 */
[----:B-1----:R-:W-:Y:S01]  /*3f90*/  @!P0 VIADD R8, R0, 0x9 ;  /* 0x0000000900088836 */ /* 0x002fe20000000000 */
[----:B------:R-:W-:Y:S04]  /*3fa0*/  @!P0 FSEL R12, R12, -INF , !P1 ;  /* 0xff8000000c0c8808 */ /* 0x000fe80004800000 */
[----:B------:R-:W-:Y:S01]  /*3fb0*/  @!P0 ISETP.GE.AND P1, PT, R8, R102, PT ;  /* 0x000000660800820c */ /* 0x000fe20003f26270 */
[--C-:B------:R-:W-:Y:S03]  /*3fc0*/  FFMA.FTZ R12, R12, UR5, -R108.reuse ;  /* 0x000000050c0c7c23 */ /* 0x100fe6000801086c */
[----:B------:R-:W-:Y:S01]  /*3fd0*/  @!P0 FSEL R13, R13, -INF , !P1 ;  /* 0xff8000000d0d8808 */ /* 0x000fe20004800000 */
[----:B------:R1:W-:Y:S01]  /*3fe0*/  MUFU.EX2 R201, R12 ;  /* 0x0000000c00c97308 */ /* 0x0003e20000000800 */
[-C--:B------:R-:W-:Y:S03]  /*3ff0*/  @!P0 ISETP.GE.AND P1, PT, R9, R100.reuse, PT ;  /* 0x000000640900820c */ /* 0x080fe60003f26270 */
[--C-:B------:R-:W-:Y:S01]  /*4000*/  FFMA.FTZ R13, R13, UR5, -R108.reuse ;  /* 0x000000050d0d7c23 */ /* 0x100fe2000801086c */
[----:B------:R-:W-:Y:S02]  /*4010*/  @!P0 FSEL R14, R14, -INF , !P1 ;  /* 0xff8000000e0e8808 */ /* 0x000fe40004800000 */
[----:B------:R-:W-:Y:S03]  /*4020*/  @!P0 ISETP.GE.AND P1, PT, R8, R100, PT ;  /* 0x000000640800820c */ /* 0x000fe60003f26270 */
[----:B------:R4:W-:Y:S01]  /*4030*/  MUFU.EX2 R200, R13 ;  /* 0x0000000d00c87308 */ /* 0x0009e20000000800 */
[----:B------:R-:W-:Y:S01]  /*4040*/  FFMA.FTZ R14, R14, UR5, -R101 ;  /* 0x000000050e0e7c23 */ /* 0x000fe20008010865 */
[----:B------:R-:W-:Y:S02]  /*4050*/  @!P0 FSEL R15, R15, -INF , !P1 ;  /* 0xff8000000f0f8808 */ /* 0x000fe40004800000 */
[-C--:B------:R-:W-:Y:S01]  /*4060*/  @!P0 ISETP.GE.AND P1, PT, R9, R162.reuse, PT ;  /* 0x000000a20900820c */ /* 0x080fe20003f26270 */
[-C--:B--2---:R-:W-:Y:S05]  /*4070*/  HMMA.16816.F32.BF16 R20, R104, R4.reuse, R20 ;  /* 0x000000046814723c */ /* 0x084fea0000041814 */
[----:B------:R-:W-:Y:S01]  /*4080*/  MUFU.EX2 R213, R14 ;  /* 0x0000000e00d57308 */ /* 0x000fe20000000800 */
[----:B------:R-:W-:Y:S01]  /*4090*/  @!P0 FSEL R16, R16, -INF , !P1 ;  /* 0xff80000010108808 */ /* 0x000fe20004800000 */
[----:B-1----:R-:W-:Y:S01]  /*40a0*/  @!P0 VIADD R12, R0, 0x29 ;  /* 0x00000029000c8836 */ /* 0x002fe20000000000 */
[-C--:B------:R-:W-:Y:S01]  /*40b0*/  @!P0 ISETP.GE.AND P1, PT, R8, R162.reuse, PT ;  /* 0x000000a20800820c */ /* 0x080fe20003f26270 */
[C---:B------:R-:W-:Y:S04]  /*40c0*/  HMMA.16816.F32.BF16 R24, R112.reuse, R4, R24 ;  /* 0x000000047018723c */ /* 0x040fe80000041818 */
[----:B------:R-:W-:Y:S02]  /*40d0*/  @!P0 FSEL R17, R17, -INF , !P1 ;  /* 0xff80000011118808 */ /* 0x000fe40004800000 */
[-C--:B------:R-:W-:Y:S03]  /*40e0*/  HMMA.16816.F32.BF16 R28, R112, R6.reuse, R28 ;  /* 0x00000006701c723c */ /* 0x080fe6000004181c */
[-C--:B------:R-:W-:Y:S02]  /*40f0*/  @!P0 ISETP.GE.AND P1, PT, R9, R103.reuse, PT ;  /* 0x000000670900820c */ /* 0x080fe40003f26270 */
[----:B------:R-:W-:Y:S01]  /*4100*/  @!P0 VIADD R9, R0, 0x10 ;  /* 0x0000001000098836 */ /* 0x000fe20000000000 */
[C---:B------:R-:W-:Y:S05]  /*4110*/  HMMA.16816.F32.BF16 R32, R104.reuse, R6, R32 ;  /* 0x000000066820723c */ /* 0x040fea0000041820 */
[----:B------:R-:W-:Y:S01]  /*4120*/  @!P0 FSEL R18, R18, -INF , !P1 ;  /* 0xff80000012128808 */ /* 0x000fe20004800000 */
[----:B------:R-:W-:Y:S01]  /*4130*/  @!P0 VIADD R5, R0, 0x18 ;  /* 0x0000001800058836 */ /* 0x000fe20000000000 */
[-C--:B------:R-:W-:Y:S01]  /*4140*/  @!P0 ISETP.GE.AND P1, PT, R8, R103.reuse, PT ;  /* 0x000000670800820c */ /* 0x080fe20003f26270 */
[C---:B------:R-:W-:Y:S03]  /*4150*/  @!P0 VIADD R8, R0.reuse, 0x11 ;  /* 0x0000001100088836 */ /* 0x040fe60000000000 */
[----:B------:R-:W-:Y:S01]  /*4160*/  @!P0 FSEL R19, R19, -INF , !P1 ;  /* 0xff80000013138808 */ /* 0x000fe20004800000 */
[C---:B------:R-:W-:Y:S01]  /*4170*/  @!P0 VIADD R4, R0.reuse, 0x19 ;  /* 0x0000001900048836 */ /* 0x040fe20000000000 */
[-C--:B------:R-:W-:Y:S01]  /*4180*/  @!P0 ISETP.GE.AND P1, PT, R9, R162.reuse, PT ;  /* 0x000000a20900820c */ /* 0x080fe20003f26270 */
[----:B----4-:R-:W-:Y:S02]  /*4190*/  @!P0 VIADD R13, R0, 0x28 ;  /* 0x00000028000d8836 */ /* 0x010fe40000000000 */
[--C-:B------:R-:W-:Y:S01]  /*41a0*/  FFMA.FTZ R16, R16, UR5, -R163.reuse ;  /* 0x0000000510107c23 */ /* 0x100fe200080108a3 */
[----:B------:R-:W-:Y:S01]  /*41b0*/  FFMA.FTZ R17, R17, UR5, -R163 ;  /* 0x0000000511117c23 */ /* 0x000fe200080108a3 */
[----:B------:R-:W-:Y:S01]  /*41c0*/  @!P0 FSEL R20, R20, -INF , !P1 ;  /* 0xff80000014148808 */ /* 0x000fe20004800000 */
[--C-:B------:R-:W-:Y:S01]  /*41d0*/  FFMA.FTZ R18, R18, UR5, -R109.reuse ;  /* 0x0000000512127c23 */ /* 0x100fe2000801086d */
[----:B------:R-:W-:Y:S01]  /*41e0*/  MUFU.EX2 R237, R16 ;  /* 0x0000001000ed7308 */ /* 0x000fe20000000800 */
[----:B------:R-:W-:Y:S01]  /*41f0*/  @!P0 ISETP.GE.AND P1, PT, R8, R162, PT ;  /* 0x000000a20800820c */ /* 0x000fe20003f26270 */
[----:B------:R-:W-:Y:S01]  /*4200*/  FFMA.FTZ R19, R19, UR5, -R109 ;  /* 0x0000000513137c23 */ /* 0x000fe2000801086d */
[----:B------:R-:W-:Y:S01]  /*4210*/  FFMA.FTZ R15, R15, UR5, -R101 ;  /* 0x000000050f0f7c23 */ /* 0x000fe20008010865 */
[--C-:B------:R-:W-:Y:S01]  /*4220*/  FFMA.FTZ R20, R20, UR5, -R163.reuse ;  /* 0x0000000514147c23 */ /* 0x100fe200080108a3 */
[----:B------:R-:W-:Y:S02]  /*4230*/  @!P0 FSEL R21, R21, -INF , !P1 ;  /* 0xff80000015158808 */ /* 0x000fe40004800000 */
[-C--:B------:R-:W-:Y:S03]  /*4240*/  @!P0 ISETP.GE.AND P1, PT, R9, R103.reuse, PT ;  /* 0x000000670900820c */ /* 0x080fe60003f26270 */
[----:B------:R-:W1:Y:S01]  /*4250*/  MUFU.EX2 R236, R17 ;  /* 0x0000001100ec7308 */ /* 0x000e620000000800 */
[----:B------:R-:W-:Y:S01]  /*4260*/  FFMA.FTZ R21, R21, UR5, -R163 ;  /* 0x0000000515157c23 */ /* 0x000fe200080108a3 */
[----:B------:R-:W-:Y:S02]  /*4270*/  @!P0 FSEL R22, R22, -INF , !P1 ;  /* 0xff80000016168808 */ /* 0x000fe40004800000 */
[-C--:B------:R-:W-:Y:S06]  /*4280*/  @!P0 ISETP.GE.AND P1, PT, R8, R103.reuse, PT ;  /* 0x000000670800820c */ /* 0x080fec0003f26270 */
[----:B------:R-:W-:Y:S01]  /*4290*/  MUFU.EX2 R187, R18 ;  /* 0x0000001200bb7308 */ /* 0x000fe20000000800 */
[----:B------:R-:W-:Y:S01]  /*42a0*/  @!P0 FSEL R23, R23, -INF , !P1 ;  /* 0xff80000017178808 */ /* 0x000fe20004800000 */
[--C-:B------:R-:W-:Y:S01]  /*42b0*/  FFMA.FTZ R22, R22, UR5, -R109.reuse ;  /* 0x0000000516167c23 */ /* 0x100fe2000801086d */
[-C--:B------:R-:W-:Y:S03]  /*42c0*/  @!P0 ISETP.GE.AND P1, PT, R9, R102.reuse, PT ;  /* 0x000000660900820c */ /* 0x080fe60003f26270 */
[----:B------:R-:W-:Y:S01]  /*42d0*/  FFMA.FTZ R23, R23, UR5, -R109 ;  /* 0x0000000517177c23 */ /* 0x000fe2000801086d */
[----:B------:R-:W-:Y:S03]  /*42e0*/  @!P0 FSEL R24, R24, -INF , !P1 ;  /* 0xff80000018188808 */ /* 0x000fe60004800000 */
[----:B------:R-:W2:Y:S01]  /*42f0*/  MUFU.EX2 R186, R19 ;  /* 0x0000001300ba7308 */ /* 0x000ea20000000800 */
[----:B------:R-:W-:Y:S01]  /*4300*/  @!P0 ISETP.GE.AND P1, PT, R8, R102, PT ;  /* 0x000000660800820c */ /* 0x000fe20003f26270 */
[--C-:B------:R-:W-:Y:S03]  /*4310*/  FFMA.FTZ R24, R24, UR5, -R108.reuse ;  /* 0x0000000518187c23 */ /* 0x100fe6000801086c */
[----:B------:R-:W-:Y:S02]  /*4320*/  @!P0 FSEL R25, R25, -INF , !P1 ;  /* 0xff80000019198808 */ /* 0x000fe40004800000 */
[-C--:B------:R-:W-:Y:S03]  /*4330*/  @!P0 ISETP.GE.AND P1, PT, R9, R100.reuse, PT ;  /* 0x000000640900820c */ /* 0x080fe60003f26270 */
[----:B------:R-:W-:Y:S01]  /*4340*/  MUFU.EX2 R212, R15 ;  /* 0x0000000f00d47308 */ /* 0x000fe20000000800 */
[--C-:B------:R-:W-:Y:S01]  /*4350*/  FFMA.FTZ R25, R25, UR5, -R108.reuse ;  /* 0x0000000519197c23 */ /* 0x100fe2000801086c */
[----:B------:R-:W-:Y:S02]  /*4360*/  @!P0 FSEL R26, R26, -INF , !P1 ;  /* 0xff8000001a1a8808 */ /* 0x000fe40004800000 */
[----:B------:R-:W-:Y:S02]  /*4370*/  @!P0 ISETP.GE.AND P1, PT, R8, R100, PT ;  /* 0x000000640800820c */ /* 0x000fe40003f26270 */
[----:B------:R-:W4:Y:S04]  /*4380*/  LDSM.16.M88.4 R8, [R150+0x6800] ;  /* 0x006800009608783b */ /* 0x000f280000000200 */
[----:B------:R-:W-:Y:S01]  /*4390*/  MUFU.EX2 R233, R20 ;  /* 0x0000001400e97308 */ /* 0x000fe20000000800 */
[----:B------:R-:W-:Y:S01]  /*43a0*/  @!P0 FSEL R27, R27, -INF , !P1 ;  /* 0xff8000001b1b8808 */ /* 0x000fe20004800000 */
[--C-:B------:R-:W-:Y:S01]  /*43b0*/  FFMA.FTZ R26, R26, UR5, -R101.reuse ;  /* 0x000000051a1a7c23 */ /* 0x100fe20008010865 */
[-C--:B------:R-:W-:Y:S03]  /*43c0*/  @!P0 ISETP.GE.AND P1, PT, R5, R102.reuse, PT ;  /* 0x000000660500820c */ /* 0x080fe60003f26270 */
[--C-:B------:R-:W-:Y:S01]  /*43d0*/  FFMA.FTZ R27, R27, UR5, -R101.reuse ;  /* 0x000000051b1b7c23 */ /* 0x100fe20008010865 */
[----:B------:R-:W-:Y:S03]  /*43e0*/  @!P0 FSEL R28, R28, -INF , !P1 ;  /* 0xff8000001c1c8808 */ /* 0x000fe60004800000 */
[----:B------:R-:W-:Y:S01]  /*43f0*/  MUFU.EX2 R232, R21 ;  /* 0x0000001500e87308 */ /* 0x000fe20000000800 */
[----:B------:R-:W-:Y:S01]  /*4400*/  @!P0 ISETP.GE.AND P1, PT, R4, R102, PT ;  /* 0x000000660400820c */ /* 0x000fe20003f26270 */
[--C-:B------:R-:W-:Y:S03]  /*4410*/  FFMA.FTZ R28, R28, UR5, -R108.reuse ;  /* 0x000000051c1c7c23 */ /* 0x100fe6000801086c */
[----:B------:R-:W-:Y:S02]  /*4420*/  @!P0 FSEL R29, R29, -INF , !P1 ;  /* 0xff8000001d1d8808 */ /* 0x000fe40004800000 */
[-C--:B------:R-:W-:Y:S03]  /*4430*/  @!P0 ISETP.GE.AND P1, PT, R5, R100.reuse, PT ;  /* 0x000000640500820c */ /* 0x080fe60003f26270 */
[----:B------:R-:W-:Y:S01]  /*4440*/  MUFU.EX2 R183, R22 ;  /* 0x0000001600b77308 */ /* 0x000fe20000000800 */
[--C-:B------:R-:W-:Y:S01]  /*4450*/  FFMA.FTZ R29, R29, UR5, -R108.reuse ;  /* 0x000000051d1d7c23 */ /* 0x100fe2000801086c */
[----:B------:R-:W-:Y:S02]  /*4460*/  @!P0 FSEL R30, R30, -INF , !P1 ;  /* 0xff8000001e1e8808 */ /* 0x000fe40004800000 */
[----:B------:R-:W-:Y:S06]  /*4470*/  @!P0 ISETP.GE.AND P1, PT, R4, R100, PT ;  /* 0x000000640400820c */ /* 0x000fec0003f26270 */
[----:B------:R-:W-:Y:S01]  /*4480*/  MUFU.EX2 R182, R23 ;  /* 0x0000001700b67308 */ /* 0x000fe20000000800 */
[----:B------:R-:W-:Y:S01]  /*4490*/  @!P0 FSEL R31, R31, -INF , !P1 ;  /* 0xff8000001f1f8808 */ /* 0x000fe20004800000 */
[--C-:B------:R-:W-:Y:S01]  /*44a0*/  FFMA.FTZ R30, R30, UR5, -R101.reuse ;  /* 0x000000051e1e7c23 */ /* 0x100fe20008010865 */
[-C--:B------:R-:W-:Y:S03]  /*44b0*/  @!P0 ISETP.GE.AND P1, PT, R5, R162.reuse, PT ;  /* 0x000000a20500820c */ /* 0x080fe60003f26270 */
[----:B------:R-:W-:Y:S01]  /*44c0*/  FFMA.FTZ R31, R31, UR5, -R101 ;  /* 0x000000051f1f7c23 */ /* 0x000fe20008010865 */
[----:B------:R-:W-:Y:S03]  /*44d0*/  @!P0 FSEL R32, R32, -INF , !P1 ;  /* 0xff80000020208808 */ /* 0x000fe60004800000 */
[----:B------:R-:W-:Y:S01]  /*44e0*/  MUFU.EX2 R199, R26 ;  /* 0x0000001a00c77308 */ /* 0x000fe20000000800 */
[-C--:B------:R-:W-:Y:S01]  /*44f0*/  @!P0 ISETP.GE.AND P1, PT, R4, R162.reuse, PT ;  /* 0x000000a20400820c */ /* 0x080fe20003f26270 */
[--C-:B------:R-:W-:Y:S03]  /*4500*/  FFMA.FTZ R32, R32, UR5, -R163.reuse ;  /* 0x0000000520207c23 */ /* 0x100fe600080108a3 */
[----:B------:R-:W-:Y:S01]  /*4510*/  @!P0 FSEL R33, R33, -INF , !P1 ;  /* 0xff80000021218808 */ /* 0x000fe20004800000 */
[-C--:B----4-:R-:W-:Y:S04]  /*4520*/  HMMA.16816.F32.BF16 R36, R104, R8.reuse, R36 ;  /* 0x000000086824723c */ /* 0x090fe80000041824 */
[----:B------:R-:W-:Y:S01]  /*4530*/  MUFU.EX2 R231, R32 ;  /* 0x0000002000e77308 */ /* 0x000fe20000000800 */
[-C--:B------:R-:W-:Y:S01]  /*4540*/  @!P0 ISETP.GE.AND P1, PT, R5, R103.reuse, PT ;  /* 0x000000670500820c */ /* 0x080fe20003f26270 */
[----:B------:R-:W-:Y:S02]  /*4550*/  @!P0 VIADD R5, R0, 0x20 ;  /* 0x0000002000058836 */ /* 0x000fe40000000000 */
[----:B------:R-:W-:Y:S01]  /*4560*/  FFMA.FTZ R33, R33, UR5, -R163 ;  /* 0x0000000521217c23 */ /* 0x000fe200080108a3 */
[C---:B------:R-:W-:Y:S05]  /*4570*/  HMMA.16816.F32.BF16 R40, R112.reuse, R8, R40 ;  /* 0x000000087028723c */ /* 0x040fea0000041828 */
[----:B------:R-:W-:Y:S01]  /*4580*/  MUFU.EX2 R230, R33 ;  /* 0x0000002100e67308 */ /* 0x000fe20000000800 */
[----:B------:R-:W-:Y:S01]  /*4590*/  @!P0 FSEL R34, R34, -INF , !P1 ;  /* 0xff80000022228808 */ /* 0x000fe20004800000 */
[-C--:B------:R-:W-:Y:S03]  /*45a0*/  HMMA.16816.F32.BF16 R44, R112, R10.reuse, R44 ;  /* 0x0000000a702c723c */ /* 0x080fe6000004182c */
[-C--:B------:R-:W-:Y:S05]  /*45b0*/  @!P0 ISETP.GE.AND P1, PT, R4, R103.reuse, PT ;  /* 0x000000670400820c */ /* 0x080fea0003f26270 */
[----:B------:R-:W-:Y:S03]  /*45c0*/  MUFU.EX2 R198, R27 ;  /* 0x0000001b00c67308 */ /* 0x000fe60000000800 */
[----:B------:R-:W-:Y:S01]  /*45d0*/  @!P0 VIADD R4, R0, 0x21 ;  /* 0x0000002100048836 */ /* 0x000fe20000000000 */
[----:B------:R-:W-:Y:S01]  /*45e0*/  @!P0 FSEL R35, R35, -INF , !P1 ;  /* 0xff80000023238808 */ /* 0x000fe20004800000 */
[C---:B------:R-:W-:Y:S04]  /*45f0*/  HMMA.16816.F32.BF16 R48, R104.reuse, R10, R48 ;  /* 0x0000000a6830723c */ /* 0x040fe80000041830 */
[----:B------:R-:W-:Y:S01]  /*4600*/  @!P0 ISETP.GE.AND P1, PT, R5, R162, PT ;  /* 0x000000a20500820c */ /* 0x000fe20003f26270 */
[----:B------:R-:W-:Y:S01]  /*4610*/  MUFU.EX2 R193, R24 ;  /* 0x0000001800c17308 */ /* 0x000fe20000000800 */
[----:B------:R-:W-:Y:S01]  /*4620*/  @!P0 ISETP.GE.AND P2, PT, R4, R102, PT ;  /* 0x000000660400820c */ /* 0x000fe20003f46270 */
[--C-:B------:R-:W-:Y:S01]  /*4630*/  FFMA.FTZ R34, R34, UR5, -R109.reuse ;  /* 0x0000000522227c23 */ /* 0x100fe2000801086d */
[----:B------:R-:W-:Y:S02]  /*4640*/  @!P0 FSEL R36, R36, -INF , !P1 ;  /* 0xff80000024248808 */ /* 0x000fe40004800000 */
[----:B------:R-:W-:Y:S01]  /*4650*/  @!P0 ISETP.GE.AND P1, PT, R4, R162, PT ;  /* 0x000000a20400820c */ /* 0x000fe20003f26270 */
[----:B------:R-:W-:Y:S01]  /*4660*/  FFMA.FTZ R35, R35, UR5, -R109 ;  /* 0x0000000523237c23 */ /* 0x000fe2000801086d */
[----:B------:R-:W-:Y:S03]  /*4670*/  @!P0 FSEL R41, R41, -INF , !P2 ;  /* 0xff80000029298808 */ /* 0x000fe60005000000 */
[----:B------:R-:W-:Y:S01]  /*4680*/  MUFU.EX2 R176, R34 ;  /* 0x0000002200b07308 */ /* 0x000fe20000000800 */
[----:B------:R-:W-:Y:S01]  /*4690*/  @!P0 FSEL R37, R37, -INF , !P1 ;  /* 0xff80000025258808 */ /* 0x000fe20004800000 */
[--C-:B------:R-:W-:Y:S01]  /*46a0*/  FFMA.FTZ R36, R36, UR5, -R163.reuse ;  /* 0x0000000524247c23 */ /* 0x100fe200080108a3 */
[-C--:B------:R-:W-:Y:S01]  /*46b0*/  @!P0 ISETP.GE.AND P1, PT, R5, R103.reuse, PT ;  /* 0x000000670500820c */ /* 0x080fe20003f26270 */
[--C-:B------:R-:W-:Y:S01]  /*46c0*/  FFMA.FTZ R41, R41, UR5, -R108.reuse ;  /* 0x0000000529297c23 */ /* 0x100fe2000801086c */
[----:B------:R-:W-:Y:S01]  /*46d0*/  @!P0 ISETP.GE.AND P2, PT, R5, R100, PT ;  /* 0x000000640500820c */ /* 0x000fe20003f46270 */
[----:B------:R-:W-:Y:S01]  /*46e0*/  FFMA.FTZ R37, R37, UR5, -R163 ;  /* 0x0000000525257c23 */ /* 0x000fe200080108a3 */
[----:B------:R-:W-:Y:S03]  /*46f0*/  @!P0 FSEL R38, R38, -INF , !P1 ;  /* 0xff80000026268808 */ /* 0x000fe60004800000 */
[----:B------:R-:W-:Y:S01]  /*4700*/  MUFU.EX2 R175, R35 ;  /* 0x0000002300af7308 */ /* 0x000fe20000000800 */
[-C--:B------:R-:W-:Y:S02]  /*4710*/  @!P0 ISETP.GE.AND P1, PT, R4, R103.reuse, PT ;  /* 0x000000670400820c */ /* 0x080fe40003f26270 */
[----:B------:R-:W-:Y:S01]  /*4720*/  @!P0 FSEL R42, R42, -INF , !P2 ;  /* 0xff8000002a2a8808 */ /* 0x000fe20005000000 */
[----:B------:R-:W-:Y:S01]  /*4730*/  FFMA.FTZ R38, R38, UR5, -R109 ;  /* 0x0000000526267c23 */ /* 0x000fe2000801086d */
[----:B------:R-:W-:Y:S02]  /*4740*/  @!P0 FSEL R39, R39, -INF , !P1 ;  /* 0xff80000027278808 */ /* 0x000fe40004800000 */
[----:B------:R-:W-:Y:S03]  /*4750*/  @!P0 ISETP.GE.AND P1, PT, R5, R102, PT ;  /* 0x000000660500820c */ /* 0x000fe60003f26270 */
[----:B------:R-:W-:Y:S01]  /*4760*/  MUFU.EX2 R192, R25 ;  /* 0x0000001900c07308 */ /* 0x000fe20000000800 */
[----:B------:R-:W-:Y:S01]  /*4770*/  FFMA.FTZ R42, R42, UR5, -R101 ;  /* 0x000000052a2a7c23 */ /* 0x000fe20008010865 */
[----:B------:R-:W-:Y:S01]  /*4780*/  FFMA.FTZ R39, R39, UR5, -R109 ;  /* 0x0000000527277c23 */ /* 0x000fe2000801086d */
[----:B------:R-:W-:Y:S02]  /*4790*/  @!P0 FSEL R40, R40, -INF , !P1 ;  /* 0xff80000028288808 */ /* 0x000fe40004800000 */
[----:B------:R-:W-:Y:S05]  /*47a0*/  IADD3 R8, P1, R247, UR14, RZ ;  /* 0x0000000ef7087c10 */ /* 0x000fea000ff3e0ff */
[----:B------:R-:W-:Y:S01]  /*47b0*/  MUFU.EX2 R189, R28 ;  /* 0x0000001c00bd7308 */ /* 0x000fe20000000800 */
[----:B------:R-:W-:Y:S01]  /*47c0*/  IADD3.X R9, R246, UR13, RZ, P1, !PT ;  /* 0x0000000df6097c10 */ /* 0x000fe20008ffe4ff */
[--C-:B------:R-:W-:Y:S01]  /*47d0*/  FFMA.FTZ R40, R40, UR5, -R108.reuse ;  /* 0x0000000528287c23 */ /* 0x100fe2000801086c */
[----:B------:R-:W-:Y:S02]  /*47e0*/  @!P0 ISETP.GE.AND P1, PT, R4, R100, PT ;  /* 0x000000640400820c */ /* 0x000fe40003f26270 */
[----:B------:R-:W4:Y:S02]  /*47f0*/  LDSM.16.M88.4 R4, [R150+0x6c00] ;  /* 0x006c00009604783b */ /* 0x000f240000000200 */
[----:B------:R-:W-:Y:S03]  /*4800*/  @!P0 FSEL R43, R43, -INF , !P1 ;  /* 0xff8000002b2b8808 */ /* 0x000fe60004800000 */
[----:B------:R-:W-:Y:S01]  /*4810*/  MUFU.EX2 R188, R29 ;  /* 0x0000001d00bc7308 */ /* 0x000fe20000000800 */
[-C--:B------:R-:W-:Y:S01]  /*4820*/  @!P0 ISETP.GE.AND P1, PT, R13, R102.reuse, PT ;  /* 0x000000660d00820c */ /* 0x080fe20003f26270 */
[--C-:B------:R-:W-:Y:S03]  /*4830*/  FFMA.FTZ R43, R43, UR5, -R101.reuse ;  /* 0x000000052b2b7c23 */ /* 0x100fe60008010865 */
[----:B------:R-:W-:Y:S01]  /*4840*/  @!P0 FSEL R44, R44, -INF , !P1 ;  /* 0xff8000002c2c8808 */ /* 0x000fe20004800000 */
[----:B------:R-:W2:Y:S01]  /*4850*/  LDG.E R165, desc[UR8][R8.64] ;  /* 0x0000000808a57981 */ /* 0x000ea2000c1e1900 */
[----:B------:R-:W-:Y:S03]  /*4860*/  @!P0 ISETP.GE.AND P1, PT, R12, R102, PT ;  /* 0x000000660c00820c */ /* 0x000fe60003f26270 */
[----:B------:R-:W-:Y:S01]  /*4870*/  MUFU.EX2 R197, R30 ;  /* 0x0000001e00c57308 */ /* 0x000fe20000000800 */
[----:B------:R-:W2:Y:S01]  /*4880*/  LDG.E R164, desc[UR8][R8.64+0x20] ;  /* 0x0000200808a47981 */ /* 0x000ea2000c1e1900 */
[----:B------:R-:W-:Y:S01]  /*4890*/  @!P0 FSEL R45, R45, -INF , !P1 ;  /* 0xff8000002d2d8808 */ /* 0x000fe20004800000 */
[--C-:B------:R-:W-:Y:S01]  /*48a0*/  FFMA.FTZ R44, R44, UR5, -R108.reuse ;  /* 0x000000052c2c7c23 */ /* 0x100fe2000801086c */
[-C--:B------:R-:W-:Y:S01]  /*48b0*/  @!P0 ISETP.GE.AND P1, PT, R13, R100.reuse, PT ;  /* 0x000000640d00820c */ /* 0x080fe20003f26270 */
[----:B------:R-:W5:Y:S05]  /*48c0*/  LDG.E R111, desc[UR8][R8.64+0x100] ;  /* 0x00010008086f7981 */ /* 0x000f6a000c1e1900 */
[----:B------:R-:W-:Y:S01]  /*48d0*/  MUFU.EX2 R196, R31 ;  /* 0x0000001f00c47308 */ /* 0x000fe20000000800 */
[----:B------:R-:W-:Y:S01]  /*48e0*/  @!P0 FSEL R46, R46, -INF , !P1 ;  /* 0xff8000002e2e8808 */ /* 0x000fe20004800000 */
[----:B------:R3:W5:Y:S01]  /*48f0*/  LDG.E R110, desc[UR8][R8.64+0x120] ;  /* 0x00012008086e7981 */ /* 0x000762000c1e1900 */
[----:B------:R-:W-:Y:S01]  /*4900*/  @!P0 ISETP.GE.AND P1, PT, R12, R100, PT ;  /* 0x000000640c00820c */ /* 0x000fe20003f26270 */
[--C-:B------:R-:W-:Y:S02]  /*4910*/  FFMA.FTZ R45, R45, UR5, -R108.reuse ;  /* 0x000000052d2d7c23 */ /* 0x100fe4000801086c */
[--C-:B------:R-:W-:Y:S01]  /*4920*/  FFMA.FTZ R46, R46, UR5, -R101.reuse ;  /* 0x000000052e2e7c23 */ /* 0x100fe20008010865 */
[----:B------:R-:W-:Y:S03]  /*4930*/  @!P0 FSEL R47, R47, -INF , !P1 ;  /* 0xff8000002f2f8808 */ /* 0x000fe60004800000 */
[----:B------:R-:W-:Y:S01]  /*4940*/  MUFU.EX2 R229, R36 ;  /* 0x0000002400e57308 */ /* 0x000fe20000000800 */
[-C--:B------:R-:W-:Y:S01]  /*4950*/  @!P0 ISETP.GE.AND P1, PT, R13, R162.reuse, PT ;  /* 0x000000a20d00820c */ /* 0x080fe20003f26270 */
[----:B------:R-:W-:Y:S03]  /*4960*/  FFMA.FTZ R47, R47, UR5, -R101 ;  /* 0x000000052f2f7c23 */ /* 0x000fe60008010865 */
[----:B------:R-:W-:Y:S02]  /*4970*/  @!P0 FSEL R48, R48, -INF , !P1 ;  /* 0xff80000030308808 */ /* 0x000fe40004800000 */
[-C--:B------:R-:W-:Y:S03]  /*4980*/  @!P0 ISETP.GE.AND P1, PT, R12, R162.reuse, PT ;  /* 0x000000a20c00820c */ /* 0x080fe60003f26270 */
[----:B------:R-:W-:Y:S01]  /*4990*/  MUFU.EX2 R228, R37 ;  /* 0x0000002500e47308 */ /* 0x000fe20000000800 */
[--C-:B------:R-:W-:Y:S01]  /*49a0*/  FFMA.FTZ R48, R48, UR5, -R163.reuse ;  /* 0x0000000530307c23 */ /* 0x100fe200080108a3 */
[----:B------:R-:W-:Y:S01]  /*49b0*/  @!P0 FSEL R49, R49, -INF , !P1 ;  /* 0xff80000031318808 */ /* 0x000fe20004800000 */
[-C--:B----4-:R-:W-:Y:S07]  /*49c0*/  HMMA.16816.F32.BF16 R52, R104, R4.reuse, R52 ;  /* 0x000000046834723c */ /* 0x090fee0000041834 */
[----:B------:R-:W-:Y:S01]  /*49d0*/  MUFU.EX2 R174, R38 ;  /* 0x0000002600ae7308 */ /* 0x000fe20000000800 */
[-C--:B------:R-:W-:Y:S03]  /*49e0*/  @!P0 ISETP.GE.AND P1, PT, R13, R103.reuse, PT ;  /* 0x000000670d00820c */ /* 0x080fe60003f26270 */
[----:B------:R-:W-:Y:S01]  /*49f0*/  FFMA.FTZ R49, R49, UR5, -R163 ;  /* 0x0000000531317c23 */ /* 0x000fe200080108a3 */
[----:B---3--:R-:W-:Y:S01]  /*4a00*/  @!P0 VIADD R9, R0, 0x30 ;  /* 0x0000003000098836 */ /* 0x008fe20000000000 */
[C---:B------:R-:W-:Y:S04]  /*4a10*/  HMMA.16816.F32.BF16 R56, R112.reuse, R4, R56 ;  /* 0x000000047038723c */ /* 0x040fe80000041838 */
[----:B------:R-:W-:Y:S01]  /*4a20*/  MUFU.EX2 R173, R39 ;  /* 0x0000002700ad7308 */ /* 0x000fe20000000800 */
[----:B------:R-:W-:Y:S01]  /*4a30*/  @!P0 FSEL R50, R50, -INF , !P1 ;  /* 0xff80000032328808 */ /* 0x000fe20004800000 */
[----:B------:R-:W-:Y:S01]  /*4a40*/  @!P0 VIADD R8, R0, 0x31 ;  /* 0x0000003100088836 */ /* 0x000fe20000000000 */
[----:B------:R-:W-:Y:S01]  /*4a50*/  @!P0 ISETP.GE.AND P1, PT, R12, R103, PT ;  /* 0x000000670c00820c */ /* 0x000fe20003f26270 */
[-C--:B------:R-:W-:Y:S03]  /*4a60*/  HMMA.16816.F32.BF16 R60, R112, R6.reuse, R60 ;  /* 0x00000006703c723c */ /* 0x080fe6000004183c */
[----:B------:R-:W-:Y:S03]  /*4a70*/  @!P0 FSEL R51, R51, -INF , !P1 ;  /* 0xff80000033338808 */ /* 0x000fe60004800000 */
[----:B------:R-:W-:Y:S01]  /*4a80*/  MUFU.EX2 R226, R48 ;  /* 0x0000003000e27308 */ /* 0x000fe20000000800 */
[----:B------:R-:W-:Y:S01]  /*4a90*/  @!P0 ISETP.GE.AND P1, PT, R9, R162, PT ;  /* 0x000000a20900820c */ /* 0x000fe20003f26270 */
[----:B------:R-:W-:Y:S04]  /*4aa0*/  HMMA.16816.F32.BF16 R64, R104, R6, R64 ;  /* 0x000000066840723c */ /* 0x000fe80000041840 */
[----:B------:R-:W-:Y:S01]  /*4ab0*/  @!P0 ISETP.GE.AND P4, PT, R8, R100, PT ;  /* 0x000000640800820c */ /* 0x000fe20003f86270 */
[----:B------:R-:W-:Y:S03]  /*4ac0*/  @!P0 VIADD R4, R0, 0x38 ;  /* 0x0000003800048836 */ /* 0x000fe60000000000 */
[----:B------:R-:W3:Y:S03]  /*4ad0*/  MUFU.EX2 R225, R49 ;  /* 0x0000003100e17308 */ /* 0x000ee60000000800 */
[----:B------:R-:W-:Y:S01]  /*4ae0*/  @!P0 FSEL R52, R52, -INF , !P1 ;  /* 0xff80000034348808 */ /* 0x000fe20004800000 */
[----:B------:R-:W-:Y:S01]  /*4af0*/  @!P0 VIADD R0, R0, 0x39 ;  /* 0x0000003900008836 */ /* 0x000fe20000000000 */
[----:B------:R-:W-:Y:S02]  /*4b00*/  @!P0 ISETP.GE.AND P1, PT, R8, R162, PT ;  /* 0x000000a20800820c */ /* 0x000fe40003f26270 */
[----:B------:R-:W-:Y:S01]  /*4b10*/  F2FP.BF16.F32.PACK_AB R6, R238, R239 ;  /* 0x000000efee06723e */ /* 0x000fe200000010ff */
[--C-:B------:R-:W-:Y:S01]  /*4b20*/  FFMA.FTZ R50, R50, UR5, -R109.reuse ;  /* 0x0000000532327c23 */ /* 0x100fe2000801086d */
[----:B------:R-:W-:Y:S01]  /*4b30*/  @!P0 FSEL R53, R53, -INF , !P1 ;  /* 0xff80000035358808 */ /* 0x000fe20004800000 */
[----:B------:R-:W-:Y:S01]  /*4b40*/  MUFU.EX2 R181, R40 ;  /* 0x0000002800b57308 */ /* 0x000fe20000000800 */
[----:B------:R-:W-:Y:S01]  /*4b50*/  @!P0 ISETP.GE.AND P1, PT, R9, R103, PT ;  /* 0x000000670900820c */ /* 0x000fe20003f26270 */
[----:B------:R-:W-:Y:S01]  /*4b60*/  STS [R210+0x10000], R6 ;  /* 0x01000006d2007388 */ /* 0x000fe20000000800 */
[----:B------:R-:W-:Y:S01]  /*4b70*/  F2FP.BF16.F32.PACK_AB R5, R194, R195 ;  /* 0x000000c3c205723e */ /* 0x000fe200000010ff */
[----:B------:R-:W-:Y:S01]  /*4b80*/  FFMA.FTZ R51, R51, UR5, -R109 ;  /* 0x0000000533337c23 */ /* 0x000fe2000801086d */
[----:B------:R-:W-:Y:S01]  /*4b90*/  @!P0 FSEL R54, R54, -INF , !P1 ;  /* 0xff80000036368808 */ /* 0x000fe20004800000 */
[--C-:B------:R-:W-:Y:S01]  /*4ba0*/  FFMA.FTZ R52, R52, UR5, -R163.reuse ;  /* 0x0000000534347c23 */ /* 0x100fe200080108a3 */
[-C--:B------:R-:W-:Y:S03]  /*4bb0*/  @!P0 ISETP.GE.AND P1, PT, R8, R103.reuse, PT ;  /* 0x000000670800820c */ /* 0x080fe60003f26270 */
[----:B------:R-:W-:Y:S01]  /*4bc0*/  MUFU.EX2 R170, R50 ;  /* 0x0000003200aa7308 */ /* 0x000fe20000000800 */
[-C--:B------:R-:W-:Y:S01]  /*4bd0*/  @!P0 ISETP.GE.AND P3, PT, R4, R102.reuse, PT ;  /* 0x000000660400820c */ /* 0x080fe20003f66270 */
[----:B------:R4:W-:Y:S01]  /*4be0*/  STS [R210+0x10400], R5 ;  /* 0x01040005d2007388 */ /* 0x0009e20000000800 */
[----:B------:R-:W-:Y:S01]  /*4bf0*/  @!P0 FSEL R55, R55, -INF , !P1 ;  /* 0xff80000037378808 */ /* 0x000fe20004800000 */
[----:B------:R-:W-:Y:S01]  /*4c00*/  FFMA.FTZ R53, R53, UR5, -R163 ;  /* 0x0000000535357c23 */ /* 0x000fe200080108a3 */
[-C--:B------:R-:W-:Y:S01]  /*4c10*/  @!P0 ISETP.GE.AND P1, PT, R9, R102.reuse, PT ;  /* 0x000000660900820c */ /* 0x080fe20003f26270 */
[--C-:B------:R-:W-:Y:S01]  /*4c20*/  FFMA.FTZ R54, R54, UR5, -R109.reuse ;  /* 0x0000000536367c23 */ /* 0x100fe2000801086d */
[----:B------:R-:W-:Y:S03]  /*4c30*/  @!P0 FSEL R59, R59, -INF , !P4 ;  /* 0xff8000003b3b8808 */ /* 0x000fe60006000000 */
[----:B------:R-:W-:Y:S01]  /*4c40*/  MUFU.EX2 R169, R51 ;  /* 0x0000003300a97308 */ /* 0x000fe20000000800 */
[----:B------:R-:W-:Y:S01]  /*4c50*/  @!P0 FSEL R56, R56, -INF , !P1 ;  /* 0xff80000038388808 */ /* 0x000fe20004800000 */
[----:B------:R-:W-:Y:S01]  /*4c60*/  FFMA.FTZ R55, R55, UR5, -R109 ;  /* 0x0000000537377c23 */ /* 0x000fe2000801086d */
[----:B------:R-:W-:Y:S01]  /*4c70*/  @!P0 ISETP.GE.AND P1, PT, R8, R102, PT ;  /* 0x000000660800820c */ /* 0x000fe20003f26270 */
[--C-:B------:R-:W-:Y:S01]  /*4c80*/  FFMA.FTZ R59, R59, UR5, -R101.reuse ;  /* 0x000000053b3b7c23 */ /* 0x100fe20008010865 */
[-C--:B------:R-:W-:Y:S01]  /*4c90*/  @!P0 ISETP.GE.AND P2, PT, R4, R100.reuse, PT ;  /* 0x000000640400820c */ /* 0x080fe20003f46270 */
[--C-:B------:R-:W-:Y:S01]  /*4ca0*/  FFMA.FTZ R56, R56, UR5, -R108.reuse ;  /* 0x0000000538387c23 */ /* 0x100fe2000801086c */
[----:B------:R-:W-:Y:S03]  /*4cb0*/  @!P0 FSEL R57, R57, -INF , !P1 ;  /* 0xff80000039398808 */ /* 0x000fe60004800000 */
[----:B------:R-:W-:Y:S01]  /*4cc0*/  MUFU.EX2 R180, R41 ;  /* 0x0000002900b47308 */ /* 0x000fe20000000800 */
[----:B------:R-:W-:Y:S01]  /*4cd0*/  @!P0 ISETP.GE.AND P1, PT, R9, R100, PT ;  /* 0x000000640900820c */ /* 0x000fe20003f26270 */
[----:B------:R-:W-:Y:S01]  /*4ce0*/  IMAD.U32 R104, RZ, RZ, UR4 ;  /* 0x00000004ff687e24 */ /* 0x000fe2000f8e00ff */
[----:B------:R-:W-:Y:S01]  /*4cf0*/  @!P0 ISETP.GE.AND P4, PT, R4, R103, PT ;  /* 0x000000670400820c */ /* 0x000fe20003f86270 */
[--C-:B------:R-:W-:Y:S01]  /*4d00*/  FFMA.FTZ R57, R57, UR5, -R108.reuse ;  /* 0x0000000539397c23 */ /* 0x100fe2000801086c */
[----:B------:R-:W-:Y:S02]  /*4d10*/  @!P0 FSEL R58, R58, -INF , !P1 ;  /* 0xff8000003a3a8808 */ /* 0x000fe40004800000 */
[----:B------:R-:W-:Y:S03]  /*4d20*/  @!P0 ISETP.GE.AND P1, PT, R0, R102, PT ;  /* 0x000000660000820c */ /* 0x000fe60003f26270 */
[----:B------:R-:W-:Y:S01]  /*4d30*/  MUFU.EX2 R191, R42 ;  /* 0x0000002a00bf7308 */ /* 0x000fe20000000800 */
[----:B------:R-:W-:Y:S01]  /*4d40*/  @!P0 ISETP.GE.AND P6, PT, R4, R162, PT ;  /* 0x000000a20400820c */ /* 0x000fe20003fc6270 */
[----:B------:R-:W-:Y:S01]  /*4d50*/  FFMA.FTZ R58, R58, UR5, -R101 ;  /* 0x000000053a3a7c23 */ /* 0x000fe20008010865 */
[----:B-1----:R-:W-:Y:S02]  /*4d60*/  F2FP.BF16.F32.PACK_AB R4, R236, R237 ;  /* 0x000000edec04723e */ /* 0x002fe400000010ff */
[----:B------:R-:W-:Y:S02]  /*4d70*/  @!P0 FSEL R61, R61, -INF , !P1 ;  /* 0xff8000003d3d8808 */ /* 0x000fe40004800000 */
[----:B------:R-:W-:Y:S01]  /*4d80*/  @!P0 FSEL R60, R60, -INF , !P3 ;  /* 0xff8000003c3c8808 */ /* 0x000fe20005800000 */
[----:B------:R1:W-:Y:S01]  /*4d90*/  STS [R209+0x10000], R4 ;  /* 0x01000004d1007388 */ /* 0x0003e20000000800 */
[C---:B------:R-:W-:Y:S01]  /*4da0*/  @!P0 ISETP.GE.AND P3, PT, R0.reuse, R103, PT ;  /* 0x000000670000820c */ /* 0x040fe20003f66270 */
[----:B------:R-:W-:Y:S01]  /*4db0*/  MUFU.EX2 R190, R43 ;  /* 0x0000002b00be7308 */ /* 0x000fe20000000800 */
[----:B------:R-:W-:Y:S01]  /*4dc0*/  @!P0 ISETP.GE.AND P1, PT, R0, R100, PT ;  /* 0x000000640000820c */ /* 0x000fe20003f26270 */
[--C-:B------:R-:W-:Y:S01]  /*4dd0*/  FFMA.FTZ R60, R60, UR5, -R108.reuse ;  /* 0x000000053c3c7c23 */ /* 0x100fe2000801086c */
[----:B------:R-:W-:Y:S01]  /*4de0*/  @!P0 ISETP.GE.AND P5, PT, R0, R162, PT ;  /* 0x000000a20000820c */ /* 0x000fe20003fa6270 */
[----:B------:R-:W-:Y:S01]  /*4df0*/  FFMA.FTZ R108, R61, UR5, -R108 ;  /* 0x000000053d6c7c23 */ /* 0x000fe2000801086c */
[----:B--2---:R-:W-:Y:S02]  /*4e00*/  F2FP.BF16.F32.PACK_AB R0, R186, R187 ;  /* 0x000000bbba00723e */ /* 0x004fe400000010ff */
[----:B----4-:R-:W-:Y:S03]  /*4e10*/  F2FP.BF16.F32.PACK_AB R5, R200, R201 ;  /* 0x000000c9c805723e */ /* 0x010fe600000010ff */
[----:B------:R-:W-:Y:S01]  /*4e20*/  MUFU.EX2 R179, R44 ;  /* 0x0000002c00b37308 */ /* 0x000fe20000000800 */
[----:B---3--:R-:W-:Y:S01]  /*4e30*/  F2FP.BF16.F32.PACK_AB R6, R225, R226 ;  /* 0x000000e2e106723e */ /* 0x008fe200000010ff */
[----:B------:R2:W-:Y:S01]  /*4e40*/  STS [R209+0x10400], R0 ;  /* 0x01040000d1007388 */ /* 0x0005e20000000800 */
[----:B------:R-:W-:Y:S02]  /*4e50*/  @!P0 FSEL R64, R64, -INF , !P6 ;  /* 0xff80000040408808 */ /* 0x000fe40007000000 */
[----:B------:R-:W-:Y:S02]  /*4e60*/  @!P0 FSEL R65, R65, -INF , !P5 ;  /* 0xff80000041418808 */ /* 0x000fe40006800000 */
[----:B------:R-:W-:Y:S03]  /*4e70*/  @!P0 FSEL R66, R66, -INF , !P4 ;  /* 0xff80000042428808 */ /* 0x000fe60006000000 */
[----:B------:R-:W3:Y:S01]  /*4e80*/  MUFU.EX2 R178, R45 ;  /* 0x0000002d00b27308 */ /* 0x000ee20000000800 */
[--C-:B------:R-:W-:Y:S01]  /*4e90*/  FFMA.FTZ R64, R64, UR5, -R163.reuse ;  /* 0x0000000540407c23 */ /* 0x100fe200080108a3 */
[----:B------:R-:W-:Y:S01]  /*4ea0*/  FFMA.FTZ R163, R65, UR5, -R163 ;  /* 0x0000000541a37c23 */ /* 0x000fe200080108a3 */
[----:B------:R-:W-:Y:S01]  /*4eb0*/  @!P0 FSEL R67, R67, -INF , !P3 ;  /* 0xff80000043438808 */ /* 0x000fe20005800000 */
[--C-:B------:R-:W-:Y:S01]  /*4ec0*/  FFMA.FTZ R66, R66, UR5, -R109.reuse ;  /* 0x0000000542427c23 */ /* 0x100fe2000801086d */
[----:B------:R-:W-:Y:S02]  /*4ed0*/  @!P0 FSEL R62, R62, -INF , !P2 ;  /* 0xff8000003e3e8808 */ /* 0x000fe40005000000 */
[----:B-1----:R-:W-:Y:S03]  /*4ee0*/  F2FP.BF16.F32.PACK_AB R4, R202, R203 ;  /* 0x000000cbca04723e */ /* 0x002fe600000010ff */
[----:B------:R-:W-:Y:S01]  /*4ef0*/  MUFU.EX2 R185, R46 ;  /* 0x0000002e00b97308 */ /* 0x000fe20000000800 */
[----:B------:R-:W-:Y:S01]  /*4f00*/  FFMA.FTZ R109, R67, UR5, -R109 ;  /* 0x00000005436d7c23 */ /* 0x000fe2000801086d */
[----:B------:R-:W-:Y:S01]  /*4f10*/  @!P0 FSEL R63, R63, -INF , !P1 ;  /* 0xff8000003f3f8808 */ /* 0x000fe20004800000 */
[--C-:B------:R-:W-:Y:S01]  /*4f20*/  FFMA.FTZ R62, R62, UR5, -R101.reuse ;  /* 0x000000053e3e7c23 */ /* 0x100fe20008010865 */
[----:B------:R1:W-:Y:S01]  /*4f30*/  STS [R210+0x12000], R4 ;  /* 0x01200004d2007388 */ /* 0x0003e20000000800 */
[----:B------:R-:W-:Y:S02]  /*4f40*/  IADD3 R104, R154, 0x4000, R104 ;  /* 0x000040009a687810 */ /* 0x000fe40007ffe068 */
[----:B------:R-:W-:Y:S03]  /*4f50*/  FFMA.FTZ R101, R63, UR5, -R101 ;  /* 0x000000053f657c23 */ /* 0x000fe60008010865 */
[----:B------:R-:W4:Y:S01]  /*4f60*/  MUFU.EX2 R184, R47 ;  /* 0x0000002f00b87308 */ /* 0x000f220000000800 */
[----:B---3--:R-:W-:Y:S01]  /*4f70*/  F2FP.BF16.F32.PACK_AB R7, R178, R179 ;  /* 0x000000b3b207723e */ /* 0x008fe200000010ff */
[----:B------:R-:W-:Y:S01]  /*4f80*/  IMAD.IADD R104, R104, 0x1, R155 ;  /* 0x0000000168687824 */ /* 0x000fe200078e029b */
[----:B--2---:R-:W-:Y:S02]  /*4f90*/  F2FP.BF16.F32.PACK_AB R0, R214, R215 ;  /* 0x000000d7d600723e */ /* 0x004fe400000010ff */
[----:B------:R-:W-:Y:S03]  /*4fa0*/  PLOP3.LUT P1, PT, PT, PT, UP3, 0x80, 0x0 ;  /* 0x000000000000781c */ /* 0x000fe60003f2f038 */
[----:B------:R2:W-:Y:S02]  /*4fb0*/  STS [R210+0x12400], R0 ;  /* 0x01240000d2007388 */ /* 0x0005e40000000800 */
[----:B------:R-:W-:Y:S02]  /*4fc0*/  MUFU.EX2 R222, R52 ;  /* 0x0000003400de7308 */ /* 0x000fe40000000800 */
[----:B------:R3:W-:Y:S08]  /*4fd0*/  STS [R209+0x12000], R5 ;  /* 0x01200005d1007388 */ /* 0x0007f00000000800 */
[----:B------:R-:W4:Y:S01]  /*4fe0*/  MUFU.EX2 R221, R53 ;  /* 0x0000003500dd7308 */ /* 0x000f220000000800 */
[----:B-1----:R-:W-:Y:S09]  /*4ff0*/  F2FP.BF16.F32.PACK_AB R4, R212, R213 ;  /* 0x000000d5d404723e */ /* 0x002ff200000010ff */
[----:B------:R-:W-:Y:S01]  /*5000*/  MUFU.EX2 R168, R54 ;  /* 0x0000003600a87308 */ /* 0x000fe20000000800 */
[----:B------:R1:W-:Y:S01]  /*5010*/  STS [R209+0x12400], R4 ;  /* 0x01240004d1007388 */ /* 0x0003e20000000800 */
[----:B--2---:R-:W-:Y:S08]  /*5020*/  F2FP.BF16.F32.PACK_AB R0, R232, R233 ;  /* 0x000000e9e800723e */ /* 0x004ff000000010ff */
[----:B------:R-:W2:Y:S01]  /*5030*/  MUFU.EX2 R167, R55 ;  /* 0x0000003700a77308 */ /* 0x000ea20000000800 */
[----:B---3--:R-:W-:Y:S01]  /*5040*/  F2FP.BF16.F32.PACK_AB R5, R175, R176 ;  /* 0x000000b0af05723e */ /* 0x008fe200000010ff */
[----:B------:R3:W-:Y:S08]  /*5050*/  STS [R211+0x10000], R0 ;  /* 0x01000000d3007388 */ /* 0x0007f00000000800 */
[----:B------:R-:W-:Y:S10]  /*5060*/  MUFU.EX2 R220, R64 ;  /* 0x0000004000dc7308 */ /* 0x000ff40000000800 */
[----:B------:R-:W2:Y:S01]  /*5070*/  MUFU.EX2 R163, R163 ;  /* 0x000000a300a37308 */ /* 0x000ea20000000800 */
[----:B-1----:R-:W-:Y:S05]  /*5080*/  F2FP.BF16.F32.PACK_AB R4, R182, R183 ;  /* 0x000000b7b604723e */ /* 0x002fea00000010ff */
[----:B------:R1:W-:Y:S04]  /*5090*/  STS [R211+0x10400], R4 ;  /* 0x01040004d3007388 */ /* 0x0003e80000000800 */
[----:B------:R-:W-:Y:S01]  /*50a0*/  MUFU.EX2 R112, R108 ;  /* 0x0000006c00707308 */ /* 0x000fe20000000800 */
[----:B------:R4:W-:Y:S01]  /*50b0*/  STS [R208+0x10400], R5 ;  /* 0x01040005d0007388 */ /* 0x0009e20000000800 */
[----:B---3--:R-:W-:Y:S08]  /*50c0*/  F2FP.BF16.F32.PACK_AB R0, R230, R231 ;  /* 0x000000e7e600723e */ /* 0x008ff000000010ff */
[----:B------:R-:W-:Y:S01]  /*50d0*/  MUFU.EX2 R108, R66 ;  /* 0x00000042006c7308 */ /* 0x000fe20000000800 */
[----:B------:R3:W-:Y:S09]  /*50e0*/  STS [R208+0x10000], R0 ;  /* 0x01000000d0007388 */ /* 0x0007f20000000800 */
[----:B------:R-:W-:Y:S01]  /*50f0*/  MUFU.EX2 R109, R109 ;  /* 0x0000006d006d7308 */ /* 0x000fe20000000800 */
[----:B-1----:R-:W-:Y:S09]  /*5100*/  F2FP.BF16.F32.PACK_AB R4, R192, R193 ;  /* 0x000000c1c004723e */ /* 0x002ff200000010ff */
[----:B------:R-:W-:Y:S01]  /*5110*/  MUFU.EX2 R171, R56 ;  /* 0x0000003800ab7308 */ /* 0x000fe20000000800 */
[----:B----4-:R-:W-:Y:S01]  /*5120*/  F2FP.BF16.F32.PACK_AB R5, R196, R197 ;  /* 0x000000c5c405723e */ /* 0x010fe200000010ff */
[----:B------:R1:W-:Y:S08]  /*5130*/  STS [R211+0x12000], R4 ;  /* 0x01200004d3007388 */ /* 0x0003f00000000800 */
[----:B------:R-:W4:Y:S01]  /*5140*/  MUFU.EX2 R115, R57 ;  /* 0x0000003900737308 */ /* 0x000f220000000800 */
[----:B---3--:R-:W-:Y:S05]  /*5150*/  F2FP.BF16.F32.PACK_AB R0, R198, R199 ;  /* 0x000000c7c600723e */ /* 0x008fea00000010ff */
[----:B------:R3:W-:Y:S04]  /*5160*/  STS [R211+0x12400], R0 ;  /* 0x01240000d3007388 */ /* 0x0007e80000000800 */
[----:B------:R-:W-:Y:S01]  /*5170*/  MUFU.EX2 R177, R58 ;  /* 0x0000003a00b17308 */ /* 0x000fe20000000800 */
[----:B------:R4:W-:Y:S09]  /*5180*/  STS [R208+0x12400], R5 ;  /* 0x01240005d0007388 */ /* 0x0009f20000000800 */
[----:B------:R-:W2:Y:S01]  /*5190*/  MUFU.EX2 R172, R59 ;  /* 0x0000003b00ac7308 */ /* 0x000ea20000000800 */
[----:B-1----:R-:W-:Y:S09]  /*51a0*/  F2FP.BF16.F32.PACK_AB R4, R228, R229 ;  /* 0x000000e5e404723e */ /* 0x002ff200000010ff */
[----:B------:R-:W1:Y:S01]  /*51b0*/  MUFU.EX2 R113, R60 ;  /* 0x0000003c00717308 */ /* 0x000e620000000800 */
[----:B---3--:R-:W-:Y:S09]  /*51c0*/  F2FP.BF16.F32.PACK_AB R0, R188, R189 ;  /* 0x000000bdbc00723e */ /* 0x008ff200000010ff */
[----:B------:R-:W-:Y:S01]  /*51d0*/  MUFU.EX2 R162, R62 ;  /* 0x0000003e00a27308 */ /* 0x000fe20000000800 */
[----:B----4-:R-:W-:Y:S01]  /*51e0*/  F2FP.BF16.F32.PACK_AB R5, R169, R170 ;  /* 0x000000aaa905723e */ /* 0x010fe200000010ff */
[----:B------:R3:W-:Y:S04]  /*51f0*/  STS [R208+0x12000], R0 ;  /* 0x01200000d0007388 */ /* 0x0007e80000000800 */
[----:B------:R4:W-:Y:S04]  /*5200*/  STS [R205+0x10000], R4 ;  /* 0x01000004cd007388 */ /* 0x0009e80000000800 */
[----:B------:R-:W1:Y:S01]  /*5210*/  MUFU.EX2 R114, R101 ;  /* 0x0000006500727308 */ /* 0x000e620000000800 */
[----:B---3--:R-:W-:Y:S02]  /*5220*/  F2FP.BF16.F32.PACK_AB R0, R173, R174 ;  /* 0x000000aead00723e */ /* 0x008fe400000010ff */
[----:B----4-:R-:W-:Y:S03]  /*5230*/  F2FP.BF16.F32.PACK_AB R4, R180, R181 ;  /* 0x000000b5b404723e */ /* 0x010fe600000010ff */
[----:B------:R3:W-:Y:S04]  /*5240*/  STS [R205+0x10400], R0 ;  /* 0x01040000cd007388 */ /* 0x0007e80000000800 */
[----:B------:R4:W-:Y:S04]  /*5250*/  STS [R204+0x10000], R6 ;  /* 0x01000006cc007388 */ /* 0x0009e80000000800 */
[----:B------:R2:W-:Y:S04]  /*5260*/  STS [R204+0x10400], R5 ;  /* 0x01040005cc007388 */ /* 0x0005e80000000800 */
[----:B------:R1:W-:Y:S01]  /*5270*/  STS [R205+0x12000], R4 ;  /* 0x01200004cd007388 */ /* 0x0003e20000000800 */
[----:B---3--:R-:W-:Y:S02]  /*5280*/  F2FP.BF16.F32.PACK_AB R0, R190, R191 ;  /* 0x000000bfbe00723e */ /* 0x008fe400000010ff */
[----:B----4-:R-:W-:Y:S03]  /*5290*/  F2FP.BF16.F32.PACK_AB R6, R184, R185 ;  /* 0x000000b9b806723e */ /* 0x010fe600000010ff */
[----:B------:R3:W-:Y:S01]  /*52a0*/  STS [R205+0x12400], R0 ;  /* 0x01240000cd007388 */ /* 0x0007e20000000800 */
[----:B--2---:R-:W-:Y:S03]  /*52b0*/  F2FP.BF16.F32.PACK_AB R5, R221, R222 ;  /* 0x000000dedd05723e */ /* 0x004fe600000010ff */
[----:B------:R2:W-:Y:S01]  /*52c0*/  STS [R204+0x12000], R7 ;  /* 0x01200007cc007388 */ /* 0x0005e20000000800 */
[----:B-1----:R-:W-:Y:S03]  /*52d0*/  F2FP.BF16.F32.PACK_AB R4, R167, R168 ;  /* 0x000000a8a704723e */ /* 0x002fe600000010ff */
[----:B------:R1:W-:Y:S04]  /*52e0*/  STS [R204+0x12400], R6 ;  /* 0x01240006cc007388 */ /* 0x0003e80000000800 */
[----:B------:R4:W-:Y:S04]  /*52f0*/  STS [R207+0x10000], R5 ;  /* 0x01000005cf007388 */ /* 0x0009e80000000800 */
[----:B------:R4:W-:Y:S01]  /*5300*/  STS [R207+0x10400], R4 ;  /* 0x01040004cf007388 */ /* 0x0009e20000000800 */
[----:B---3--:R-:W-:Y:S02]  /*5310*/  F2FP.BF16.F32.PACK_AB R0, R163, R220 ;  /* 0x000000dca300723e */ /* 0x008fe400000010ff */
[----:B--2---:R-:W-:Y:S03]  /*5320*/  F2FP.BF16.F32.PACK_AB R7, R115, R171 ;  /* 0x000000ab7307723e */ /* 0x004fe600000010ff */
[----:B------:R2:W-:Y:S01]  /*5330*/  STS [R206+0x10000], R0 ;  /* 0x01000000ce007388 */ /* 0x0005e20000000800 */
[----:B-1----:R-:W-:Y:S02]  /*5340*/  F2FP.BF16.F32.PACK_AB R6, R172, R177 ;  /* 0x000000b1ac06723e */ /* 0x002fe400000010ff */
[----:B----4-:R-:W-:Y:S02]  /*5350*/  F2FP.BF16.F32.PACK_AB R5, R109, R108 ;  /* 0x0000006c6d05723e */ /* 0x010fe400000010ff */
[----:B------:R-:W-:Y:S03]  /*5360*/  F2FP.BF16.F32.PACK_AB R4, R112, R113 ;  /* 0x000000717004723e */ /* 0x000fe600000010ff */
[----:B------:R-:W-:Y:S04]  /*5370*/  STS [R206+0x10400], R5 ;  /* 0x01040005ce007388 */ /* 0x000fe80000000800 */
[----:B------:R-:W-:Y:S04]  /*5380*/  STS [R207+0x12000], R7 ;  /* 0x01200007cf007388 */ /* 0x000fe80000000800 */
[----:B------:R-:W-:Y:S04]  /*5390*/  STS [R207+0x12400], R6 ;  /* 0x01240006cf007388 */ /* 0x000fe80000000800 */
[----:B------:R-:W-:Y:S01]  /*53a0*/  STS [R206+0x12000], R4 ;  /* 0x01200004ce007388 */ /* 0x000fe20000000800 */
[----:B--2---:R-:W-:Y:S05]  /*53b0*/  F2FP.BF16.F32.PACK_AB R0, R114, R162 ;  /* 0x000000a27200723e */ /* 0x004fea00000010ff */
[----:B------:R-:W-:Y:S04]  /*53c0*/  STS [R206+0x12400], R0 ;  /* 0x01240000ce007388 */ /* 0x000fe80000000800 */
[----:B------:R-:W1:Y:S08]  /*53d0*/  LDSM.16.M88.4 R64, [R154+UR4+0x4000] ;  /* 0x004000049a40783b */ /* 0x000e700008000200 */
[----:B------:R-:W2:Y:S08]  /*53e0*/  LDSM.16.M88.4 R60, [R154+UR4+0x5000] ;  /* 0x005000049a3c783b */ /* 0x000eb00008000200 */
[----:B------:R-:W3:Y:S08]  /*53f0*/  LDSM.16.M88.4 R100, [R104] ;  /* 0x000000006864783b */ /* 0x000ef00000000200 */
[----:B------:R-:W4:Y:S01]  /*5400*/  LDSM.16.M88.4 R104, [R104+0x1000] ;  /* 0x001000006868783b */ /* 0x000f220000000200 */
[-C--:B-1----:R-:W-:Y:S06]  /*5410*/  HMMA.16816.F32.BF16 R4, R64, R116.reuse, RZ ;  /* 0x000000744004723c */ /* 0x082fec00000418ff */
[C---:B--2---:R-:W-:Y:S06]  /*5420*/  HMMA.16816.F32.BF16 R8, R60.reuse, R116, RZ ;  /* 0x000000743c08723c */ /* 0x044fec00000418ff */
[-C--:B------:R-:W-:Y:S06]  /*5430*/  HMMA.16816.F32.BF16 R12, R60, R118.reuse, RZ ;  /* 0x000000763c0c723c */ /* 0x080fec00000418ff */
[C---:B------:R-:W-:Y:S06]  /*5440*/  HMMA.16816.F32.BF16 R16, R64.reuse, R118, RZ ;  /* 0x000000764010723c */ /* 0x040fec00000418ff */
        /* <DEDUP_REMOVED lines=11> */
[----:B------:R-:W-:Y:S06]  /*5500*/  HMMA.16816.F32.BF16 R64, R64, R130, RZ ;  /* 0x000000824040723c */ /* 0x000fec00000418ff */
[-C--:B---3--:R-:W-:Y:S06]  /*5510*/  HMMA.16816.F32.BF16 R4, R100, R132.reuse, R4 ;  /* 0x000000846404723c */ /* 0x088fec0000041804 */
[C---:B----4-:R-:W-:Y:S06]  /*5520*/  HMMA.16816.F32.BF16 R8, R104.reuse, R132, R8 ;  /* 0x000000846808723c */ /* 0x050fec0000041808 */
[-C--:B------:R-:W-:Y:S06]  /*5530*/  HMMA.16816.F32.BF16 R12, R104, R134.reuse, R12 ;  /* 0x00000086680c723c */ /* 0x080fec000004180c */
[C---:B------:R-:W-:Y:S06]  /*5540*/  HMMA.16816.F32.BF16 R16, R100.reuse, R134, R16 ;  /* 0x000000866410723c */ /* 0x040fec0000041810 */
[-C--:B------:R-:W-:Y:S05]  /*5550*/  HMMA.16816.F32.BF16 R20, R100, R136.reuse, R20 ;  /* 0x000000886414723c */ /* 0x080fea0000041814 */
[C---:B------:R-:W-:Y:S01]  /*5560*/  FADD.FTZ R4, -R165.reuse, R4 ;  /* 0x00000004a5047221 */ /* 0x040fe20000010100 */
[C---:B------:R-:W-:Y:S05]  /*5570*/  HMMA.16816.F32.BF16 R24, R104.reuse, R136, R24 ;  /* 0x000000886818723c */ /* 0x040fea0000041818 */
[C---:B------:R-:W-:Y:S01]  /*5580*/  FADD.FTZ R0, -R165.reuse, R5 ;  /* 0x00000005a5007221 */ /* 0x040fe20000010100 */
[-C--:B------:R-:W-:Y:S05]  /*5590*/  HMMA.16816.F32.BF16 R28, R104, R138.reuse, R28 ;  /* 0x0000008a681c723c */ /* 0x080fea000004181c */
[----:B------:R-:W-:Y:S01]  /*55a0*/  FMUL.FTZ R0, R238, R0 ;  /* 0x00000000ee007220 */ /* 0x000fe20000410000 */
[C---:B------:R-:W-:Y:S05]  /*55b0*/  HMMA.16816.F32.BF16 R32, R100.reuse, R138, R32 ;  /* 0x0000008a6420723c */ /* 0x040fea0000041820 */
[----:B------:R-:W-:Y:S01]  /*55c0*/  FADD.FTZ R6, -R164, R6 ;  /* 0x00000006a4067221 */ /* 0x000fe20000010100 */
[-C--:B------:R-:W-:Y:S05]  /*55d0*/  HMMA.16816.F32.BF16 R36, R100, R140.reuse, R36 ;  /* 0x0000008c6424723c */ /* 0x080fea0000041824 */
[C---:B------:R-:W-:Y:S01]  /*55e0*/  FADD.FTZ R5, -R165.reuse, R20 ;  /* 0x00000014a5057221 */ /* 0x040fe20000010100 */
[C---:B------:R-:W-:Y:S05]  /*55f0*/  HMMA.16816.F32.BF16 R40, R104.reuse, R140, R40 ;  /* 0x0000008c6828723c */ /* 0x040fea0000041828 */
[----:B------:R-:W-:Y:S01]  /*5600*/  FADD.FTZ R21, -R165, R21 ;  /* 0x00000015a5157221 */ /* 0x000fe20000010100 */
[-C--:B------:R-:W-:Y:S05]  /*5610*/  HMMA.16816.F32.BF16 R44, R104, R142.reuse, R44 ;  /* 0x0000008e682c723c */ /* 0x080fea000004182c */
[----:B------:R-:W-:Y:S01]  /*5620*/  FMUL.FTZ R5, R233, R5 ;  /* 0x00000005e9057220 */ /* 0x000fe20000410000 */
[C---:B------:R-:W-:Y:S05]  /*5630*/  HMMA.16816.F32.BF16 R48, R100.reuse, R142, R48 ;  /* 0x0000008e6430723c */ /* 0x040fea0000041830 */
[C---:B------:R-:W-:Y:S01]  /*5640*/  FADD.FTZ R32, -R165.reuse, R32 ;  /* 0x00000020a5207221 */ /* 0x040fe20000010100 */
[-C--:B------:R-:W-:Y:S05]  /*5650*/  HMMA.16816.F32.BF16 R52, R100, R144.reuse, R52 ;  /* 0x000000906434723c */ /* 0x080fea0000041834 */
[C---:B------:R-:W-:Y:S01]  /*5660*/  FADD.FTZ R37, -R165.reuse, R37 ;  /* 0x00000025a5257221 */ /* 0x040fe20000010100 */
[C---:B------:R-:W-:Y:S05]  /*5670*/  HMMA.16816.F32.BF16 R56, R104.reuse, R144, R56 ;  /* 0x000000906838723c */ /* 0x040fea0000041838 */
[----:B------:R-:W-:Y:S01]  /*5680*/  FMUL.FTZ R37, R228, R37 ;  /* 0x00000025e4257220 */ /* 0x000fe20000410000 */
[-C--:B------:R-:W-:Y:S05]  /*5690*/  HMMA.16816.F32.BF16 R60, R104, R146.reuse, R60 ;  /* 0x00000092683c723c */ /* 0x080fea000004183c */
[----:B------:R-:W-:Y:S01]  /*56a0*/  FADD.FTZ R7, -R164, R7 ;  /* 0x00000007a4077221 */ /* 0x000fe20000010100 */
[----:B------:R-:W-:Y:S05]  /*56b0*/  HMMA.16816.F32.BF16 R64, R100, R146, R64 ;  /* 0x000000926440723c */ /* 0x000fea0000041840 */
[----:B------:R-:W-:Y:S02]  /*56c0*/  FADD.FTZ R20, -R165, R48 ;  /* 0x00000030a5147221 */ /* 0x000fe40000010100 */
[----:B------:R-:W-:Y:S01]  /*56d0*/  FMUL.FTZ R101, R239, R4 ;  /* 0x00000004ef657220 */ /* 0x000fe20000410000 */
[C---:B------:R-:W-:Y:S03]  /*56e0*/  FADD.FTZ R4, -R165.reuse, R16 ;  /* 0x00000010a5047221 */ /* 0x040fe60000010100 */
[----:B------:R-:W-:Y:S01]  /*56f0*/  FADD.FTZ R16, -R165, R17 ;  /* 0x00000011a5107221 */ /* 0x000fe20000010100 */
[----:B------:R-:W-:Y:S01]  /*5700*/  F2FP.BF16.F32.PACK_AB R0, R0, R101 ;  /* 0x000000650000723e */ /* 0x000fe200000010ff */
[----:B------:R-:W-:Y:S01]  /*5710*/  FMUL.FTZ R4, R237, R4 ;  /* 0x00000004ed047220 */ /* 0x000fe20000410000 */
[----:B------:R-:W-:Y:S01]  /*5720*/  FMUL.FTZ R100, R232, R21 ;  /* 0x00000015e8647220 */ /* 0x000fe20000410000 */
[----:B------:R-:W-:Y:S01]  /*5730*/  FMUL.FTZ R16, R236, R16 ;  /* 0x00000010ec107220 */ /* 0x000fe20000410000 */
[----:B------:R-:W-:Y:S01]  /*5740*/  FADD.FTZ R21, -R165, R33 ;  /* 0x00000021a5157221 */ /* 0x000fe20000010100 */
[----:B------:R-:W-:Y:S01]  /*5750*/  FMUL.FTZ R101, R231, R32 ;  /* 0x00000020e7657220 */ /* 0x000fe20000410000 */
[C---:B------:R-:W-:Y:S01]  /*5760*/  FADD.FTZ R17, -R165.reuse, R36 ;  /* 0x00000024a5117221 */ /* 0x040fe20000010100 */
[----:B------:R-:W-:Y:S01]  /*5770*/  F2FP.BF16.F32.PACK_AB R100, R100, R5 ;  /* 0x000000056464723e */ /* 0x000fe200000010ff */
[C---:B------:R-:W-:Y:S01]  /*5780*/  FADD.FTZ R36, -R165.reuse, R49 ;  /* 0x00000031a5247221 */ /* 0x040fe20000010100 */
[----:B------:R-:W-:Y:S01]  /*5790*/  F2FP.BF16.F32.PACK_AB R16, R16, R4 ;  /* 0x000000041010723e */ /* 0x000fe200000010ff */
[C---:B------:R-:W-:Y:S01]  /*57a0*/  FADD.FTZ R4, -R165.reuse, R52 ;  /* 0x00000034a5047221 */ /* 0x040fe20000010100 */
[C---:B------:R-:W-:Y:S01]  /*57b0*/  FADD.FTZ R33, -R165.reuse, R53 ;  /* 0x00000035a5217221 */ /* 0x040fe20000010100 */
[C---:B------:R-:W-:Y:S01]  /*57c0*/  FADD.FTZ R5, -R165.reuse, R64 ;  /* 0x00000040a5057221 */ /* 0x040fe20000010100 */
[----:B------:R-:W-:Y:S01]  /*57d0*/  FADD.FTZ R32, -R165, R65 ;  /* 0x00000041a5207221 */ /* 0x000fe20000010100 */
[----:B------:R-:W-:Y:S01]  /*57e0*/  FMUL.FTZ R21, R230, R21 ;  /* 0x00000015e6157220 */ /* 0x000fe20000410000 */
[----:B------:R-:W-:Y:S01]  /*57f0*/  FMUL.FTZ R17, R229, R17 ;  /* 0x00000011e5117220 */ /* 0x000fe20000410000 */
[----:B------:R-:W-:Y:S01]  /*5800*/  FMUL.FTZ R20, R226, R20 ;  /* 0x00000014e2147220 */ /* 0x000fe20000410000 */
[----:B------:R-:W-:Y:S01]  /*5810*/  FMUL.FTZ R36, R225, R36 ;  /* 0x00000024e1247220 */ /* 0x000fe20000410000 */
[----:B------:R-:W-:Y:S01]  /*5820*/  FMUL.FTZ R4, R222, R4 ;  /* 0x00000004de047220 */ /* 0x000fe20000410000 */
[----:B------:R-:W-:Y:S01]  /*5830*/  F2FP.BF16.F32.PACK_AB R48, R21, R101 ;  /* 0x000000651530723e */ /* 0x000fe200000010ff */
[----:B------:R-:W-:Y:S01]  /*5840*/  FMUL.FTZ R33, R221, R33 ;  /* 0x00000021dd217220 */ /* 0x000fe20000410000 */
[----:B------:R-:W-:Y:S01]  /*5850*/  F2FP.BF16.F32.PACK_AB R37, R37, R17 ;  /* 0x000000112525723e */ /* 0x000fe200000010ff */
[----:B------:R-:W-:Y:S01]  /*5860*/  FMUL.FTZ R5, R220, R5 ;  /* 0x00000005dc057220 */ /* 0x000fe20000410000 */
[----:B------:R-:W-:Y:S01]  /*5870*/  F2FP.BF16.F32.PACK_AB R36, R36, R20 ;  /* 0x000000142424723e */ /* 0x000fe200000010ff */
[----:B------:R-:W-:Y:S01]  /*5880*/  FMUL.FTZ R32, R163, R32 ;  /* 0x00000020a3207220 */ /* 0x000fe20000410000 */
[----:B------:R-:W-:Y:S04]  /*5890*/  F2FP.BF16.F32.PACK_AB R33, R33, R4 ;  /* 0x000000042121723e */ /* 0x000fe800000010ff */
[----:B------:R-:W-:Y:S01]  /*58a0*/  F2FP.BF16.F32.PACK_AB R32, R32, R5 ;  /* 0x000000052020723e */ /* 0x000fe200000010ff */
[----:B------:R-:W-:Y:S06]  /*58b0*/  @!P1 BRA `(.L_x_32) ;  /* 0x0000000000849947 */ /* 0x000fec0003800000 */
[----:B------:R-:W1:Y:S01]  /*58c0*/  LDC R20, c[0x0][0x240] ;  /* 0x00009000ff147b82 */ /* 0x000e620000000800 */
[----:B------:R-:W-:Y:S01]  /*58d0*/  ISETP.GE.AND P2, PT, R234, UR36, PT ;  /* 0x00000024ea007c0c */ /* 0x000fe2000bf46270 */
[----:B------:R-:W-:Y:S04]  /*58e0*/  ULOP3.LUT UR10, UR6, 0x1, URZ, 0xc0, !UPT ;  /* 0x00000001060a7892 */ /* 0x000fe8000f8ec03f */
[----:B------:R-:W-:Y:S04]  /*58f0*/  UISETP.NE.U32.AND UP0, UPT, UR10, 0x1, UPT ;  /* 0x000000010a00788c */ /* 0x000fe8000bf05070 */
[----:B------:R-:W-:Y:S04]  /*5900*/  USEL UR10, UR60, 0x2000, !UP0 ;  /* 0x000020003c0a7887 */ /* 0x000fe8000c000000 */
[----:B------:R-:W2:Y:S02]  /*5910*/  @!P2 LDC R17, c[0x0][0x244] ;  /* 0x00009100ff11ab82 */ /* 0x000ea40000000800 */
[----:B------:R-:W-:Y:S01]  /*5920*/  VIADD R166, R166, UR10 ;  /* 0x0000000aa6a67c36 */ /* 0x000fe20008000000 */
[----:B------:R-:W-:Y:S01]  /*5930*/  IADD3 R148, R148, UR10, RZ ;  /* 0x0000000a94947c10 */ /* 0x000fe2000fffe0ff */
[----:B------:R-:W-:Y:S03]  /*5940*/  VIADD R227, R227, UR10 ;  /* 0x0000000ae3e37c36 */ /* 0x000fe60008000000 */
[----:B------:R3:W-:Y:S04]  /*5950*/  @P2 STS [R166], RZ ;  /* 0x000000ffa6002388 */ /* 0x0007e80000000800 */
[----:B------:R3:W-:Y:S04]  /*5960*/  @P2 STS [R166+0x4], RZ ;  /* 0x000004ffa6002388 */ /* 0x0007e80000000800 */
[----:B------:R3:W-:Y:S04]  /*5970*/  @P2 STS [R166+0x8], RZ ;  /* 0x000008ffa6002388 */ /* 0x0007e80000000800 */
[----:B------:R3:W-:Y:S01]  /*5980*/  @P2 STS [R166+0xc], RZ ;  /* 0x00000cffa6002388 */ /* 0x0007e20000000800 */
[----:B-1----:R-:W-:Y:S05]  /*5990*/  IMAD.U32 R4, R20, -0x80, RZ ;  /* 0xffffff8014047824 */ /* 0x002fea00078e00ff */
[C---:B------:R-:W-:Y:S04]  /*59a0*/  LEA R5, P0, R4.reuse, R218, 0x1 ;  /* 0x000000da04057211 */ /* 0x040fe800078008ff */
[----:B------:R-:W-:Y:S02]  /*59b0*/  LEA.HI.X.SX32 R4, R4, R219, 0x1, P0 ;  /* 0x000000db04047211 */ /* 0x000fe400000f0eff */
[----:B------:R-:W-:Y:S03]  /*59c0*/  MOV R218, R5 ;  /* 0x0000000500da7202 */ /* 0x000fe60000000f00 */
[----:B------:R-:W-:Y:S01]  /*59d0*/  IMAD.MOV.U32 R219, RZ, RZ, R4 ;  /* 0x000000ffffdb7224 */ /* 0x000fe200078e0004 */
[C---:B------:R-:W-:Y:S04]  /*59e0*/  @!P2 LEA R4, P0, R20.reuse, R218, 0x7 ;  /* 0x000000da1404a211 */ /* 0x040fe800078038ff */
[----:B------:R-:W-:Y:S01]  /*59f0*/  @!PT LDS RZ, [RZ] ;  /* 0x00000000fffff984 */ /* 0x000fe20000000800 */
[----:B------:R-:W-:Y:S01]  /*5a00*/  @!PT LDS RZ, [RZ] ;  /* 0x00000000fffff984 */ /* 0x000fe20000000800 */
[----:B------:R-:W-:Y:S01]  /*5a10*/  @!PT LDS RZ, [RZ] ;  /* 0x00000000fffff984 */ /* 0x000fe20000000800 */
[----:B------:R3:W-:Y:S01]  /*5a20*/  @!P2 LDGSTS.E.BYPASS.LTC128B.128 [R227], desc[UR8][R218.64] ;  /* 0x00000000dae3afae */ /* 0x0007e2000b901d48 */
[----:B--2---:R-:W-:Y:S03]  /*5a30*/  @!P2 LEA.HI.X R5, R20, R219, R17, 0x7, P0 ;  /* 0x000000db1405a211 */ /* 0x004fe600000f3c11 */
[----:B------:R3:W-:Y:S04]  /*5a40*/  @P2 STS [R166+0x1000], RZ ;  /* 0x001000ffa6002388 */ /* 0x0007e80000000800 */
[----:B------:R3:W-:Y:S04]  /*5a50*/  @P2 STS [R166+0x1004], RZ ;  /* 0x001004ffa6002388 */ /* 0x0007e80000000800 */
[----:B------:R3:W-:Y:S04]  /*5a60*/  @P2 STS [R166+0x1008], RZ ;  /* 0x001008ffa6002388 */ /* 0x0007e80000000800 */
[----:B------:R3:W-:Y:S04]  /*5a70*/  @P2 STS [R166+0x100c], RZ ;  /* 0x00100cffa6002388 */ /* 0x0007e80000000800 */
[----:B------:R-:W-:Y:S01]  /*5a80*/  @!PT LDS RZ, [RZ] ;  /* 0x00000000fffff984 */ /* 0x000fe20000000800 */
[----:B------:R-:W-:Y:S01]  /*5a90*/  @!PT LDS RZ, [RZ] ;  /* 0x00000000fffff984 */ /* 0x000fe20000000800 */
[----:B------:R-:W-:Y:S01]  /*5aa0*/  @!PT LDS RZ, [RZ] ;  /* 0x00000000fffff984 */ /* 0x000fe20000000800 */
[----:B------:R3:W-:Y:S04]  /*5ab0*/  @!P2 LDGSTS.E.BYPASS.LTC128B.128 [R227+0x1000], desc[UR8][R4.64] ;  /* 0x0100000004e3afae */ /* 0x0007e8000b901d48 */
[----:B------:R-:W0:Y:S02]  /*5ac0*/  LDGDEPBAR ;  /* 0x00000000000079af */ /* 0x000e240000000000 */
.L_x_32:
[----:B------:R1:W-:Y:S01]  /*5ad0*/  STS [R210+0x8000], R0 ;  /* 0x00800000d2007388 */ /* 0x0003e20000000800 */
[----:B------:R-:W-:Y:S01]  /*5ae0*/  FMUL.FTZ R6, R195, R6 ;  /* 0x00000006c3067220 */ /* 0x000fe20000410000 */
[----:B---3--:R-:W-:Y:S01]  /*5af0*/  FMUL.FTZ R4, R194, R7 ;  /* 0x00000007c2047220 */ /* 0x008fe20000410000 */
[C---:B------:R-:W-:Y:S01]  /*5b00*/  FADD.FTZ R19, -R164.reuse, R19 ;  /* 0x00000013a4137221 */ /* 0x040fe20000010100 */
[----:B------:R-:W-:Y:S01]  /*5b10*/  FADD.FTZ R18, -R164, R18 ;  /* 0x00000012a4127221 */ /* 0x000fe20000010100 */
[C---:B-----5:R-:W-:Y:S01]  /*5b20*/  FADD.FTZ R12, -R111.reuse, R12 ;  /* 0x0000000c6f0c7221 */ /* 0x060fe20000010100 */
[C---:B------:R-:W-:Y:S01]  /*5b30*/  FADD.FTZ R13, -R111.reuse, R13 ;  /* 0x0000000d6f0d7221 */ /* 0x040fe20000010100 */
[----:B------:R-:W-:Y:S01]  /*5b40*/  F2FP.BF16.F32.PACK_AB R4, R4, R6 ;  /* 0x000000060404723e */ /* 0x000fe200000010ff */
[C---:B------:R-:W-:Y:S01]  /*5b50*/  FADD.FTZ R15, -R110.reuse, R15 ;  /* 0x0000000f6e0f7221 */ /* 0x040fe20000010100 */
[----:B------:R-:W-:Y:S01]  /*5b60*/  FADD.FTZ R25, -R111, R25 ;  /* 0x000000196f197221 */ /* 0x000fe20000010100 */
[----:B------:R-:W-:Y:S01]  /*5b70*/  FADD.FTZ R27, -R110, R27 ;  /* 0x0000001b6e1b7221 */ /* 0x000fe20000010100 */
[----:B------:R-:W-:Y:S01]  /*5b80*/  FMUL.FTZ R18, R187, R18 ;  /* 0x00000012bb127220 */ /* 0x000fe20000410000 */
[----:B------:R2:W-:Y:S01]  /*5b90*/  STS [R210+0x8400], R4 ;  /* 0x00840004d2007388 */ /* 0x0005e20000000800 */
[----:B------:R-:W-:Y:S01]  /*5ba0*/  FMUL.FTZ R12, R201, R12 ;  /* 0x0000000cc90c7220 */ /* 0x000fe20000410000 */
[----:B------:R-:W-:Y:S01]  /*5bb0*/  FMUL.FTZ R13, R200, R13 ;  /* 0x0000000dc80d7220 */ /* 0x000fe20000410000 */
[C---:B------:R-:W-:Y:S01]  /*5bc0*/  FADD.FTZ R8, -R111.reuse, R8 ;  /* 0x000000086f087221 */ /* 0x040fe20000010100 */
[----:B------:R-:W-:Y:S01]  /*5bd0*/  STS [R209+0x8000], R16 ;  /* 0x00800010d1007388 */ /* 0x000fe20000000800 */
[----:B------:R-:W-:Y:S01]  /*5be0*/  FADD.FTZ R9, -R111, R9 ;  /* 0x000000096f097221 */ /* 0x000fe20000010100 */
[C---:B------:R-:W-:Y:S01]  /*5bf0*/  FADD.FTZ R10, -R110.reuse, R10 ;  /* 0x0000000a6e0a7221 */ /* 0x040fe20000010100 */
[----:B------:R-:W-:Y:S01]  /*5c00*/  FMUL.FTZ R8, R203, R8 ;  /* 0x00000008cb087220 */ /* 0x000fe20000410000 */
[----:B------:R-:W-:Y:S01]  /*5c10*/  FADD.FTZ R14, -R110, R14 ;  /* 0x0000000e6e0e7221 */ /* 0x000fe20000010100 */
[----:B------:R-:W-:Y:S01]  /*5c20*/  FMUL.FTZ R9, R202, R9 ;  /* 0x00000009ca097220 */ /* 0x000fe20000410000 */
[----:B------:R-:W-:Y:S01]  /*5c30*/  FMUL.FTZ R10, R215, R10 ;  /* 0x0000000ad70a7220 */ /* 0x000fe20000410000 */
[C---:B------:R-:W-:Y:S01]  /*5c40*/  FADD.FTZ R22, -R164.reuse, R22 ;  /* 0x00000016a4167221 */ /* 0x040fe20000010100 */
[----:B------:R-:W-:Y:S01]  /*5c50*/  FADD.FTZ R23, -R164, R23 ;  /* 0x00000017a4177221 */ /* 0x000fe20000010100 */
[----:B-1----:R-:W-:Y:S01]  /*5c60*/  FMUL.FTZ R0, R186, R19 ;  /* 0x00000013ba007220 */ /* 0x002fe20000410000 */
[----:B------:R-:W-:Y:S01]  /*5c70*/  F2FP.BF16.F32.PACK_AB R19, R13, R12 ;  /* 0x0000000c0d13723e */ /* 0x000fe200000010ff */
[----:B------:R-:W-:Y:S01]  /*5c80*/  FADD.FTZ R12, -R111, R57 ;  /* 0x000000396f0c7221 */ /* 0x000fe20000010100 */
[----:B------:R-:W-:Y:S01]  /*5c90*/  FMUL.FTZ R14, R213, R14 ;  /* 0x0000000ed50e7220 */ /* 0x000fe20000410000 */
[----:B------:R-:W-:Y:S01]  /*5ca0*/  FMUL.FTZ R22, R183, R22 ;  /* 0x00000016b7167220 */ /* 0x000fe20000410000 */
[----:B------:R-:W-:Y:S01]  /*5cb0*/  F2FP.BF16.F32.PACK_AB R0, R0, R18 ;  /* 0x000000120000723e */ /* 0x000fe200000010ff */
[----:B------:R-:W-:Y:S01]  /*5cc0*/  FMUL.FTZ R18, R192, R25 ;  /* 0x00000019c0127220 */ /* 0x000fe20000410000 */
[----:B------:R-:W-:Y:S01]  /*5cd0*/  FMUL.FTZ R12, R115, R12 ;  /* 0x0000000c730c7220 */ /* 0x000fe20000410000 */
[----:B------:R-:W-:Y:S01]  /*5ce0*/  FMUL.FTZ R23, R182, R23 ;  /* 0x00000017b6177220 */ /* 0x000fe20000410000 */
[C---:B------:R-:W-:Y:S01]  /*5cf0*/  FADD.FTZ R24, -R111.reuse, R24 ;  /* 0x000000186f187221 */ /* 0x040fe20000010100 */
[----:B------:R1:W-:Y:S01]  /*5d00*/  STS [R209+0x8400], R0 ;  /* 0x00840000d1007388 */ /* 0x0003e20000000800 */
[C---:B------:R-:W-:Y:S01]  /*5d10*/  FADD.FTZ R34, -R164.reuse, R34 ;  /* 0x00000022a4227221 */ /* 0x040fe20000010100 */
[----:B--2---:R-:W-:Y:S01]  /*5d20*/  FADD.FTZ R4, -R111, R56 ;  /* 0x000000386f047221 */ /* 0x004fe20000010100 */
[C---:B------:R-:W-:Y:S01]  /*5d30*/  FADD.FTZ R35, -R164.reuse, R35 ;  /* 0x00000023a4237221 */ /* 0x040fe20000010100 */
[C---:B------:R-:W-:Y:S01]  /*5d40*/  FADD.FTZ R17, -R164.reuse, R54 ;  /* 0x00000036a4117221 */ /* 0x040fe20000010100 */
[C---:B------:R-:W-:Y:S01]  /*5d50*/  FADD.FTZ R7, -R164.reuse, R55 ;  /* 0x00000037a4077221 */ /* 0x040fe20000010100 */
[----:B------:R-:W-:Y:S01]  /*5d60*/  FMUL.FTZ R4, R171, R4 ;  /* 0x00000004ab047220 */ /* 0x000fe20000410000 */
[C---:B------:R-:W-:Y:S01]  /*5d70*/  FADD.FTZ R6, -R164.reuse, R66 ;  /* 0x00000042a4067221 */ /* 0x040fe20000010100 */
[----:B------:R-:W-:Y:S01]  /*5d80*/  FADD.FTZ R5, -R164, R67 ;  /* 0x00000043a4057221 */ /* 0x000fe20000010100 */
[----:B------:R-:W-:Y:S01]  /*5d90*/  F2FP.BF16.F32.PACK_AB R23, R23, R22 ;  /* 0x000000161717723e */ /* 0x000fe200000010ff */
[----:B------:R-:W-:Y:S01]  /*5da0*/  FMUL.FTZ R34, R176, R34 ;  /* 0x00000022b0227220 */ /* 0x000fe20000410000 */
[----:B------:R-:W-:Y:S01]  /*5db0*/  F2FP.BF16.F32.PACK_AB R12, R12, R4 ;  /* 0x000000040c0c723e */ /* 0x000fe200000010ff */
[C---:B------:R-:W-:Y:S01]  /*5dc0*/  FADD.FTZ R4, -R110.reuse, R11 ;  /* 0x0000000b6e047221 */ /* 0x040fe20000010100 */
[----:B------:R-:W-:Y:S01]  /*5dd0*/  FMUL.FTZ R22, R175, R35 ;  /* 0x00000023af167220 */ /* 0x000fe20000410000 */
[----:B------:R-:W-:Y:S01]  /*5de0*/  FADD.FTZ R26, -R110, R26 ;  /* 0x0000001a6e1a7221 */ /* 0x000fe20000010100 */
[----:B------:R-:W-:Y:S01]  /*5df0*/  FMUL.FTZ R17, R168, R17 ;  /* 0x00000011a8117220 */ /* 0x000fe20000410000 */
        /* <DEDUP_REMOVED lines=8> */
[----:B------:R-:W-:Y:S01]  /*5e80*/  FADD.FTZ R28, -R111, R28 ;  /* 0x0000001c6f1c7221 */ /* 0x000fe20000010100 */
[----:B-1----:R-:W-:Y:S01]  /*5e90*/  F2FP.BF16.F32.PACK_AB R0, R9, R8 ;  /* 0x000000080900723e */ /* 0x002fe200000010ff */
[----:B------:R-:W-:Y:S01]  /*5ea0*/  STS [R210+0xa400], R10 ;  /* 0x00a4000ad2007388 */ /* 0x000fe20000000800 */
[----:B------:R-:W-:Y:S01]  /*5eb0*/  FMUL.FTZ R9, R212, R15 ;  /* 0x0000000fd4097220 */ /* 0x000fe20000410000 */
[----:B------:R-:W-:Y:S01]  /*5ec0*/  FMUL.FTZ R8, R198, R27 ;  /* 0x0000001bc6087220 */ /* 0x000fe20000410000 */
[----:B------:R-:W-:Y:S01]  /*5ed0*/  F2FP.BF16.F32.PACK_AB R21, R7, R17 ;  /* 0x000000110715723e */ /* 0x000fe200000010ff */
[----:B------:R1:W-:Y:S01]  /*5ee0*/  STS [R210+0xa000], R0 ;  /* 0x00a00000d2007388 */ /* 0x0003e20000000800 */
[----:B------:R-:W-:Y:S01]  /*5ef0*/  F2FP.BF16.F32.PACK_AB R20, R5, R6 ;  /* 0x000000060514723e */ /* 0x000fe200000010ff */
[----:B------:R-:W-:Y:S01]  /*5f00*/  FMUL.FTZ R28, R189, R28 ;  /* 0x0000001cbd1c7220 */ /* 0x000fe20000410000 */
[----:B------:R-:W-:Y:S01]  /*5f10*/  F2FP.BF16.F32.PACK_AB R9, R9, R14 ;  /* 0x0000000e0909723e */ /* 0x000fe200000010ff */
[----:B------:R-:W-:Y:S01]  /*5f20*/  STS [R209+0xa000], R19 ;  /* 0x00a00013d1007388 */ /* 0x000fe20000000800 */
[----:B------:R-:W-:Y:S01]  /*5f30*/  F2FP.BF16.F32.PACK_AB R18, R18, R24 ;  /* 0x000000181212723e */ /* 0x000fe200000010ff */
[----:B------:R-:W-:Y:S01]  /*5f40*/  FADD.FTZ R29, -R111, R29 ;  /* 0x0000001d6f1d7221 */ /* 0x000fe20000010100 */
[----:B------:R-:W-:Y:S01]  /*5f50*/  F2FP.BF16.F32.PACK_AB R8, R8, R26 ;  /* 0x0000001a0808723e */ /* 0x000fe200000010ff */
[----:B------:R-:W-:Y:S01]  /*5f60*/  STS [R209+0xa400], R9 ;  /* 0x00a40009d1007388 */ /* 0x000fe20000000800 */
[C---:B------:R-:W-:Y:S01]  /*5f70*/  FADD.FTZ R30, -R110.reuse, R30 ;  /* 0x0000001e6e1e7221 */ /* 0x040fe20000010100 */
[----:B------:R-:W-:Y:S01]  /*5f80*/  FADD.FTZ R31, -R110, R31 ;  /* 0x0000001f6e1f7221 */ /* 0x000fe20000010100 */
[----:B------:R-:W-:Y:S01]  /*5f90*/  FMUL.FTZ R17, R188, R29 ;  /* 0x0000001dbc117220 */ /* 0x000fe20000410000 */
[----:B------:R-:W-:Y:S01]  /*5fa0*/  STS [R211+0x8000], R100 ;  /* 0x00800064d3007388 */ /* 0x000fe20000000800 */
[----:B------:R-:W-:Y:S01]  /*5fb0*/  FMUL.FTZ R30, R197, R30 ;  /* 0x0000001ec51e7220 */ /* 0x000fe20000410000 */
[----:B------:R-:W-:Y:S01]  /*5fc0*/  FMUL.FTZ R6, R196, R31 ;  /* 0x0000001fc4067220 */ /* 0x000fe20000410000 */
[----:B------:R-:W-:Y:S01]  /*5fd0*/  FADD.FTZ R40, -R111, R40 ;  /* 0x000000286f287221 */ /* 0x000fe20000010100 */
[----:B------:R-:W-:Y:S01]  /*5fe0*/  STS [R211+0x8400], R23 ;  /* 0x00840017d3007388 */ /* 0x000fe20000000800 */
[C---:B------:R-:W-:Y:S01]  /*5ff0*/  FADD.FTZ R38, -R164.reuse, R38 ;  /* 0x00000026a4267221 */ /* 0x040fe20000010100 */
[----:B------:R-:W-:Y:S01]  /*6000*/  FADD.FTZ R39, -R164, R39 ;  /* 0x00000027a4277221 */ /* 0x000fe20000010100 */
[----:B------:R-:W-:Y:S01]  /*6010*/  F2FP.BF16.F32.PACK_AB R17, R17, R28 ;  /* 0x0000001c1111723e */ /* 0x000fe200000010ff */
[----:B------:R-:W-:Y:S01]  /*6020*/  STS [R208+0x8000], R48 ;  /* 0x00800030d0007388 */ /* 0x000fe20000000800 */
[----:B------:R-:W-:Y:S01]  /*6030*/  F2FP.BF16.F32.PACK_AB R6, R6, R30 ;  /* 0x0000001e0606723e */ /* 0x000fe200000010ff */
[----:B------:R-:W-:Y:S01]  /*6040*/  FMUL.FTZ R40, R181, R40 ;  /* 0x00000028b5287220 */ /* 0x000fe20000410000 */
[----:B------:R-:W-:Y:S01]  /*6050*/  FMUL.FTZ R38, R174, R38 ;  /* 0x00000026ae267220 */ /* 0x000fe20000410000 */
[----:B------:R-:W-:Y:S01]  /*6060*/  STS [R208+0x8400], R22 ;  /* 0x00840016d0007388 */ /* 0x000fe20000000800 */
[----:B------:R-:W-:Y:S01]  /*6070*/  FMUL.FTZ R39, R173, R39 ;  /* 0x00000027ad277220 */ /* 0x000fe20000410000 */
[C---:B------:R-:W-:Y:S01]  /*6080*/  FADD.FTZ R50, -R164.reuse, R50 ;  /* 0x00000032a4327221 */ /* 0x040fe20000010100 */
[----:B------:R-:W-:Y:S01]  /*6090*/  FADD.FTZ R51, -R164, R51 ;  /* 0x00000033a4337221 */ /* 0x000fe20000010100 */
[----:B------:R-:W-:Y:S01]  /*60a0*/  STS [R211+0xa000], R18 ;  /* 0x00a00012d3007388 */ /* 0x000fe20000000800 */
[----:B------:R-:W-:Y:S01]  /*60b0*/  FADD.FTZ R41, -R111, R41 ;  /* 0x000000296f297221 */ /* 0x000fe20000010100 */
[----:B------:R-:W-:Y:S01]  /*60c0*/  FMUL.FTZ R50, R170, R50 ;  /* 0x00000032aa327220 */ /* 0x000fe20000410000 */
[----:B------:R-:W-:Y:S01]  /*60d0*/  FMUL.FTZ R51, R169, R51 ;  /* 0x00000033a9337220 */ /* 0x000fe20000410000 */
[----:B------:R-:W-:Y:S01]  /*60e0*/  STS [R211+0xa400], R8 ;  /* 0x00a40008d3007388 */ /* 0x000fe20000000800 */
[C---:B------:R-:W-:Y:S01]  /*60f0*/  FADD.FTZ R42, -R110.reuse, R42 ;  /* 0x0000002a6e2a7221 */ /* 0x040fe20000010100 */
[----:B------:R-:W-:Y:S01]  /*6100*/  FADD.FTZ R43, -R110, R43 ;  /* 0x0000002b6e2b7221 */ /* 0x000fe20000010100 */
[----:B------:R-:W-:Y:S01]  /*6110*/  F2FP.BF16.F32.PACK_AB R38, R39, R38 ;  /* 0x000000262726723e */ /* 0x000fe200000010ff */
[----:B------:R-:W-:Y:S01]  /*6120*/  STS [R208+0xa000], R17 ;  /* 0x00a00011d0007388 */ /* 0x000fe20000000800 */
[----:B------:R-:W-:Y:S01]  /*6130*/  FMUL.FTZ R16, R180, R41 ;  /* 0x00000029b4107220 */ /* 0x000fe20000410000 */
[----:B------:R-:W-:Y:S01]  /*6140*/  FMUL.FTZ R42, R191, R42 ;  /* 0x0000002abf2a7220 */ /* 0x000fe20000410000 */
[----:B------:R-:W-:Y:S01]  /*6150*/  FMUL.FTZ R5, R190, R43 ;  /* 0x0000002bbe057220 */ /* 0x000fe20000410000 */
[----:B------:R-:W-:Y:S01]  /*6160*/  STS [R208+0xa400], R6 ;  /* 0x00a40006d0007388 */ /* 0x000fe20000000800 */
[C---:B------:R-:W-:Y:S01]  /*6170*/  FADD.FTZ R44, -R111.reuse, R44 ;  /* 0x0000002c6f2c7221 */ /* 0x040fe20000010100 */
[----:B------:R-:W-:Y:S01]  /*6180*/  FADD.FTZ R45, -R111, R45 ;  /* 0x0000002d6f2d7221 */ /* 0x000fe20000010100 */
        /* <DEDUP_REMOVED lines=8> */
[----:B------:R-:W-:Y:S01]  /*6210*/  FMUL.FTZ R4, R184, R47 ;  /* 0x0000002fb8047220 */ /* 0x000fe20000410000 */
[----:B------:R-:W-:Y:S01]  /*6220*/  F2FP.BF16.F32.PACK_AB R16, R16, R40 ;  /* 0x000000281010723e */ /* 0x000fe200000010ff */
[C---:B------:R-:W-:Y:S01]  /*6230*/  FADD.FTZ R58, -R110.reuse, R58 ;  /* 0x0000003a6e3a7221 */ /* 0x040fe20000010100 */
[----:B------:R-:W-:Y:S01]  /*6240*/  F2FP.BF16.F32.PACK_AB R5, R5, R42 ;  /* 0x0000002a0505723e */ /* 0x000fe200000010ff */
[----:B------:R-:W-:Y:S01]  /*6250*/  STS [R204+0x8000], R36 ;  /* 0x00800024cc007388 */ /* 0x000fe20000000800 */
[----:B------:R-:W-:Y:S01]  /*6260*/  F2FP.BF16.F32.PACK_AB R13, R13, R44 ;  /* 0x0000002c0d0d723e */ /* 0x000fe200000010ff */
[----:B------:R-:W-:Y:S01]  /*6270*/  FADD.FTZ R59, -R110, R59 ;  /* 0x0000003b6e3b7221 */ /* 0x000fe20000010100 */
[----:B------:R-:W-:Y:S01]  /*6280*/  F2FP.BF16.F32.PACK_AB R4, R4, R46 ;  /* 0x0000002e0404723e */ /* 0x000fe200000010ff */
[----:B------:R-:W-:Y:S01]  /*6290*/  STS [R204+0x8400], R50 ;  /* 0x00840032cc007388 */ /* 0x000fe20000000800 */
[----:B------:R-:W-:Y:S01]  /*62a0*/  FMUL.FTZ R58, R177, R58 ;  /* 0x0000003ab13a7220 */ /* 0x000fe20000410000 */
[----:B-1----:R-:W-:Y:S01]  /*62b0*/  FMUL.FTZ R0, R172, R59 ;  /* 0x0000003bac007220 */ /* 0x002fe20000410000 */
[C---:B------:R-:W-:Y:S01]  /*62c0*/  FADD.FTZ R60, -R111.reuse, R60 ;  /* 0x0000003c6f3c7221 */ /* 0x040fe20000010100 */
[----:B------:R-:W-:Y:S01]  /*62d0*/  STS [R205+0xa000], R16 ;  /* 0x00a00010cd007388 */ /* 0x000fe20000000800 */
[----:B------:R-:W-:Y:S01]  /*62e0*/  FADD.FTZ R61, -R111, R61 ;  /* 0x0000003d6f3d7221 */ /* 0x000fe20000010100 */
[C---:B------:R-:W-:Y:S01]  /*62f0*/  FADD.FTZ R62, -R110.reuse, R62 ;  /* 0x0000003e6e3e7221 */ /* 0x040fe20000010100 */
[----:B------:R-:W-:Y:S01]  /*6300*/  FADD.FTZ R63, -R110, R63 ;  /* 0x0000003f6e3f7221 */ /* 0x000fe20000010100 */
[----:B------:R-:W-:Y:S01]  /*6310*/  STS [R205+0xa400], R5 ;  /* 0x00a40005cd007388 */ /* 0x000fe20000000800 */
[----:B------:R-:W-:Y:S01]  /*6320*/  FMUL.FTZ R60, R113, R60 ;  /* 0x0000003c713c7220 */ /* 0x000fe20000410000 */
[----:B------:R-:W-:Y:S01]  /*6330*/  FMUL.FTZ R61, R112, R61 ;  /* 0x0000003d703d7220 */ /* 0x000fe20000410000 */
[----:B------:R-:W-:Y:S01]  /*6340*/  FMUL.FTZ R62, R162, R62 ;  /* 0x0000003ea23e7220 */ /* 0x000fe20000410000 */
[----:B------:R-:W-:Y:S01]  /*6350*/  STS [R204+0xa000], R13 ;  /* 0x00a0000dcc007388 */ /* 0x000fe20000000800 */
[----:B------:R-:W-:Y:S01]  /*6360*/  FMUL.FTZ R7, R114, R63 ;  /* 0x0000003f72077220 */ /* 0x000fe20000410000 */
[----:B------:R-:W-:Y:S02]  /*6370*/  F2FP.BF16.F32.PACK_AB R0, R0, R58 ;  /* 0x0000003a0000723e */ /* 0x000fe400000010ff */
[----:B------:R-:W-:Y:S01]  /*6380*/  STS [R204+0xa400], R4 ;  /* 0x00a40004cc007388 */ /* 0x000fe20000000800 */
[----:B------:R-:W-:Y:S02]  /*6390*/  F2FP.BF16.F32.PACK_AB R11, R61, R60 ;  /* 0x0000003c3d0b723e */ /* 0x000fe400000010ff */
[----:B------:R-:W-:Y:S01]  /*63a0*/  F2FP.BF16.F32.PACK_AB R7, R7, R62 ;  /* 0x0000003e0707723e */ /* 0x000fe200000010ff */
[----:B------:R-:W-:Y:S01]  /*63b0*/  STS [R207+0x8000], R33 ;  /* 0x00800021cf007388 */ /* 0x000fe20000000800 */
[----:B------:R-:W-:Y:S02]  /*63c0*/  LEA R59, R249, UR4, 0x1 ;  /* 0x00000004f93b7c11 */ /* 0x000fe4000f8e08ff */
[----:B------:R-:W-:Y:S01]  /*63d0*/  MOV R52, R224 ;  /* 0x000000e000347202 */ /* 0x000fe20000000f00 */
[----:B------:R-:W-:Y:S01]  /*63e0*/  STS [R207+0x8400], R21 ;  /* 0x00840015cf007388 */ /* 0x000fe20000000800 */
[----:B------:R-:W-:Y:S03]  /*63f0*/  MOV R53, R223 ;  /* 0x000000df00357202 */ /* 0x000fe60000000f00 */
[----:B------:R-:W-:Y:S04]  /*6400*/  STS [R206+0x8000], R32 ;  /* 0x00800020ce007388 */ /* 0x000fe80000000800 */
[----:B------:R-:W-:Y:S04]  /*6410*/  STS [R206+0x8400], R20 ;  /* 0x00840014ce007388 */ /* 0x000fe80000000800 */
[----:B------:R-:W-:Y:S04]  /*6420*/  STS [R207+0xa000], R12 ;  /* 0x00a0000ccf007388 */ /* 0x000fe80000000800 */
[----:B------:R1:W-:Y:S04]  /*6430*/  STS [R207+0xa400], R0 ;  /* 0x00a40000cf007388 */ /* 0x0003e80000000800 */
[----:B------:R-:W-:Y:S04]  /*6440*/  STS [R206+0xa000], R11 ;  /* 0x00a0000bce007388 */ /* 0x000fe80000000800 */
[----:B------:R-:W-:Y:S01]  /*6450*/  STS [R206+0xa400], R7 ;  /* 0x00a40007ce007388 */ /* 0x000fe20000000800 */
[----:B------:R-:W-:Y:S01]  /*6460*/  BAR.SYNC.DEFER_BLOCKING 0x0 ;  /* 0x0000000000007b1d */ /* 0x000fe20000010000 */
[----:B-1----:R-:W-:Y:S05]  /*6470*/  LEA R0, R156, UR4, 0x1 ;  /* 0x000000049c007c11 */ /* 0x002fea000f8e08ff */
[----:B------:R-:W-:Y:S04]  /*6480*/  LDSM.16.MT88.4 R4, [R2+0x10000] ;  /* 0x010000000204783b */ /* 0x000fe80000004200 */
[----:B------:R-:W1:Y:S04]  /*6490*/  LDSM.16.MT88.4 R8, [R0+0x4000] ;  /* 0x004000000008783b */ /* 0x000e680000004200 */
[----:B------:R-:W2:Y:S04]  /*64a0*/  LDSM.16.MT88.4 R12, [R2+0x14000] ;  /* 0x01400000020c783b */ /* 0x000ea80000004200 */
[----:B------:R-:W-:Y:S04]  /*64b0*/  LDSM.16.MT88.4 R16, [R2+0x10800] ;  /* 0x010800000210783b */ /* 0x000fe80000004200 */
[----:B------:R-:W3:Y:S04]  /*64c0*/  LDSM.16.MT88.4 R20, [R0+0x4400] ;  /* 0x004400000014783b */ /* 0x000ee80000004200 */
[----:B------:R-:W4:Y:S01]  /*64d0*/  LDSM.16.MT88.4 R24, [R2+0x14800] ;  /* 0x014800000218783b */ /* 0x000f220000004200 */
[-C--:B-1----:R-:W-:Y:S06]  /*64e0*/  HMMA.16816.F32.BF16 R68, R4, R8.reuse, R68 ;  /* 0x000000080444723c */ /* 0x082fec0000041844 */
[C---:B--2---:R-:W-:Y:S06]  /*64f0*/  HMMA.16816.F32.BF16 R72, R12.reuse, R8, R72 ;  /* 0x000000080c48723c */ /* 0x044fec0000041848 */
[-C--:B------:R-:W-:Y:S01]  /*6500*/  HMMA.16816.F32.BF16 R76, R12, R10.reuse, R76 ;  /* 0x0000000a0c4c723c */ /* 0x080fe2000004184c */
[----:B------:R-:W-:Y:S05]  /*6510*/  LDSM.16.MT88.4 R12, [R2+0x15000] ;  /* 0x01500000020c783b */ /* 0x000fea0000004200 */
[----:B------:R-:W-:Y:S01]  /*6520*/  HMMA.16816.F32.BF16 R80, R4, R10, R80 ;  /* 0x0000000a0450723c */ /* 0x000fe20000041850 */
[----:B------:R-:W-:Y:S04]  /*6530*/  LDSM.16.MT88.4 R4, [R2+0x11000] ;  /* 0x011000000204783b */ /* 0x000fe80000004200 */
[----:B------:R-:W1:Y:S01]  /*6540*/  LDSM.16.MT88.4 R8, [R0+0x4800] ;  /* 0x004800000008783b */ /* 0x000e620000004200 */
[-C--:B---3--:R-:W-:Y:S06]  /*6550*/  HMMA.16816.F32.BF16 R68, R16, R20.reuse, R68 ;  /* 0x000000141044723c */ /* 0x088fec0000041844 */
[C---:B----4-:R-:W-:Y:S06]  /*6560*/  HMMA.16816.F32.BF16 R72, R24.reuse, R20, R72 ;  /* 0x000000141848723c */ /* 0x050fec0000041848 */
[-C--:B------:R-:W-:Y:S01]  /*6570*/  HMMA.16816.F32.BF16 R76, R24, R22.reuse, R76 ;  /* 0x00000016184c723c */ /* 0x080fe2000004184c */
[----:B------:R-:W-:Y:S05]  /*6580*/  LDSM.16.MT88.4 R24, [R2+0x15800] ;  /* 0x015800000218783b */ /* 0x000fea0000004200 */
[----:B------:R-:W-:Y:S01]  /*6590*/  HMMA.16816.F32.BF16 R80, R16, R22, R80 ;  /* 0x000000161050723c */ /* 0x000fe20000041850 */
[----:B------:R-:W-:Y:S04]  /*65a0*/  LDSM.16.MT88.4 R16, [R2+0x11800] ;  /* 0x011800000210783b */ /* 0x000fe80000004200 */
[----:B------:R-:W2:Y:S01]  /*65b0*/  LDSM.16.MT88.4 R20, [R0+0x4c00] ;  /* 0x004c00000014783b */ /* 0x000ea20000004200 */
[-C--:B-1----:R-:W-:Y:S06]  /*65c0*/  HMMA.16816.F32.BF16 R68, R4, R8.reuse, R68 ;  /* 0x000000080444723c */ /* 0x082fec0000041844 */
[C---:B------:R-:W-:Y:S06]  /*65d0*/  HMMA.16816.F32.BF16 R72, R12.reuse, R8, R72 ;  /* 0x000000080c48723c */ /* 0x040fec0000041848 */
[-C--:B------:R-:W-:Y:S01]  /*65e0*/  HMMA.16816.F32.BF16 R76, R12, R10.reuse, R76 ;  /* 0x0000000a0c4c723c */ /* 0x080fe2000004184c */
[----:B------:R-:W-:Y:S05]  /*65f0*/  LDSM.16.MT88.4 R12, [R2+0x16000] ;  /* 0x01600000020c783b */ /* 0x000fea0000004200 */
[----:B------:R-:W-:Y:S01]  /*6600*/  HMMA.16816.F32.BF16 R80, R4, R10, R80 ;  /* 0x0000000a0450723c */ /* 0x000fe20000041850 */
[----:B------:R-:W-:Y:S04]  /*6610*/  LDSM.16.MT88.4 R4, [R2+0x12000] ;  /* 0x012000000204783b */ /* 0x000fe80000004200 */
[----:B------:R-:W1:Y:S01]  /*6620*/  LDSM.16.MT88.4 R8, [R0+0x5000] ;  /* 0x005000000008783b */ /* 0x000e620000004200 */
[-C--:B--2---:R-:W-:Y:S06]  /*6630*/  HMMA.16816.F32.BF16 R68, R16, R20.reuse, R68 ;  /* 0x000000141044723c */ /* 0x084fec0000041844 */
[C---:B------:R-:W-:Y:S06]  /*6640*/  HMMA.16816.F32.BF16 R72, R24.reuse, R20, R72 ;  /* 0x000000141848723c */ /* 0x040fec0000041848 */
        /* <DEDUP_REMOVED lines=19> */
[----:B------:R-:W-:Y:S01]  /*6780*/  BAR.SYNC.DEFER_BLOCKING 0x0 ;  /* 0x0000000000007b1d */ /* 0x000fe20000010000 */
[-C--:B-1----:R-:W-:Y:S06]  /*6790*/  HMMA.16816.F32.BF16 R68, R4, R8.reuse, R68 ;  /* 0x000000080444723c */ /* 0x082fec0000041844 */
[C---:B------:R-:W-:Y:S06]  /*67a0*/  HMMA.16816.F32.BF16 R72, R12.reuse, R8, R72 ;  /* 0x000000080c48723c */ /* 0x040fec0000041848 */
[-C--:B------:R-:W-:Y:S06]  /*67b0*/  HMMA.16816.F32.BF16 R76, R12, R10.reuse, R76 ;  /* 0x0000000a0c4c723c */ /* 0x080fec000004184c */
[----:B------:R-:W-:Y:S06]  /*67c0*/  HMMA.16816.F32.BF16 R80, R4, R10, R80 ;  /* 0x0000000a0450723c */ /* 0x000fec0000041850 */
[-C--:B--2---:R-:W-:Y:S06]  /*67d0*/  HMMA.16816.F32.BF16 R68, R16, R20.reuse, R68 ;  /* 0x000000141044723c */ /* 0x084fec0000041844 */
[C---:B------:R-:W-:Y:S06]  /*67e0*/  HMMA.16816.F32.BF16 R72, R24.reuse, R20, R72 ;  /* 0x000000141848723c */ /* 0x040fec0000041848 */
[-C--:B------:R-:W-:Y:S06]  /*67f0*/  HMMA.16816.F32.BF16 R76, R24, R22.reuse, R76 ;  /* 0x00000016184c723c */ /* 0x080fec000004184c */
[----:B------:R-:W-:Y:S01]  /*6800*/  HMMA.16816.F32.BF16 R80, R16, R22, R80 ;  /* 0x000000161050723c */ /* 0x000fe20000041850 */
[----:B------:R-:W-:Y:S11]  /*6810*/  @!UPT UIADD3 URZ, URZ, URZ, URZ ;  /* 0x0000003f3f3ff290 */ /* 0x000ff6000fffe03f */
[----:B------:R-:W-:Y:S01]  /*6820*/  @!UPT UIADD3 URZ, URZ, URZ, URZ ;  /* 0x0000003f3f3ff290 */ /* 0x000fe2000fffe03f */
[----:B------:R-:W-:Y:S11]  /*6830*/  @!P1 BRA `(.L_x_33) ;  /* 0x0000000000609947 */ /* 0x000ff60003800000 */
[----:B------:R-:W1:Y:S01]  /*6840*/  LDC R7, c[0x0][0x420] ;  /* 0x00010800ff077b82 */ /* 0x000e620000000800 */
[----:B------:R-:W-:Y:S11]  /*6850*/  ISETP.GE.AND P2, PT, R234, UR36, PT ;  /* 0x00000024ea007c0c */ /* 0x000ff6000bf46270 */
[----:B------:R-:W-:Y:S02]  /*6860*/  @!UPT UIADD3 URZ, URZ, URZ, URZ ;  /* 0x0000003f3f3ff290 */ /* 0x000fe4000fffe03f */
[----:B------:R2:W-:Y:S01]  /*6870*/  @P2 STS [R59+0x4000], RZ ;  /* 0x004000ff3b002388 */ /* 0x0005e20000000800 */
[----:B------:R-:W3:Y:S03]  /*6880*/  @!P2 LDC R6, c[0x0][0x424] ;  /* 0x00010900ff06ab82 */ /* 0x000ee60000000800 */
[----:B------:R2:W-:Y:S04]  /*6890*/  @P2 STS [R59+0x4004], RZ ;  /* 0x004004ff3b002388 */ /* 0x0005e80000000800 */
[----:B------:R2:W-:Y:S01]  /*68a0*/  @P2 STS.64 [R59+0x4008], RZ ;  /* 0x004008ff3b002388 */ /* 0x0005e20000000a00 */
[C---:B-1----:R-:W-:Y:S05]  /*68b0*/  IMAD.U32 R4, R7.reuse, -0x80, RZ ;  /* 0xffffff8007047824 */ /* 0x042fea00078e00ff */
[C---:B------:R-:W-:Y:S04]  /*68c0*/  LEA R5, P0, R4.reuse, R216, 0x1 ;  /* 0x000000d804057211 */ /* 0x040fe800078008ff */
[----:B------:R-:W-:Y:S01]  /*68d0*/  LEA.HI.X.SX32 R4, R4, R217, 0x1, P0 ;  /* 0x000000d904047211 */ /* 0x000fe200000f0eff */
[----:B------:R-:W-:Y:S04]  /*68e0*/  IMAD.MOV.U32 R216, RZ, RZ, R5 ;  /* 0x000000ffffd87224 */ /* 0x000fe800078e0005 */
[----:B------:R-:W-:Y:S01]  /*68f0*/  IMAD.MOV.U32 R217, RZ, RZ, R4 ;  /* 0x000000ffffd97224 */ /* 0x000fe200078e0004 */
[C---:B------:R-:W-:Y:S04]  /*6900*/  @!P2 LEA R4, P0, R7.reuse, R216, 0x7 ;  /* 0x000000d80704a211 */ /* 0x040fe800078038ff */
[----:B------:R-:W-:Y:S01]  /*6910*/  @!PT LDS RZ, [RZ] ;  /* 0x00000000fffff984 */ /* 0x000fe20000000800 */
[----:B------:R-:W-:Y:S01]  /*6920*/  @!PT LDS RZ, [RZ] ;  /* 0x00000000fffff984 */ /* 0x000fe20000000800 */
[----:B------:R-:W-:Y:S01]  /*6930*/  @!PT LDS RZ, [RZ] ;  /* 0x00000000fffff984 */ /* 0x000fe20000000800 */
[----:B------:R2:W-:Y:S01]  /*6940*/  @!P2 LDGSTS.E.BYPASS.LTC128B.128 [R59+0x4000], desc[UR8][R216.64] ;  /* 0x04000000d83bafae */ /* 0x0005e2000b901d48 */
[----:B---3--:R-:W-:Y:S03]  /*6950*/  @!P2 LEA.HI.X R5, R7, R217, R6, 0x7, P0 ;  /* 0x000000d90705a211 */ /* 0x008fe600000f3c06 */
[----:B------:R2:W-:Y:S04]  /*6960*/  @P2 STS.128 [R59+0x5000], RZ ;  /* 0x005000ff3b002388 */ /* 0x0005e80000000c00 */
[----:B------:R-:W-:Y:S01]  /*6970*/  @!PT LDS RZ, [RZ] ;  /* 0x00000000fffff984 */ /* 0x000fe20000000800 */
[----:B------:R-:W-:Y:S01]  /*6980*/  @!PT LDS RZ, [RZ] ;  /* 0x00000000fffff984 */ /* 0x000fe20000000800 */
[----:B------:R-:W-:Y:S01]  /*6990*/  @!PT LDS RZ, [RZ] ;  /* 0x00000000fffff984 */ /* 0x000fe20000000800 */
[----:B------:R2:W-:Y:S04]  /*69a0*/  @!P2 LDGSTS.E.BYPASS.LTC128B.128 [R59+0x5000], desc[UR8][R4.64] ;  /* 0x05000000043bafae */ /* 0x0005e8000b901d48 */
[----:B------:R-:W0:Y:S02]  /*69b0*/  LDGDEPBAR ;  /* 0x00000000000079af */ /* 0x000e240000000000 */
.L_x_33:
[----:B------:R-:W-:Y:S01]  /*69c0*/  LDSM.16.M88.4 R16, [R151] ;  /* 0x000000009710783b */ /* 0x000fe20000000200 */
[----:B------:R-:W-:Y:S01]  /*69d0*/  IMAD.U32 R58, RZ, RZ, UR25 ;  /* 0x00000019ff3a7e24 */ /* 0x000fe2000f8e00ff */
[----:B------:R-:W-:Y:S01]  /*69e0*/  MOV R55, UR22 ;  /* 0x0000001600377c02 */ /* 0x000fe20008000f00 */
[----:B------:R-:W-:Y:S01]  /*69f0*/  IMAD.U32 R57, RZ, RZ, UR24 ;  /* 0x00000018ff397e24 */ /* 0x000fe2000f8e00ff */
[----:B------:R-:W2:Y:S01]  /*6a00*/  LDSM.16.MT88.4 R20, [R0+0x6000] ;  /* 0x006000000014783b */ /* 0x000ea20000004200 */
[----:B------:R-:W-:Y:S01]  /*6a10*/  IMAD.U32 R56, RZ, RZ, UR23 ;  /* 0x00000017ff387e24 */ /* 0x000fe2000f8e00ff */
[----:B------:R-:W-:Y:S01]  /*6a20*/  ULOP3.LUT UR10, UR6, 0x1, URZ, 0xc0, !UPT ;  /* 0x00000001060a7892 */ /* 0x000fe2000f8ec03f */
[----:B------:R-:W-:Y:S01]  /*6a30*/  IMAD.U32 R54, RZ, RZ, UR21 ;  /* 0x00000015ff367e24 */ /* 0x000fe2000f8e00ff */
[----:B------:R-:W1:Y:S01]  /*6a40*/  LDSM.16.M88.4 R12, [R151+0x2000] ;  /* 0x00200000970c783b */ /* 0x000e620000000200 */
[----:B------:R-:W-:Y:S02]  /*6a50*/  UISETP.GT.AND UP2, UPT, UR6, UR17, UPT ;  /* 0x000000110600728c */ /* 0x000fe4000bf44270 */
[----:B------:R-:W-:Y:S01]  /*6a60*/  UISETP.NE.U32.AND UP0, UPT, UR10, 0x1, UPT ;  /* 0x000000010a00788c */ /* 0x000fe2000bf05070 */
[----:B------:R-:W-:Y:S01]  /*6a70*/  LDSM.16.M88.4 R24, [R157] ;  /* 0x000000009d18783b */ /* 0x000fe20000000200 */
[----:B------:R-:W-:Y:S03]  /*6a80*/  UIADD3 UR6, UR6, -0x1, URZ ;  /* 0xffffffff06067890 */ /* 0x000fe6000fffe03f */
[----:B------:R-:W3:Y:S04]  /*6a90*/  LDSM.16.MT88.4 R28, [R0+0x6400] ;  /* 0x00640000001c783b */ /* 0x000ee80000004200 */
[----:B------:R-:W4:Y:S04]  /*6aa0*/  LDSM.16.M88.4 R32, [R160] ;  /* 0x00000000a020783b */ /* 0x000f280000000200 */
[----:B------:R-:W-:Y:S04]  /*6ab0*/  LDSM.16.M88.4 R36, [R153] ;  /* 0x000000009924783b */ /* 0x000fe80000000200 */
[----:B------:R-:W4:Y:S04]  /*6ac0*/  LDSM.16.MT88.4 R40, [R0+0x6800] ;  /* 0x006800000028783b */ /* 0x000f280000004200 */
[----:B------:R-:W4:Y:S04]  /*6ad0*/  LDSM.16.M88.4 R44, [R153+0x2000] ;  /* 0x00200000992c783b */ /* 0x000f280000000200 */
[----:B------:R-:W-:Y:S01]  /*6ae0*/  LDSM.16.MT88.4 R48, [R0+0x6c00] ;  /* 0x006c00000030783b */ /* 0x000fe20000004200 */
[-C--:B--2---:R-:W-:Y:S06]  /*6af0*/  HMMA.16816.F32.BF16 R4, R16, R20.reuse, RZ ;  /* 0x000000141004723c */ /* 0x084fec00000418ff */
[C---:B-1----:R-:W-:Y:S06]  /*6b00*/  HMMA.16816.F32.BF16 R8, R12.reuse, R20, RZ ;  /* 0x000000140c08723c */ /* 0x042fec00000418ff */
[-C--:B------:R-:W-:Y:S06]  /*6b10*/  HMMA.16816.F32.BF16 R12, R12, R22.reuse, RZ ;  /* 0x000000160c0c723c */ /* 0x080fec00000418ff */
[----:B------:R-:W-:Y:S01]  /*6b20*/  HMMA.16816.F32.BF16 R16, R16, R22, RZ ;  /* 0x000000161010723c */ /* 0x000fe200000418ff */
[----:B------:R-:W1:Y:S05]  /*6b30*/  LDSM.16.M88.4 R20, [R152] ;  /* 0x000000009814783b */ /* 0x000e6a0000000200 */
[-C--:B---3--:R-:W-:Y:S06]  /*6b40*/  HMMA.16816.F32.BF16 R4, R24, R28.reuse, R4 ;  /* 0x0000001c1804723c */ /* 0x088fec0000041804 */
[C---:B----4-:R-:W-:Y:S06]  /*6b50*/  HMMA.16816.F32.BF16 R8, R32.reuse, R28, R8 ;  /* 0x0000001c2008723c */ /* 0x050fec0000041808 */
[-C--:B------:R-:W-:Y:S01]  /*6b60*/  HMMA.16816.F32.BF16 R12, R32, R30.reuse, R12 ;  /* 0x0000001e200c723c */ /* 0x080fe2000004180c */
[----:B------:R-:W2:Y:S05]  /*6b70*/  LDSM.16.M88.4 R32, [R152+0x2000] ;  /* 0x002000009820783b */ /* 0x000eaa0000000200 */
[----:B------:R-:W-:Y:S01]  /*6b80*/  HMMA.16816.F32.BF16 R16, R24, R30, R16 ;  /* 0x0000001e1810723c */ /* 0x000fe20000041810 */
[----:B------:R-:W-:Y:S04]  /*6b90*/  LDSM.16.M88.4 R24, [R151+0x4000] ;  /* 0x004000009718783b */ /* 0x000fe80000000200 */
[----:B------:R-:W3:Y:S01]  /*6ba0*/  LDSM.16.MT88.4 R28, [R0+0x7000] ;  /* 0x00700000001c783b */ /* 0x000ee20000004200 */
[-C--:B------:R-:W-:Y:S06]  /*6bb0*/  HMMA.16816.F32.BF16 R4, R36, R40.reuse, R4 ;  /* 0x000000282404723c */ /* 0x080fec0000041804 */
[C---:B------:R-:W-:Y:S06]  /*6bc0*/  HMMA.16816.F32.BF16 R8, R44.reuse, R40, R8 ;  /* 0x000000282c08723c */ /* 0x040fec0000041808 */
[-C--:B------:R-:W-:Y:S01]  /*6bd0*/  HMMA.16816.F32.BF16 R12, R44, R42.reuse, R12 ;  /* 0x0000002a2c0c723c */ /* 0x080fe2000004180c */
[----:B------:R-:W4:Y:S05]  /*6be0*/  LDSM.16.M88.4 R44, [R151+0x6000] ;  /* 0x00600000972c783b */ /* 0x000f2a0000000200 */
[----:B------:R-:W-:Y:S01]  /*6bf0*/  HMMA.16816.F32.BF16 R16, R36, R42, R16 ;  /* 0x0000002a2410723c */ /* 0x000fe20000041810 */
[----:B------:R-:W-:Y:S04]  /*6c00*/  LDSM.16.M88.4 R36, [R159] ;  /* 0x000000009f24783b */ /* 0x000fe80000000200 */
[----:B------:R-:W4:Y:S01]  /*6c10*/  LDSM.16.MT88.4 R40, [R0+0x7400] ;  /* 0x007400000028783b */ /* 0x000f220000004200 */
[-C--:B-1----:R-:W-:Y:S06]  /*6c20*/  HMMA.16816.F32.BF16 R4, R20, R48.reuse, R4 ;  /* 0x000000301404723c */ /* 0x082fec0000041804 */
[C---:B--2---:R-:W-:Y:S06]  /*6c30*/  HMMA.16816.F32.BF16 R8, R32.reuse, R48, R8 ;  /* 0x000000302008723c */ /* 0x044fec0000041808 */
[-C--:B------:R-:W-:Y:S01]  /*6c40*/  HMMA.16816.F32.BF16 R12, R32, R50.reuse, R12 ;  /* 0x00000032200c723c */ /* 0x080fe2000004180c */
[----:B------:R-:W1:Y:S05]  /*6c50*/  LDSM.16.M88.4 R32, [R158] ;  /* 0x000000009e20783b */ /* 0x000e6a0000000200 */
[----:B------:R-:W-:Y:S01]  /*6c60*/  HMMA.16816.F32.BF16 R16, R20, R50, R16 ;  /* 0x000000321410723c */ /* 0x000fe20000041810 */
[----:B------:R-:W-:Y:S04]  /*6c70*/  LDSM.16.M88.4 R20, [R153+0x4000] ;  /* 0x004000009914783b */ /* 0x000fe80000000200 */
[----:B------:R-:W2:Y:S01]  /*6c80*/  LDSM.16.MT88.4 R48, [R0+0x7800] ;  /* 0x007800000030783b */ /* 0x000ea20000004200 */
[-C--:B---3--:R-:W-:Y:S06]  /*6c90*/  HMMA.16816.F32.BF16 R4, R24, R28.reuse, R4 ;  /* 0x0000001c1804723c */ /* 0x088fec0000041804 */
[C---:B----4-:R-:W-:Y:S06]  /*6ca0*/  HMMA.16816.F32.BF16 R8, R44.reuse, R28, R8 ;  /* 0x0000001c2c08723c */ /* 0x050fec0000041808 */
[-C--:B------:R-:W-:Y:S01]  /*6cb0*/  HMMA.16816.F32.BF16 R12, R44, R30.reuse, R12 ;  /* 0x0000001e2c0c723c */ /* 0x080fe2000004180c */
[----:B------:R-:W3:Y:S05]  /*6cc0*/  LDSM.16.M88.4 R44, [R153+0x6000] ;  /* 0x00600000992c783b */ /* 0x000eea0000000200 */
[----:B------:R-:W-:Y:S01]  /*6cd0*/  HMMA.16816.F32.BF16 R16, R24, R30, R16 ;  /* 0x0000001e1810723c */ /* 0x000fe20000041810 */
[----:B------:R4:W-:Y:S04]  /*6ce0*/  LDSM.16.MT88.4 R28, [R0+0x7c00] ;  /* 0x007c0000001c783b */ /* 0x0009e80000004200 */
[----:B------:R-:W3:Y:S01]  /*6cf0*/  LDSM.16.M88.4 R24, [R152+0x4000] ;  /* 0x004000009818783b */ /* 0x000ee20000000200 */
[-C--:B------:R-:W-:Y:S06]  /*6d00*/  HMMA.16816.F32.BF16 R4, R36, R40.reuse, R4 ;  /* 0x000000282404723c */ /* 0x080fec0000041804 */
[C---:B-1----:R-:W-:Y:S06]  /*6d10*/  HMMA.16816.F32.BF16 R8, R32.reuse, R40, R8 ;  /* 0x000000282008723c */ /* 0x042fec0000041808 */
[-C--:B------:R-:W-:Y:S01]  /*6d20*/  HMMA.16816.F32.BF16 R12, R32, R42.reuse, R12 ;  /* 0x0000002a200c723c */ /* 0x080fe2000004180c */
[----:B------:R-:W1:Y:S01]  /*6d30*/  LDSM.16.M88.4 R32, [R152+0x6000] ;  /* 0x006000009820783b */ /* 0x000e620000000200 */
[----:B------:R-:W-:Y:S04]  /*6d40*/  IMAD.U32 R40, RZ, RZ, UR28 ;  /* 0x0000001cff287e24 */ /* 0x000fe8000f8e00ff */
[----:B------:R-:W-:Y:S01]  /*6d50*/  HMMA.16816.F32.BF16 R16, R36, R42, R16 ;  /* 0x0000002a2410723c */ /* 0x000fe20000041810 */
[----:B----4-:R-:W-:Y:S05]  /*6d60*/  IMAD.U32 R0, RZ, RZ, UR18 ;  /* 0x00000012ff007e24 */ /* 0x010fea000f8e00ff */
[-C--:B--2---:R-:W-:Y:S01]  /*6d70*/  HMMA.16816.F32.BF16 R4, R20, R48.reuse, R4 ;  /* 0x000000301404723c */ /* 0x084fe20000041804 */
[----:B------:R-:W-:Y:S04]  /*6d80*/  IMAD.U32 R42, RZ, RZ, UR29 ;  /* 0x0000001dff2a7e24 */ /* 0x000fe8000f8e00ff */
[----:B------:R-:W-:Y:S01]  /*6d90*/  IMAD.U32 R38, RZ, RZ, UR27 ;  /* 0x0000001bff267e24 */ /* 0x000fe2000f8e00ff */
[C---:B---3--:R-:W-:Y:S01]  /*6da0*/  HMMA.16816.F32.BF16 R8, R44.reuse, R48, R8 ;  /* 0x000000302c08723c */ /* 0x048fe20000041808 */
[----:B------:R-:W-:Y:S05]  /*6db0*/  IMAD.U32 R36, RZ, RZ, UR26 ;  /* 0x0000001aff247e24 */ /* 0x000fea000f8e00ff */
[-C--:B------:R-:W-:Y:S01]  /*6dc0*/  HMMA.16816.F32.BF16 R12, R44, R50.reuse, R12 ;  /* 0x000000322c0c723c */ /* 0x080fe2000004180c */
[----:B------:R-:W-:Y:S05]  /*6dd0*/  IMAD.U32 R48, RZ, RZ, UR32 ;  /* 0x00000020ff307e24 */ /* 0x000fea000f8e00ff */
[----:B------:R-:W-:Y:S01]  /*6de0*/  HMMA.16816.F32.BF16 R16, R20, R50, R16 ;  /* 0x000000321410723c */ /* 0x000fe20000041810 */
[----:B------:R-:W-:Y:S04]  /*6df0*/  IMAD.U32 R46, RZ, RZ, UR31 ;  /* 0x0000001fff2e7e24 */ /* 0x000fe8000f8e00ff */
[----:B------:R-:W-:Y:S01]  /*6e00*/  IMAD.U32 R44, RZ, RZ, UR30 ;  /* 0x0000001eff2c7e24 */ /* 0x000fe2000f8e00ff */
[-C--:B------:R-:W-:Y:S01]  /*6e10*/  HMMA.16816.F32.BF16 R4, R24, R28.reuse, R4 ;  /* 0x0000001c1804723c */ /* 0x080fe20000041804 */
[----:B------:R-:W-:Y:S04]  /*6e20*/  IMAD.U32 R21, RZ, RZ, UR18 ;  /* 0x00000012ff157e24 */ /* 0x000fe8000f8e00ff */
[----:B------:R-:W-:Y:S01]  /*6e30*/  @P1 IADD3 R20, P2, R244, UR12, RZ ;  /* 0x0000000cf4141c10 */ /* 0x000fe2000ff5e0ff */
[C---:B-1----:R-:W-:Y:S01]  /*6e40*/  HMMA.16816.F32.BF16 R8, R32.reuse, R28, R8 ;  /* 0x0000001c2008723c */ /* 0x042fe20000041808 */
[----:B------:R-:W-:Y:S01]  /*6e50*/  IMAD.U32 R50, RZ, RZ, UR33 ;  /* 0x00000021ff327e24 */ /* 0x000fe2000f8e00ff */
[----:B------:R-:W-:Y:S03]  /*6e60*/  @UP3 UIADD3 UR12, UP1, UR12, -0x200, URZ ;  /* 0xfffffe000c0c3890 */ /* 0x000fe6000ff3e03f */
[----:B------:R-:W-:Y:S01]  /*6e70*/  LEA R224, P0, R21, R52, 0x2 ;  /* 0x0000003415e07211 */ /* 0x000fe200078010ff */
[-C--:B------:R-:W-:Y:S01]  /*6e80*/  HMMA.16816.F32.BF16 R12, R32, R30.reuse, R12 ;  /* 0x0000001e200c723c */ /* 0x080fe2000004180c */
[----:B------:R-:W-:Y:S01]  /*6e90*/  IMAD.U32 R22, RZ, RZ, UR32 ;  /* 0x00000020ff167e24 */ /* 0x000fe2000f8e00ff */
[----:B------:R-:W-:Y:S03]  /*6ea0*/  MOV R28, UR22 ;  /* 0x00000016001c7c02 */ /* 0x000fe60008000f00 */
[----:B------:R-:W-:Y:S01]  /*6eb0*/  @P1 IADD3.X R21, R245, UR11, RZ, P2, !PT ;  /* 0x0000000bf5151c10 */ /* 0x000fe200097fe4ff */
[----:B------:R-:W-:Y:S01]  /*6ec0*/  HMMA.16816.F32.BF16 R16, R24, R30, R16 ;  /* 0x0000001e1810723c */ /* 0x000fe20000041810 */
[----:B------:R-:W-:Y:S01]  /*6ed0*/  IMAD.U32 R23, RZ, RZ, UR31 ;  /* 0x0000001fff177e24 */ /* 0x000fe2000f8e00ff */
[----:B------:R-:W-:Y:S02]  /*6ee0*/  @UP3 UIADD3.X UR11, UR11, -0x1, URZ, UP1, !UPT ;  /* 0xffffffff0b0b3890 */ /* 0x000fe40008ffe43f */
[----:B------:R-:W5:Y:S01]  /*6ef0*/  @P1 LDG.E R242, desc[UR8][R20.64] ;  /* 0x0000000814f21981 */ /* 0x000f62000c1e1900 */
[----:B------:R-:W-:Y:S01]  /*6f00*/  LEA.HI.X.SX32 R223, R0, R53, 0x2, P0 ;  /* 0x0000003500df7211 */ /* 0x000fe200000f16ff */
[----:B------:R-:W-:Y:S02]  /*6f10*/  IMAD.U32 R0, RZ, RZ, UR33 ;  /* 0x00000021ff007e24 */ /* 0x000fe4000f8e00ff */
[----:B------:R-:W5:Y:S03]  /*6f20*/  @P1 LDG.E R243, desc[UR8][R20.64+0x20] ;  /* 0x0000200814f31981 */ /* 0x000f66000c1e1900 */
[----:B------:R-:W-:Y:S01]  /*6f30*/  IMAD.U32 R24, RZ, RZ, UR30 ;  /* 0x0000001eff187e24 */ /* 0x000fe2000f8e00ff */
[----:B------:R-:W5:Y:S01]  /*6f40*/  @P1 LDG.E R240, desc[UR8][R20.64+0x100] ;  /* 0x0001000814f01981 */ /* 0x000f62000c1e1900 */
[----:B------:R-:W-:Y:S02]  /*6f50*/  IMAD.U32 R25, RZ, RZ, UR29 ;  /* 0x0000001dff197e24 */ /* 0x000fe4000f8e00ff */
[----:B------:R-:W-:Y:S01]  /*6f60*/  IMAD.U32 R27, RZ, RZ, UR28 ;  /* 0x0000001cff1b7e24 */ /* 0x000fe2000f8e00ff */
[----:B------:R1:W5:Y:S01]  /*6f70*/  @P1 LDG.E R241, desc[UR8][R20.64+0x120] ;  /* 0x0001200814f11981 */ /* 0x000362000c1e1900 */
[----:B------:R-:W-:Y:S02]  /*6f80*/  IMAD.U32 R31, RZ, RZ, UR27 ;  /* 0x0000001bff1f7e24 */ /* 0x000fe4000f8e00ff */
        /* <DEDUP_REMOVED lines=9> */
[----:B-1----:R-:W-:Y:S02]  /*7020*/  IMAD.MOV.U32 R20, RZ, RZ, R224 ;  /* 0x000000ffff147224 */ /* 0x002fe400078e00e0 */
[----:B------:R-:W-:Y:S03]  /*7030*/  IMAD.MOV.U32 R21, RZ, RZ, R223 ;  /* 0x000000ffff157224 */ /* 0x000fe600078e00df */
[-C--:B------:R-:W-:Y:S02]  /*7040*/  LEA R50, P0, R50, R20.reuse, 0x2 ;  /* 0x0000001432327211 */ /* 0x080fe400078010ff */
[-C--:B------:R-:W-:Y:S01]  /*7050*/  LEA R48, P6, R48, R20.reuse, 0x2 ;  /* 0x0000001430307211 */ /* 0x080fe200078c10ff */
[----:B------:R-:W-:Y:S01]  /*7060*/  REDG.E.ADD.F32.FTZ.RN.STRONG.GPU desc[UR8][R20.64], R4 ;  /* 0x00000004140079a6 */ /* 0x000fe2000c10f388 */
[-C--:B------:R-:W-:Y:S01]  /*7070*/  LEA.HI.X.SX32 R51, R0, R21.reuse, 0x2, P0 ;  /* 0x0000001500337211 */ /* 0x080fe200000f16ff */
[----:B------:R-:W-:Y:S01]  /*7080*/  VIADD R0, R3, 0xffffe000 ;  /* 0xffffe00003007836 */ /* 0x000fe20000000000 */
[-C--:B------:R-:W-:Y:S02]  /*7090*/  LEA R46, P5, R46, R20.reuse, 0x2 ;  /* 0x000000142e2e7211 */ /* 0x080fe400078a10ff */
[-C--:B------:R-:W-:Y:S01]  /*70a0*/  LEA.HI.X.SX32 R49, R22, R21.reuse, 0x2, P6 ;  /* 0x0000001516317211 */ /* 0x080fe200030f16ff */
[----:B------:R-:W-:Y:S01]  /*70b0*/  REDG.E.ADD.F32.FTZ.RN.STRONG.GPU desc[UR8][R50.64], R5 ;  /* 0x00000005320079a6 */ /* 0x000fe2000c10f388 */
        /* <DEDUP_REMOVED lines=22> */
[-C--:B------:R-:W-:Y:S01]  /*7220*/  LEA R30, P4, R30, R20.reuse, 0x2 ;  /* 0x000000141e1e7211 */ /* 0x080fe200078810ff */
[----:B------:R-:W-:Y:S01]  /*7230*/  REDG.E.ADD.F32.FTZ.RN.STRONG.GPU desc[UR8][R34.64], R17 ;  /* 0x00000011220079a6 */ /* 0x000fe2000c10f388 */
[-C--:B------:R-:W-:Y:S02]  /*7240*/  LEA.HI.X.SX32 R33, R57, R21.reuse, 0x2, P5 ;  /* 0x0000001539217211 */ /* 0x080fe400028f16ff */
[-C--:B------:R-:W-:Y:S01]  /*7250*/  LEA R28, P3, R28, R20.reuse, 0x2 ;  /* 0x000000141c1c7211 */ /* 0x080fe200078610ff */
[----:B------:R-:W-:Y:S01]  /*7260*/  LDSM.16.MT88.4 R4, [R2+0x8000] ;  /* 0x008000000204783b */ /* 0x000fe20000004200 */
[-C--:B------:R-:W-:Y:S02]  /*7270*/  LEA.HI.X.SX32 R31, R56, R21.reuse, 0x2, P4 ;  /* 0x00000015381f7211 */ /* 0x080fe400020f16ff */
[-C--:B------:R-:W-:Y:S01]  /*7280*/  LEA R24, P1, R29, R20.reuse, 0x2 ;  /* 0x000000141d187211 */ /* 0x080fe200078210ff */
[----:B------:R-:W-:Y:S01]  /*7290*/  REDG.E.ADD.F32.FTZ.RN.STRONG.GPU desc[UR8][R32.64], R18 ;  /* 0x00000012200079a6 */ /* 0x000fe2000c10f388 */
[----:B------:R-:W-:Y:S02]  /*72a0*/  LEA R26, P2, R26, R20, 0x2 ;  /* 0x000000141a1a7211 */ /* 0x000fe400078410ff */
[-C--:B------:R-:W-:Y:S01]  /*72b0*/  LEA.HI.X.SX32 R29, R55, R21.reuse, 0x2, P3 ;  /* 0x00000015371d7211 */ /* 0x080fe200018f16ff */
[----:B------:R-:W-:Y:S01]  /*72c0*/  REDG.E.ADD.F32.FTZ.RN.STRONG.GPU desc[UR8][R30.64], R19 ;  /* 0x000000131e0079a6 */ /* 0x000fe2000c10f388 */
[-C--:B------:R-:W-:Y:S02]  /*72d0*/  LEA.HI.X.SX32 R27, R54, R21.reuse, 0x2, P2 ;  /* 0x00000015361b7211 */ /* 0x080fe400010f16ff */
[-C--:B------:R-:W-:Y:S01]  /*72e0*/  LEA.HI.X.SX32 R25, R53, R21.reuse, 0x2, P1 ;  /* 0x0000001535197211 */ /* 0x080fe200008f16ff */
[----:B------:R-:W-:Y:S01]  /*72f0*/  REDG.E.ADD.F32.FTZ.RN.STRONG.GPU desc[UR8][R28.64], R12 ;  /* 0x0000000c1c0079a6 */ /* 0x000fe2000c10f388 */
[----:B------:R-:W-:Y:S02]  /*7300*/  LEA.HI.X.SX32 R23, R52, R21, 0x2, P0 ;  /* 0x0000001534177211 */ /* 0x000fe400000f16ff */
[----:B------:R-:W-:Y:S01]  /*7310*/  PLOP3.LUT P1, PT, PT, PT, UP0, 0x80, 0x0 ;  /* 0x000000000000781c */ /* 0x000fe20003f2f008 */
[----:B------:R-:W-:Y:S01]  /*7320*/  REDG.E.ADD.F32.FTZ.RN.STRONG.GPU desc[UR8][R26.64], R13 ;  /* 0x0000000d1a0079a6 */ /* 0x000fe2000c10f388 */
[----:B------:R-:W-:Y:S01]  /*7330*/  PLOP3.LUT P0, PT, PT, PT, UP2, 0x80, 0x0 ;  /* 0x000000000000781c */ /* 0x000fe20003f0f028 */
[----:B------:R-:W-:Y:S02]  /*7340*/  @UP3 UIADD3 UR14, UP0, UR14, -0x200, URZ ;  /* 0xfffffe000e0e3890 */ /* 0x000fe4000ff1e03f */
[----:B------:R-:W-:Y:S02]  /*7350*/  REDG.E.ADD.F32.FTZ.RN.STRONG.GPU desc[UR8][R24.64], R14 ;  /* 0x0000000e180079a6 */ /* 0x000fe4000c10f388 */
[----:B------:R-:W-:Y:S02]  /*7360*/  @UP3 UIADD3.X UR13, UR13, -0x1, URZ, UP0, !UPT ;  /* 0xffffffff0d0d3890 */ /* 0x000fe400087fe43f */
[----:B------:R-:W-:Y:S04]  /*7370*/  REDG.E.ADD.F32.FTZ.RN.STRONG.GPU desc[UR8][R22.64], R15 ;  /* 0x0000000f160079a6 */ /* 0x000fe8000c10f388 */
[----:B------:R-:W1:Y:S01]  /*7380*/  LDSM.16.MT88.4 R8, [R3] ;  /* 0x000000000308783b */ /* 0x000e620000004200 */
[----:B------:R-:W-:Y:S03]  /*7390*/  @P1 VIADD R0, R3, 0x2000 ;  /* 0x0000200003001836 */ /* 0x000fe60000000000 */
[----:B------:R-:W2:Y:S04]  /*73a0*/  LDSM.16.MT88.4 R12, [R2+0xc000] ;  /* 0x00c00000020c783b */ /* 0x000ea80000004200 */
[----:B------:R-:W-:Y:S04]  /*73b0*/  LDSM.16.MT88.4 R16, [R2+0x8800] ;  /* 0x008800000210783b */ /* 0x000fe80000004200 */
[----:B------:R-:W3:Y:S04]  /*73c0*/  LDSM.16.MT88.4 R20, [R3+0x400] ;  /* 0x000400000314783b */ /* 0x000ee80000004200 */
[----:B------:R-:W4:Y:S04]  /*73d0*/  LDSM.16.MT88.4 R24, [R2+0xc800] ;  /* 0x00c800000218783b */ /* 0x000f280000004200 */
[----:B------:R-:W-:Y:S01]  /*73e0*/  LDSM.16.MT88.4 R28, [R3+0x800] ;  /* 0x00080000031c783b */ /* 0x000fe20000004200 */
[-C--:B-1----:R-:W-:Y:S06]  /*73f0*/  HMMA.16816.F32.BF16 R84, R4, R8.reuse, R84 ;  /* 0x000000080454723c */ /* 0x082fec0000041854 */
[C---:B--2---:R-:W-:Y:S06]  /*7400*/  HMMA.16816.F32.BF16 R88, R12.reuse, R8, R88 ;  /* 0x000000080c58723c */ /* 0x044fec0000041858 */
[-C--:B------:R-:W-:Y:S01]  /*7410*/  HMMA.16816.F32.BF16 R92, R12, R10.reuse, R92 ;  /* 0x0000000a0c5c723c */ /* 0x080fe2000004185c */
[----:B------:R-:W1:Y:S05]  /*7420*/  LDSM.16.MT88.4 R12, [R2+0x9000] ;  /* 0x00900000020c783b */ /* 0x000e6a0000004200 */
[----:B------:R-:W-:Y:S01]  /*7430*/  HMMA.16816.F32.BF16 R96, R4, R10, R96 ;  /* 0x0000000a0460723c */ /* 0x000fe20000041860 */
[----:B------:R-:W2:Y:S04]  /*7440*/  LDSM.16.MT88.4 R4, [R2+0xd000] ;  /* 0x00d000000204783b */ /* 0x000ea80000004200 */
[----:B------:R-:W-:Y:S01]  /*7450*/  LDSM.16.MT88.4 R8, [R2+0x9800] ;  /* 0x009800000208783b */ /* 0x000fe20000004200 */
[-C--:B---3--:R-:W-:Y:S06]  /*7460*/  HMMA.16816.F32.BF16 R84, R16, R20.reuse, R84 ;  /* 0x000000141054723c */ /* 0x088fec0000041854 */
[C---:B----4-:R-:W-:Y:S06]  /*7470*/  HMMA.16816.F32.BF16 R88, R24.reuse, R20, R88 ;  /* 0x000000141858723c */ /* 0x050fec0000041858 */
[-C--:B------:R-:W-:Y:S01]  /*7480*/  HMMA.16816.F32.BF16 R92, R24, R22.reuse, R92 ;  /* 0x00000016185c723c */ /* 0x080fe2000004185c */
[----:B------:R-:W3:Y:S05]  /*7490*/  LDSM.16.MT88.4 R24, [R3+0xc00] ;  /* 0x000c00000318783b */ /* 0x000eea0000004200 */
[----:B------:R-:W-:Y:S01]  /*74a0*/  HMMA.16816.F32.BF16 R96, R16, R22, R96 ;  /* 0x000000161060723c */ /* 0x000fe20000041860 */
        /* <DEDUP_REMOVED lines=22> */
[----:B------:R1:W-:Y:S01]  /*7610*/  LDSM.16.MT88.4 R20, [R3+0x1c00] ;  /* 0x001c00000314783b */ /* 0x0003e20000004200 */
[-C--:B---3--:R-:W-:Y:S06]  /*7620*/  HMMA.16816.F32.BF16 R84, R16, R28.reuse, R84 ;  /* 0x0000001c1054723c */ /* 0x088fec0000041854 */
[C---:B----4-:R-:W-:Y:S06]  /*7630*/  HMMA.16816.F32.BF16 R88, R8.reuse, R28, R88 ;  /* 0x0000001c0858723c */ /* 0x050fec0000041858 */
[-C--:B------:R-:W-:Y:S01]  /*7640*/  HMMA.16816.F32.BF16 R92, R8, R30.reuse, R92 ;  /* 0x0000001e085c723c */ /* 0x080fe2000004185c */
[----:B------:R-:W3:Y:S05]  /*7650*/  LDSM.16.MT88.4 R8, [R2+0xb800] ;  /* 0x00b800000208783b */ /* 0x000eea0000004200 */
[----:B------:R-:W-:Y:S01]  /*7660*/  HMMA.16816.F32.BF16 R96, R16, R30, R96 ;  /* 0x0000001e1060723c */ /* 0x000fe20000041860 */
[----:B------:R-:W4:Y:S04]  /*7670*/  LDSM.16.MT88.4 R16, [R2+0xf800] ;  /* 0x00f800000210783b */ /* 0x000f280000004200 */
[----:B-1----:R-:W-:Y:S01]  /*7680*/  IMAD.MOV.U32 R3, RZ, RZ, R0 ;  /* 0x000000ffff037224 */ /* 0x002fe200078e0000 */
[-C--:B------:R-:W-:Y:S06]  /*7690*/  HMMA.16816.F32.BF16 R84, R12, R24.reuse, R84 ;  /* 0x000000180c54723c */ /* 0x080fec0000041854 */
[C---:B--2---:R-:W-:Y:S06]  /*76a0*/  HMMA.16816.F32.BF16 R88, R4.reuse, R24, R88 ;  /* 0x000000180458723c */ /* 0x044fec0000041858 */
[-C--:B------:R-:W-:Y:S06]  /*76b0*/  HMMA.16816.F32.BF16 R92, R4, R26.reuse, R92 ;  /* 0x0000001a045c723c */ /* 0x080fec000004185c */
[----:B------:R-:W-:Y:S06]  /*76c0*/  HMMA.16816.F32.BF16 R96, R12, R26, R96 ;  /* 0x0000001a0c60723c */ /* 0x000fec0000041860 */
[-C--:B---3--:R-:W-:Y:S06]  /*76d0*/  HMMA.16816.F32.BF16 R84, R8, R20.reuse, R84 ;  /* 0x000000140854723c */ /* 0x088fec0000041854 */
[C---:B----4-:R-:W-:Y:S06]  /*76e0*/  HMMA.16816.F32.BF16 R88, R16.reuse, R20, R88 ;  /* 0x000000141058723c */ /* 0x050fec0000041858 */
[-C--:B------:R-:W-:Y:S06]  /*76f0*/  HMMA.16816.F32.BF16 R92, R16, R22.reuse, R92 ;  /* 0x00000016105c723c */ /* 0x080fec000004185c */
[----:B------:R-:W-:Y:S01]  /*7700*/  HMMA.16816.F32.BF16 R96, R8, R22, R96 ;  /* 0x000000160860723c */ /* 0x000fe20000041860 */
[----:B------:R-:W-:Y:S11]  /*7710*/  @!UPT UIADD3 URZ, URZ, URZ, URZ ;  /* 0x0000003f3f3ff290 */ /* 0x000ff6000fffe03f */
[----:B------:R-:W-:Y:S01]  /*7720*/  @!UPT UIADD3 URZ, URZ, URZ, URZ ;  /* 0x0000003f3f3ff290 */ /* 0x000fe2000fffe03f */
[----:B------:R-:W-:Y:S11]  /*7730*/  @P0 BRA `(.L_x_34) ;  /* 0xffffffc0008c0947 */ /* 0x000ff6000383ffff */
[----:B------:R-:W-:Y:S01]  /*7740*/  @!UPT UIADD3 URZ, URZ, URZ, URZ ;  /* 0x0000003f3f3ff290 */ /* 0x000fe2000fffe03f */
[----:B------:R-:W2:Y:S01]  /*7750*/  LDL R60, [R1] ;  /* 0x00000000013c7983 */ /* 0x000ea20000100800 */
[----:B------:R-:W-:Y:S01]  /*7760*/  ULDC UR5, c[0x0][0x390] ;  /* 0x0000e40000057ab9 */ /* 0x000fe20000000800 */
[----:B------:R-:W-:Y:S01]  /*7770*/  F2FP.BF16.F32.PACK_AB R68, R69, R68 ;  /* 0x000000444544723e */ /* 0x000fe200000010ff */
[----:B------:R-:W-:Y:S01]  /*7780*/  FMUL.FTZ R84, R84, UR5 ;  /* 0x0000000554547c20 */ /* 0x000fe20008410000 */
        /* <DEDUP_REMOVED lines=15> */
[----:B------:R-:W-:Y:S01]  /*7880*/  F2FP.BF16.F32.PACK_AB R9, R9, R84 ;  /* 0x000000540909723e */ /* 0x000fe200000010ff */
[----:B------:R-:W-:Y:S01]  /*7890*/  BAR.SYNC.DEFER_BLOCKING 0x0 ;  /* 0x0000000000007b1d */ /* 0x000fe20000010000 */
[----:B------:R-:W-:Y:S01]  /*78a0*/  F2FP.BF16.F32.PACK_AB R8, R8, R86 ;  /* 0x000000560808723e */ /* 0x000fe200000010ff */
[----:B------:R-:W-:Y:S01]  /*78b0*/  UISETP.NE.AND UP0, UPT, UR37, -0x1, UPT ;  /* 0xffffffff2500788c */ /* 0x000fe2000bf05270 */
[----:B------:R-:W-:-:S02]  /*78c0*/  F2FP.BF16.F32.PACK_AB R5, R5, R96 ;  /* 0x000000600505723e */ /* 0x000fc400000010ff */
[----:B------:R-:W-:Y:S02]  /*78d0*/  F2FP.BF16.F32.PACK_AB R4, R4, R98 ;  /* 0x000000620404723e */ /* 0x000fe400000010ff */
[----:B------:R-:W-:Y:S02]  /*78e0*/  F2FP.BF16.F32.PACK_AB R7, R7, R88 ;  /* 0x000000580707723e */ /* 0x000fe400000010ff */
[----:B------:R-:W-:Y:S02]  /*78f0*/  F2FP.BF16.F32.PACK_AB R6, R6, R90 ;  /* 0x0000005a0606723e */ /* 0x000fe400000010ff */
[----:B------:R-:W-:Y:S02]  /*7900*/  F2FP.BF16.F32.PACK_AB R3, R3, R92 ;  /* 0x0000005c0303723e */ /* 0x000fe400000010ff */
[----:B------:R-:W-:Y:S01]  /*7910*/  F2FP.BF16.F32.PACK_AB R0, R0, R94 ;  /* 0x0000005e0000723e */ /* 0x000fe200000010ff */
[----:B------:R-:W-:Y:S01]  /*7920*/  @UP0 UIADD3 UR5, UR35, UR37, URZ ;  /* 0x0000002523050290 */ /* 0x000fe2000fffe03f */
[----:B------:R-:W-:Y:S01]  /*7930*/  F2FP.BF16.F32.PACK_AB R70, R71, R70 ;  /* 0x000000464746723e */ /* 0x000fe200000010ff */
[----:B------:R-:W-:Y:S01]  /*7940*/  @UP0 ULDC.64 UR10, c[0x0][0x450] ;  /* 0x00011400000a0ab9 */ /* 0x000fe20000000a00 */
[----:B------:R-:W-:Y:S01]  /*7950*/  F2FP.BF16.F32.PACK_AB R80, R81, R80 ;  /* 0x000000505150723e */ /* 0x000fe200000010ff */
[----:B------:R-:W-:Y:S01]  /*7960*/  @UP0 UIMAD.WIDE.U32 UR12, UR5, UR10, URZ ;  /* 0x0000000a050c02a5 */ /* 0x000fe2000f8e003f */
[----:B------:R-:W-:Y:S01]  /*7970*/  F2FP.BF16.F32.PACK_AB R82, R83, R82 ;  /* 0x000000525352723e */ /* 0x000fe200000010ff */
[----:B------:R-:W-:Y:S01]  /*7980*/  @UP0 UIMAD UR5, UR5, UR11, URZ ;  /* 0x0000000b050502a4 */ /* 0x000fe2000f8e023f */
[----:B------:R-:W-:-:S02]  /*7990*/  F2FP.BF16.F32.PACK_AB R72, R73, R72 ;  /* 0x000000484948723e */ /* 0x000fc400000010ff */
[----:B------:R-:W-:Y:S01]  /*79a0*/  F2FP.BF16.F32.PACK_AB R74, R75, R74 ;  /* 0x0000004a4b4a723e */ /* 0x000fe200000010ff */
[----:B------:R-:W-:Y:S01]  /*79b0*/  STS [R252], R9 ;  /* 0x00000009fc007388 */ /* 0x000fe20000000800 */
[----:B------:R-:W-:Y:S01]  /*79c0*/  F2FP.BF16.F32.PACK_AB R76, R77, R76 ;  /* 0x0000004c4d4c723e */ /* 0x000fe200000010ff */
[----:B------:R-:W-:Y:S01]  /*79d0*/  @UP0 UIADD3 UR21, UR13, UR5, URZ ;  /* 0x000000050d150290 */ /* 0x000fe2000fffe03f */
[----:B------:R-:W-:Y:S01]  /*79e0*/  F2FP.BF16.F32.PACK_AB R78, R79, R78 ;  /* 0x0000004e4f4e723e */ /* 0x000fe200000010ff */
[----:B------:R-:W-:Y:S01]  /*79f0*/  STS [R252+0x200], R8 ;  /* 0x00020008fc007388 */ /* 0x000fe20000000800 */
[----:B------:R-:W-:Y:S01]  /*7a00*/  PLOP3.LUT P0, PT, PT, PT, UP0, 0x80, 0x0 ;  /* 0x000000000000781c */ /* 0x000fe20003f0f008 */
[----:B------:R-:W-:Y:S02]  /*7a10*/  @UP0 UMOV UR20, UR12 ;  /* 0x0000000c00140c82 */ /* 0x000fe40008000000 */
[----:B--2---:R-:W-:Y:S04]  /*7a20*/  STS [R60], R5 ;  /* 0x000000053c007388 */ /* 0x004fe80000000800 */
[----:B------:R-:W-:Y:S04]  /*7a30*/  STS [R60+0x200], R4 ;  /* 0x000200043c007388 */ /* 0x000fe80000000800 */
[----:B------:R-:W-:Y:S04]  /*7a40*/  STS [R252+0x1000], R7 ;  /* 0x00100007fc007388 */ /* 0x000fe80000000800 */
[----:B------:R-:W-:Y:S04]  /*7a50*/  STS [R252+0x1200], R6 ;  /* 0x00120006fc007388 */ /* 0x000fe80000000800 */
[----:B------:R-:W-:Y:S04]  /*7a60*/  STS [R60+0x1000], R3 ;  /* 0x001000033c007388 */ /* 0x000fe80000000800 */
[----:B------:R1:W-:Y:S04]  /*7a70*/  STS [R60+0x1200], R0 ;  /* 0x001200003c007388 */ /* 0x0003e80000000800 */
[----:B------:R2:W-:Y:S04]  /*7a80*/  STS [R252+0x2000], R68 ;  /* 0x00200044fc007388 */ /* 0x0005e80000000800 */
[----:B------:R2:W-:Y:S04]  /*7a90*/  STS [R252+0x2200], R70 ;  /* 0x00220046fc007388 */ /* 0x0005e80000000800 */
[----:B------:R2:W-:Y:S04]  /*7aa0*/  STS [R60+0x2000], R80 ;  /* 0x002000503c007388 */ /* 0x0005e80000000800 */
[----:B------:R2:W-:Y:S04]  /*7ab0*/  STS [R60+0x2200], R82 ;  /* 0x002200523c007388 */ /* 0x0005e80000000800 */
[----:B------:R2:W-:Y:S04]  /*7ac0*/  STS [R252+0x3000], R72 ;  /* 0x00300048fc007388 */ /* 0x0005e80000000800 */
[----:B------:R2:W-:Y:S04]  /*7ad0*/  STS [R252+0x3200], R74 ;  /* 0x0032004afc007388 */ /* 0x0005e80000000800 */
[----:B------:R2:W-:Y:S01]  /*7ae0*/  STS [R60+0x3000], R76 ;  /* 0x0030004c3c007388 */ /* 0x0005e20000000800 */
[----:B-1----:R-:W1:Y:S03]  /*7af0*/  S2R R0, SR_TID.X ;  /* 0x0000000000007919 */ /* 0x002e660000002100 */
[----:B------:R2:W-:Y:S01]  /*7b00*/  STS [R60+0x3200], R78 ;  /* 0x0032004e3c007388 */ /* 0x0005e20000000800 */
[----:B------:R-:W-:Y:S05]  /*7b10*/  @P0 BRA `(.L_x_35) ;  /* 0x0000000000340947 */ /* 0x000fea0003800000 */
[----:B------:R-:W-:Y:S01]  /*7b20*/  USHF.R.S32.HI UR5, URZ, 0x1f, UR35 ;  /* 0x0000001f3f057899 */ /* 0x000fe20008011423 */
[----:B------:R-:W-:Y:S01]  /*7b30*/  ULDC.64 UR10, c[0x0][0x450] ;  /* 0x00011400000a7ab9 */ /* 0x000fe20000000a00 */
[----:B------:R-:W-:Y:S02]  /*7b40*/  USHF.R.S32.HI UR6, URZ, 0x1f, UR48 ;  /* 0x0000001f3f067899 */ /* 0x000fe40008011430 */
[----:B------:R-:W-:Y:S02]  /*7b50*/  UIMAD UR5, UR5, UR10, URZ ;  /* 0x0000000a050572a4 */ /* 0x000fe4000f8e023f */
[----:B------:R-:W-:Y:S02]  /*7b60*/  UIMAD.WIDE.U32 UR12, UR35, UR10, URZ ;  /* 0x0000000a230c72a5 */ /* 0x000fe4000f8e003f */
[----:B------:R-:W-:Y:S01]  /*7b70*/  UIMAD UR5, UR35, UR11, UR5 ;  /* 0x0000000b230572a4 */ /* 0x000fe2000f8e0205 */
[----:B------:R-:W-:-:S03]  /*7b80*/  ULDC.64 UR14, c[0x0][0x438] ;  /* 0x00010e00000e7ab9 */ /* 0x000fc60000000a00 */
[----:B------:R-:W-:Y:S02]  /*7b90*/  UIADD3 UR13, UR13, UR5, URZ ;  /* 0x000000050d0d7290 */ /* 0x000fe4000fffe03f */
[----:B------:R-:W-:Y:S02]  /*7ba0*/  UIMAD UR5, UR6, UR14, URZ ;  /* 0x0000000e060572a4 */ /* 0x000fe4000f8e023f */
[----:B------:R-:W-:Y:S02]  /*7bb0*/  UIMAD.WIDE.U32 UR12, UR48, UR14, UR12 ;  /* 0x0000000e300c72a5 */ /* 0x000fe4000f8e000c */
[----:B------:R-:W-:-:S04]  /*7bc0*/  UIMAD UR5, UR48, UR15, UR5 ;  /* 0x0000000f300572a4 */ /* 0x000fc8000f8e0205 */
[----:B------:R-:W-:Y:S01]  /*7bd0*/  UIADD3 UR21, UR13, UR5, URZ ;  /* 0x000000050d157290 */ /* 0x000fe2000fffe03f */
[----:B------:R-:W-:-:S11]  /*7be0*/  UMOV UR20, UR12 ;  /* 0x0000000c00147c82 */ /* 0x000fd60008000000 */
.L_x_35:
[----:B------:R-:W-:Y:S01]  /*7bf0*/  @UP0 UIADD3 UR6, UR35, UR37, URZ ;  /* 0x0000002523060290 */ /* 0x000fe2000fffe03f */
[----:B------:R-:W-:Y:S01]  /*7c00*/  @UP0 ULDC.64 UR12, c[0x0][0x458] ;  /* 0x00011600000c0ab9 */ /* 0x000fe20000000a00 */
[----:B------:R-:W-:Y:S02]  /*7c10*/  USHF.L.U32 UR5, UR16, 0x7, URZ ;  /* 0x0000000710057899 */ /* 0x000fe4000800063f */
[----:B------:R-:W-:Y:S02]  /*7c20*/  @UP0 UIMAD.WIDE.U32 UR14, UR6, UR12, URZ ;  /* 0x0000000c060e02a5 */ /* 0x000fe4000f8e003f */
[----:B------:R-:W-:-:S04]  /*7c30*/  @UP0 UIMAD UR6, UR6, UR13, URZ ;  /* 0x0000000d060602a4 */ /* 0x000fc8000f8e023f */
[----:B------:R-:W-:Y:S01]  /*7c40*/  @UP0 UIADD3 UR17, UR15, UR6, URZ ;  /* 0x000000060f110290 */ /* 0x000fe2000fffe03f */
[----:B------:R-:W-:Y:S11]  /*7c50*/  @P0 BRA `(.L_x_36) ;  /* 0x0000000000300947 */ /* 0x000ff60003800000 */
        /* <DEDUP_REMOVED lines=11> */
[----:B------:R-:W-:-:S12]  /*7d10*/  UIADD3 UR17, UR15, UR6, URZ ;  /* 0x000000060f117290 */ /* 0x000fd8000fffe03f */
.L_x_36:
[----:B------:R-:W-:Y:S01]  /*7d20*/  BAR.SYNC.DEFER_BLOCKING 0x0 ;  /* 0x0000000000007b1d */ /* 0x000fe20000010000 */
[----:B------:R-:W-:Y:S01]  /*7d30*/  USHF.R.S32.HI UR6, URZ, 0x1f, UR5 ;  /* 0x0000001f3f067899 */ /* 0x000fe20008011405 */
[----:B-1----:R-:W-:Y:S01]  /*7d40*/  SHF.R.S32.HI R3, RZ, 0x1f, R0 ;  /* 0x0000001fff037819 */ /* 0x002fe20000011400 */
[--C-:B------:R-:W-:Y:S01]  /*7d50*/  IMAD.MOV.U32 R4, RZ, RZ, R234.reuse ;  /* 0x000000ffff047224 */ /* 0x100fe200078e00ea */
[----:B------:R-:W-:Y:S01]  /*7d60*/  SHF.R.S32.HI R5, RZ, 0x1f, R234 ;  /* 0x0000001fff057819 */ /* 0x000fe200000114ea */
[----:B------:R-:W-:Y:S01]  /*7d70*/  UIMAD UR15, UR6, UR10, URZ ;  /* 0x0000000a060f72a4 */ /* 0x000fe2000f8e023f */
[----:B------:R-:W-:Y:S01]  /*7d80*/  LEA.HI R0, R3, R0, RZ, 0x2 ;  /* 0x0000000003007211 */ /* 0x000fe200078f10ff */
[----:B------:R-:W-:Y:S01]  /*7d90*/  IMAD.U32 R3, RZ, RZ, UR10 ;  /* 0x0000000aff037e24 */ /* 0x000fe2000f8e00ff */
[----:B------:R-:W-:Y:S01]  /*7da0*/  UIMAD UR7, UR16, -0x80, UR7 ;  /* 0xffffff80100778a4 */ /* 0x000fe2000f8e0207 */
[----:B------:R-:W-:Y:S01]  /*7db0*/  BSSY B0, `(.L_x_37) ;  /* 0x0000022000007945 */ /* 0x000fe20003800000 */
[----:B------:R-:W-:Y:S01]  /*7dc0*/  UIMAD UR15, UR5, UR11, UR15 ;  /* 0x0000000b050f72a4 */ /* 0x000fe2000f8e020f */
[----:B------:R-:W-:Y:S01]  /*7dd0*/  SHF.R.S32.HI R0, RZ, 0x2, R0 ;  /* 0x00000002ff007819 */ /* 0x000fe20000011400 */
[----:B------:R-:W-:Y:S01]  /*7de0*/  IMAD.WIDE.U32 R6, R3, UR5, R4 ;  /* 0x0000000503067c25 */ /* 0x000fe2000f8e0004 */
[----:B------:R-:W-:Y:S01]  /*7df0*/  USHF.R.S32.HI UR22, URZ, 0x1f, UR57 ;  /* 0x0000001f3f167899 */ /* 0x000fe20008011439 */
[----:B------:R-:W-:-:S02]  /*7e00*/  ULDC.64 UR18, c[0x0][0x468] ;  /* 0x00011a0000127ab9 */ /* 0x000fc40000000a00 */
[----:B------:R-:W-:Y:S01]  /*7e10*/  IMAD.U32 R3, RZ, RZ, UR15 ;  /* 0x0000000fff037e24 */ /* 0x000fe2000f8e00ff */
[----:B------:R-:W-:Y:S01]  /*7e20*/  ULDC UR15, c[0x0][0x2d0] ;  /* 0x0000b400000f7ab9 */ /* 0x000fe20000000800 */
[----:B------:R-:W-:Y:S01]  /*7e30*/  VIADD R8, R0, 0x40 ;  /* 0x0000004000087836 */ /* 0x000fe20000000000 */
[----:B------:R-:W-:Y:S01]  /*7e40*/  ISETP.GE.AND P2, PT, R234, UR15, PT ;  /* 0x0000000fea007c0c */ /* 0x000fe2000bf46270 */
[----:B------:R-:W-:Y:S01]  /*7e50*/  UIMAD UR15, UR22, UR18, URZ ;  /* 0x00000012160f72a4 */ /* 0x000fe2000f8e023f */
[----:B------:R-:W-:Y:S02]  /*7e60*/  IADD3 R6, P0, R6, UR20, RZ ;  /* 0x0000001406067c10 */ /* 0x000fe4000ff1e0ff */
[----:B------:R-:W-:Y:S01]  /*7e70*/  ISETP.GE.OR P1, PT, R8, UR7, P2 ;  /* 0x0000000708007c0c */ /* 0x000fe20009726670 */
[----:B------:R1:W3:Y:S01]  /*7e80*/  LDS.128 R20, [R59+0x7000] ;  /* 0x007000003b147984 */ /* 0x0002e20000000c00 */
[----:B------:R-:W-:Y:S01]  /*7e90*/  ISETP.GE.OR P2, PT, R0, UR7, P2 ;  /* 0x0000000700007c0c */ /* 0x000fe20009746670 */
[----:B------:R-:W-:Y:S01]  /*7ea0*/  UIMAD UR19, UR57, UR19, UR15 ;  /* 0x00000013391372a4 */ /* 0x000fe2000f8e020f */
[----:B------:R-:W-:Y:S01]  /*7eb0*/  IADD3.X R7, R7, UR21, R3, P0, !PT ;  /* 0x0000001507077c10 */ /* 0x000fe200087fe403 */
[----:B------:R1:W4:Y:S01]  /*7ec0*/  LDS.128 R24, [R59+0x9000] ;  /* 0x009000003b187984 */ /* 0x0003220000000c00 */
[----:B------:R-:W-:Y:S01]  /*7ed0*/  IMAD.U32 R3, RZ, RZ, UR18 ;  /* 0x00000012ff037e24 */ /* 0x000fe2000f8e00ff */
[----:B------:R-:W-:-:S03]  /*7ee0*/  SHF.R.S32.HI R28, RZ, 0x1f, R0 ;  /* 0x0000001fff1c7819 */ /* 0x000fc60000011400 */
[----:B------:R-:W-:-:S04]  /*7ef0*/  IMAD.WIDE.U32 R6, R3, UR57, R6 ;  /* 0x0000003903067c25 */ /* 0x000fc8000f8e0006 */
[----:B------:R-:W-:Y:S01]  /*7f00*/  VIADD R12, R7, UR19 ;  /* 0x00000013070c7c36 */ /* 0x000fe20008000000 */
[----:B------:R-:W-:Y:S06]  /*7f10*/  @P2 BRA `(.L_x_38) ;  /* 0x00000000002c2947 */ /* 0x000fec0003800000 */
[----:B------:R-:W2:Y:S01]  /*7f20*/  LDS.128 R16, [R59+0x6000] ;  /* 0x006000003b107984 */ /* 0x000ea20000000c00 */
        /* <DEDUP_REMOVED lines=9> */
[----:B--2---:R2:W-:Y:S04]  /*7fc0*/  STG.E.128 desc[UR8][R10.64], R16 ;  /* 0x000000100a007986 */ /* 0x0045e8000c101d08 */
.L_x_38:
[----:B------:R-:W-:Y:S05]  /*7fd0*/  BSYNC B0 ;  /* 0x0000000000007941 */ /* 0x000fea0003800000 */
.L_x_37:
[----:B------:R-:W-:Y:S04]  /*7fe0*/  BSSY B0, `(.L_x_39) ;  /* 0x000000d000007945 */ /* 0x000fe80003800000 */
[----:B------:R-:W-:Y:S05]  /*7ff0*/  @P1 BRA `(.L_x_40) ;  /* 0x00000000002c1947 */ /* 0x000fea0003800000 */
[----:B------:R-:W-:Y:S01]  /*8000*/  IADD3 R3, P0, R0, 0x40, RZ ;  /* 0x0000004000037810 */ /* 0x000fe20007f1e0ff */
[----:B------:R-:W-:-:S03]  /*8010*/  ULDC.64 UR18, c[0x0][0x3f0] ;  /* 0x0000fc0000127ab9 */ /* 0x000fc60000000a00 */
[----:B------:R-:W-:-:S05]  /*8020*/  IADD3.X R7, RZ, R28, RZ, P0, !PT ;  /* 0x0000001cff077210 */ /* 0x000fca00007fe4ff */
[----:B--2---:R-:W-:Y:S01]  /*8030*/  IMAD R10, R7, UR10, RZ ;  /* 0x0000000a070a7c24 */ /* 0x004fe2000f8e02ff */
[----:B------:R-:W-:-:S03]  /*8040*/  MOV R7, R12 ;  /* 0x0000000c00077202 */ /* 0x000fc60000000f00 */
[----:B------:R-:W-:-:S04]  /*8050*/  IMAD.WIDE.U32 R8, R3, UR10, R6 ;  /* 0x0000000a03087c25 */ /* 0x000fc8000f8e0006 */
[----:B------:R-:W-:Y:S01]  /*8060*/  IMAD R3, R3, UR11, R10 ;  /* 0x0000000b03037c24 */ /* 0x000fe2000f8e020a */
[----:B------:R-:W-:-:S04]  /*8070*/  LEA R6, P0, R8, UR18, 0x1 ;  /* 0x0000001208067c11 */ /* 0x000fc8000f8008ff */
[----:B------:R-:W-:-:S04]  /*8080*/  IADD3 R3, R3, R9, RZ ;  /* 0x0000000903037210 */ /* 0x000fc80007ffe0ff */
[----:B------:R-:W-:-:S05]  /*8090*/  LEA.HI.X R7, R8, UR19, R3, 0x1, P0 ;  /* 0x0000001308077c11 */ /* 0x000fca00080f0c03 */
[----:B---3--:R2:W-:Y:S02]  /*80a0*/  STG.E.128 desc[UR8][R6.64], R20 ;  /* 0x0000001406007986 */ /* 0x0085e4000c101d08 */
.L_x_40:
[----:B------:R-:W-:Y:S05]  /*80b0*/  BSYNC B0 ;  /* 0x0000000000007941 */ /* 0x000fea0003800000 */
.L_x_39:
[----:B------:R1:W1:Y:S01]  /*80c0*/  LDS.128 R12, [R59+0x8000] ;  /* 0x008000003b0c7984 */ /* 0x0002620000000c00 */
[----:B------:R-:W-:Y:S01]  /*80d0*/  IMAD.U32 R3, RZ, RZ, UR12 ;  /* 0x0000000cff037e24 */ /* 0x000fe2000f8e00ff */
[----:B------:R-:W-:Y:S01]  /*80e0*/  UIMAD UR6, UR6, UR12, URZ ;  /* 0x0000000c060672a4 */ /* 0x000fe2000f8e023f */
[----:B------:R-:W-:Y:S01]  /*80f0*/  BSSY B0, `(.L_x_41) ;  /* 0x0000018000007945 */ /* 0x000fe20003800000 */
[----:B------:R-:W-:Y:S01]  /*8100*/  USHF.R.S32.HI UR10, URZ, 0x1f, UR57 ;  /* 0x0000001f3f0a7899 */ /* 0x000fe20008011439 */
[----:B------:R-:W-:Y:S01]  /*8110*/  IMAD.WIDE.U32 R4, R3, UR5, R4 ;  /* 0x0000000503047c25 */ /* 0x000fe2000f8e0004 */
[----:B------:R-:W-:-:S03]  /*8120*/  UIMAD UR5, UR5, UR13, UR6 ;  /* 0x0000000d050572a4 */ /* 0x000fc6000f8e0206 */
[----:B------:R-:W-:Y:S01]  /*8130*/  ULDC.64 UR6, c[0x0][0x470] ;  /* 0x00011c0000067ab9 */ /* 0x000fe20000000a00 */
[----:B------:R-:W-:Y:S02]  /*8140*/  IADD3 R4, P0, R4, UR14, RZ ;  /* 0x0000000e04047c10 */ /* 0x000fe4000ff1e0ff */
[----:B------:R-:W-:Y:S01]  /*8150*/  IMAD.U32 R3, RZ, RZ, UR5 ;  /* 0x00000005ff037e24 */ /* 0x000fe2000f8e00ff */
[----:B------:R-:W-:-:S04]  /*8160*/  UIMAD UR5, UR10, UR6, URZ ;  /* 0x000000060a0572a4 */ /* 0x000fc8000f8e023f */
[----:B------:R-:W-:Y:S01]  /*8170*/  IADD3.X R5, R5, UR17, R3, P0, !PT ;  /* 0x0000001105057c10 */ /* 0x000fe200087fe403 */
[----:B------:R-:W-:Y:S01]  /*8180*/  UIMAD UR7, UR57, UR7, UR5 ;  /* 0x00000007390772a4 */ /* 0x000fe2000f8e0205 */
[----:B------:R-:W-:-:S05]  /*8190*/  MOV R3, UR6 ;  /* 0x0000000600037c02 */ /* 0x000fca0008000f00 */
[----:B------:R-:W-:-:S05]  /*81a0*/  IMAD.WIDE.U32 R4, R3, UR57, R4 ;  /* 0x0000003903047c25 */ /* 0x000fca000f8e0004 */
[----:B------:R-:W-:Y:S01]  /*81b0*/  IADD3 R3, R5, UR7, RZ ;  /* 0x0000000705037c10 */ /* 0x000fe2000fffe0ff */
[----:B------:R-:W-:Y:S06]  /*81c0*/  @P2 BRA `(.L_x_42) ;  /* 0x0000000000282947 */ /* 0x000fec0003800000 */
[----:B--2---:R-:W-:Y:S01]  /*81d0*/  MOV R6, R4 ;  /* 0x0000000400067202 */ /* 0x004fe20000000f00 */
        /* <DEDUP_REMOVED lines=8> */
[----:B-1----:R1:W-:Y:S04]  /*8260*/  STG.E.128 desc[UR8][R8.64], R12 ;  /* 0x0000000c08007986 */ /* 0x0023e8000c101d08 */
.L_x_42:
[----:B------:R-:W-:Y:S05]  /*8270*/  BSYNC B0 ;  /* 0x0000000000007941 */ /* 0x000fea0003800000 */
.L_x_41:
[----:B------:R-:W-:Y:S05]  /*8280*/  @P1 BRA `(.L_x_15) ;  /* 0x0000000000301947 */ /* 0x000fea0003800000 */
[----:B------:R-:W-:Y:S01]  /*8290*/  IADD3 R0, P0, R0, 0x40, RZ ;  /* 0x0000004000007810 */ /* 0x000fe20007f1e0ff */
[----:B--2---:R-:W-:Y:S01]  /*82a0*/  IMAD.MOV.U32 R6, RZ, RZ, R4 ;  /* 0x000000ffff067224 */ /* 0x004fe200078e0004 */
        /* <DEDUP_REMOVED lines=9> */
[----:B----4-:R2:W-:Y:S02]  /*8340*/  STG.E.128 desc[UR8][R4.64], R24 ;  /* 0x0000001804007986 */ /* 0x0105e4000c101d08 */
.L_x_15:
[----:B------:R-:W-:Y:S05]  /*8350*/  BSYNC B1 ;  /* 0x0000000000017941 */ /* 0x000fea0003800000 */
.L_x_1:
[----:B------:R-:W-:Y:S02]  /*8360*/  ULDC UR6, c[0x0][0x2c8] ;  /* 0x0000b20000067ab9 */ /* 0x000fe40000000800 */
[----:B------:R-:W-:-:S04]  /*8370*/  UIADD3 UR6, UR6, 0x7f, URZ ;  /* 0x0000007f06067890 */ /* 0x000fc8000fffe03f */
[----:B------:R-:W-:-:S04]  /*8380*/  USHF.R.S32.HI UR5, URZ, 0x1f, UR6 ;  /* 0x0000001f3f057899 */ /* 0x000fc80008011406 */
[----:B------:R-:W-:-:S03]  /*8390*/  ULEA.HI UR5, UR5, UR6, URZ, 0x7 ;  /* 0x0000000605057291 */ /* 0x000fc6000f8f383f */
[----:B------:R-:W-:Y:S01]  /*83a0*/  ULDC UR6, c[0x0][0xc] ;  /* 0x0000030000067ab9 */ /* 0x000fe20000000800 */
[----:B------:R-:W-:Y:S02]  /*83b0*/  USHF.R.S32.HI UR5, URZ, 0x7, UR5 ;  /* 0x000000073f057899 */ /* 0x000fe40008011405 */
[----:B------:R-:W-:-:S04]  /*83c0*/  UIADD3 UR16, UR6, UR16, URZ ;  /* 0x0000001006107290 */ /* 0x000fc8000fffe03f */
[----:B------:R-:W-:-:S06]  /*83d0*/  UISETP.GE.AND UP0, UPT, UR16, UR5, UPT ;  /* 0x000000051000728c */ /* 0x000fcc000bf06270 */
[----:B------:R-:W-:-:S13]  /*83e0*/  PLOP3.LUT P0, PT, PT, PT, UP0, 0x80, 0x0 ;  /* 0x000000000000781c */ /* 0x000fda0003f0f008 */
[----:B------:R-:W-:Y:S05]  /*83f0*/  @P0 BRA `(.L_x_43) ;  /* 0x0000000000040947 */ /* 0x000fea0003800000 */
[----:B------:R-:W-:Y:S05]  /*8400*/  BRA `(.L_x_44) ;  /* 0xffffff8400f07947 */ /* 0x000fea000383ffff */
.L_x_43:
[----:B------:R-:W-:Y:S05]  /*8410*/  EXIT ;  /* 0x000000000000794d */ /* 0x000fea0003800000 */
.L_x_45:
[----:B------:R-:W-:-:S00]  /*8420*/  BRA `(.L_x_45) ;  /* 0xfffffffc00fc7947 */ /* 0x000fc0000383ffff */
[----:B------:R-:W-:-:S00]  /*8430*/  NOP ;  /* 0x0000000000007918 */ /* 0x000fc00000000000 */
        /* <DEDUP_REMOVED lines=12> */
.L_x_688:


//--------------------- .text._ZN5flash44flash_bwd_dq_dk_dv_loop_seqk_parallel_kernelI23Flash_bwd_kernel_traitsILi32ELi128ELi128ELi8ELi4ELi4ELi4ELb1ELb0EN7cutlass10bfloat16_tE19Flash_kernel_traitsILi32ELi128ELi128ELi8ES3_EELb0ELb1ELb0ELb0ELb1ELb1ELb0EEEvNS_16Flash_bwd_paramsE --------------------------
	.section	.text._ZN5flash44flash_bwd_dq_dk_dv_loop_seqk_parallel_kernelI23Flash_bwd_kernel_traitsILi32ELi128ELi128ELi8ELi4ELi4ELi4ELb1ELb0EN7cutlass10bfloat16_tE19Flash_kernel_traitsILi32ELi128ELi128ELi8ES3_EELb0ELb1ELb0ELb0ELb1ELb1ELb0EEEvNS_16Flash_bwd_paramsE,"ax",@progbits
	.align	128
        .global         _ZN5flash44flash_bwd_dq_dk_dv_loop_seqk_parallel_kernelI23Flash_bwd_kernel_traitsILi32ELi128ELi128ELi8ELi4ELi4ELi4ELb1ELb0EN7cutlass10bfloat16_tE19Flash_kernel_traitsILi32ELi128ELi128ELi8ES3_EELb0ELb1ELb0ELb0ELb1ELb1ELb0EEEvNS_16Flash_bwd_paramsE
        .type           _ZN5flash44flash_bwd_dq_dk_dv_loop_seqk_parallel_kernelI23Flash_bwd_kernel_traitsILi32ELi128ELi128ELi8ELi4ELi4ELi4ELb1ELb0EN7cutlass10bfloat16_tE19Flash_kernel_traitsILi32ELi128ELi128ELi8ES3_EELb0ELb1ELb0ELb0ELb1ELb1ELb0EEEvNS_16Flash_bwd_paramsE,@function
        .size           _ZN5flash44flash_bwd_dq_dk_dv_loop_seqk_parallel_kernelI23Flash_bwd_kernel_traitsILi32ELi128ELi128ELi8ELi4ELi4ELi4ELb1ELb0EN7cutlass10bfloat16_tE19Flash_kernel_traitsILi32ELi128ELi128ELi8ES3_EELb0ELb1ELb0ELb0ELb1ELb1ELb0EEEvNS_16Flash_bwd_paramsE,(.L_x_689 - _ZN5flash44flash_bwd_dq_dk_dv_loop_seqk_parallel_kernelI23Flash_bwd_kernel_traitsILi32ELi128ELi128ELi8ELi4ELi4ELi4ELb1ELb0EN7cutlass10bfloat16_tE19Flash_kernel_traitsILi32ELi128ELi128ELi8ES3_EELb0ELb1ELb0ELb0ELb1ELb1ELb0EEEvNS_16Flash_bwd_paramsE)
        .other          _ZN5flash44flash_bwd_dq_dk_dv_loop_seqk_parallel_kernelI23Flash_bwd_kernel_traitsILi32ELi128ELi128ELi8ELi4ELi4ELi4ELb1ELb0EN7cutlass10bfloat16_tE19Flash_kernel_traitsILi32ELi128ELi128ELi8ES3_EELb0ELb1ELb0ELb0ELb1ELb1ELb0EEEvNS_16Flash_bwd_paramsE,@"STO_CUDA_ENTRY STV_DEFAULT"
_ZN5flash44flash_bwd_dq_dk_dv_loop_seqk_parallel_kernelI23Flash_bwd_kernel_traitsILi32ELi128ELi128ELi8ELi4ELi4ELi4ELb1ELb0EN7cutlass10bfloat16_tE19Flash_kernel_traitsILi32ELi128ELi128ELi8ES3_EELb0ELb1ELb0ELb0ELb1ELb1ELb0EEEvNS_16Flash_bwd_paramsE:
.text._ZN5flash44flash_bwd_dq_dk_dv_loop_seqk_parallel_kernelI23Flash_bwd_kernel_traitsILi32ELi128ELi128ELi8ELi4ELi4ELi4ELb1ELb0EN7cutlass10bfloat16_tE19Flash_kernel_traitsILi32ELi128ELi128ELi8ES3_EELb0ELb1ELb0ELb0ELb1ELb1ELb0EEEvNS_16Flash_bwd_paramsE:
[----:B------:R-:W-:Y:S08]  /*0000*/  LDC R1, c[0x0][0x28] ;  /* 0x00000a00ff017b82 */ /* 0x000ff00000000800 */
[----:B------:R-:W1:Y:S01]  /*0010*/  S2UR UR14, SR_CTAID.X ;  /* 0x00000000000e79c3 */ /* 0x000e620000002500 */
[----:B------:R-:W-:Y:S02]  /*0020*/  ULDC UR5, c[0x0][0x2c8] ;  /* 0x0000b20000057ab9 */ /* 0x000fe40000000800 */
[----:B------:R-:W-:-:S04]  /*0030*/  UIADD3 UR5, UR5, 0x7f, URZ ;  /* 0x0000007f05057890 */ /* 0x000fc8000fffe03f */
[----:B------:R-:W-:-:S04]  /*0040*/  USHF.R.S32.HI UR4, URZ, 0x1f, UR5 ;  /* 0x0000001f3f047899 */ /* 0x000fc80008011405 */
[----:B------:R-:W-:-:S04]  /*0050*/  ULEA.HI UR4, UR4, UR5, URZ, 0x7 ;  /* 0x0000000504047291 */ /* 0x000fc8000f8f383f */
[----:B------:R-:W-:-:S04]  /*0060*/  USHF.R.S32.HI UR4, URZ, 0x7, UR4 ;  /* 0x000000073f047899 */ /* 0x000fc80008011404 */
[----:B-1----:R-:W-:-:S06]  /*0070*/  UISETP.GE.AND UP0, UPT, UR14, UR4, UPT ;  /* 0x000000040e00728c */ /* 0x002fcc000bf06270 */
[----:B------:R-:W-:-:S13]  /*0080*/  PLOP3.LUT P0, PT, PT, PT, UP0, 0x80, 0x0 ;  /* 0x000000000000781c */ /* 0x000fda0003f0f008 */
[----:B------:R-:W-:Y:S05]  /*0090*/  @P0 EXIT ;  /* 0x000000000000094d */ /* 0x000fea0003800000 */
[----:B------:R-:W1:Y:S01]  /*00a0*/  S2R R9, SR_TID.X ;  /* 0x0000000000097919 */ /* 0x000e620000002100 */
[----:B------:R-:W2:Y:S01]  /*00b0*/  S2UR UR5, SR_CgaCtaId ;  /* 0x00000000000579c3 */ /* 0x000ea20000008800 */
[----:B------:R-:W-:Y:S01]  /*00c0*/  UMOV UR4, 0x400 ;  /* 0x0000040000047882 */ /* 0x000fe20000000000 */
[----:B------:R-:W-:Y:S01]  /*00d0*/  IMAD.MOV.U32 R157, RZ, RZ, 0x20 ;  /* 0x00000020ff9d7424 */ /* 0x000fe200078e00ff */
[----:B------:R-:W-:Y:S01]  /*00e0*/  ULDC.64 UR36, c[0x0][0x208] ;  /* 0x0000820000247ab9 */ /* 0x000fe20000000a00 */
[----:B------:R-:W-:Y:S01]  /*00f0*/  IMAD.MOV.U32 R170, RZ, RZ, -0x10 ;  /* 0xfffffff0ffaa7424 */ /* 0x000fe200078e00ff */
[----:B------:R-:W-:-:S03]  /*0100*/  UMOV UR21, 0xffffe000 ;  /* 0xffffe00000157882 */ /* 0x000fc60000000000 */
[----:B------:R-:W3:Y:S08]  /*0110*/  LDC R163, c[0x0][0x2c4] ;  /* 0x0000b100ffa37b82 */ /* 0x000ef00000000800 */
[----:B------:R-:W4:Y:S08]  /*0120*/  S2UR UR12, SR_CTAID.Y ;  /* 0x00000000000c79c3 */ /* 0x000f300000002600 */
[----:B------:R-:W5:Y:S01]  /*0130*/  S2UR UR13, SR_CTAID.Z ;  /* 0x00000000000d79c3 */ /* 0x000f620000002700 */
[----:B--2---:R-:W-:-:S04]  /*0140*/  ULEA UR5, UR5, UR4, 0x18 ;  /* 0x0000000405057291 */ /* 0x004fc8000f8ec03f */
[----:B------:R-:W-:Y:S01]  /*0150*/  UIADD3 UR4, UR5, 0x8000, URZ ;  /* 0x0000800005047890 */ /* 0x000fe2000fffe03f */
[----:B-1----:R-:W-:Y:S02]  /*0160*/  SHF.R.S32.HI R8, RZ, 0x1f, R9 ;  /* 0x0000001fff087819 */ /* 0x002fe40000011409 */
[----:B------:R-:W1:Y:S01]  /*0170*/  S2UR UR11, SR_CTAID.Z ;  /* 0x00000000000b79c3 */ /* 0x000e620000002700 */
[----:B------:R-:W-:Y:S01]  /*0180*/  UIADD3 UR6, UR5, 0x6000, URZ ;  /* 0x0000600005067890 */ /* 0x000fe2000fffe03f */
[CC--:B------:R-:W-:Y:S02]  /*0190*/  LEA.HI R12, R8.reuse, R9.reuse, RZ, 0x2 ;  /* 0x00000009080c7211 */ /* 0x0c0fe400078f10ff */
[----:B------:R-:W-:Y:S02]  /*01a0*/  LEA.HI R14, R8, R9, RZ, 0x3 ;  /* 0x00000009080e7211 */ /* 0x000fe400078f18ff */
[--C-:B------:R-:W-:Y:S02]  /*01b0*/  SHF.R.S32.HI R0, RZ, 0x2, R12.reuse ;  /* 0x00000002ff007819 */ /* 0x100fe4000001140c */
[----:B------:R-:W2:Y:S01]  /*01c0*/  S2UR UR10, SR_CTAID.Y ;  /* 0x00000000000a79c3 */ /* 0x000ea20000002600 */
[----:B------:R-:W-:Y:S01]  /*01d0*/  SHF.R.S32.HI R15, RZ, 0x1f, R12 ;  /* 0x0000001fff0f7819 */ /* 0x000fe2000001140c */
[----:B----4-:R-:W-:Y:S01]  /*01e0*/  USHF.R.S32.HI UR18, URZ, 0x1f, UR12 ;  /* 0x0000001f3f127899 */ /* 0x010fe2000801140c */
[-C--:B------:R-:W-:Y:S01]  /*01f0*/  LEA.HI R3, R12, R0.reuse, RZ, 0x1 ;  /* 0x000000000c037211 */ /* 0x080fe200078f08ff */
[----:B------:R-:W-:Y:S01]  /*0200*/  UIMAD.WIDE UR24, UR12, 0x80, URZ ;  /* 0x000000800c1878a5 */ /* 0x000fe2000f8e023f */
[----:B------:R-:W-:-:S02]  /*0210*/  LEA.HI R15, R15, R0, RZ, 0x3 ;  /* 0x000000000f0f7211 */ /* 0x000fc400078f18ff */
[----:B------:R-:W-:Y:S01]  /*0220*/  LOP3.LUT R3, R3, 0x7fffffe, RZ, 0xc0, !PT ;  /* 0x07fffffe03037812 */ /* 0x000fe200078ec0ff */
[----:B-----5:R-:W-:Y:S01]  /*0230*/  USHF.R.S32.HI UR17, URZ, 0x1f, UR13 ;  /* 0x0000001f3f117899 */ /* 0x020fe2000801140d */
[----:B------:R-:W-:Y:S02]  /*0240*/  LOP3.LUT R15, R15, 0xfffffff8, RZ, 0xc0, !PT ;  /* 0xfffffff80f0f7812 */ /* 0x000fe400078ec0ff */
[----:B------:R-:W-:Y:S01]  /*0250*/  LOP3.LUT R12, R12, 0xfffffffc, RZ, 0xc0, !PT ;  /* 0xfffffffc0c0c7812 */ /* 0x000fe200078ec0ff */
[----:B------:R-:W-:Y:S01]  /*0260*/  IMAD.IADD R3, R0, 0x1, -R3 ;  /* 0x0000000100037824 */ /* 0x000fe200078e0a03 */
[-C--:B------:R-:W-:Y:S01]  /*0270*/  LEA.HI R2, R8, R9.reuse, RZ, 0x5 ;  /* 0x0000000908027211 */ /* 0x080fe200078f28ff */
[----:B------:R-:W-:Y:S01]  /*0280*/  IMAD.IADD R15, R0, 0x1, -R15 ;  /* 0x00000001000f7824 */ /* 0x000fe200078e0a0f */
[----:B------:R-:W-:Y:S01]  /*0290*/  SHF.R.S32.HI R0, RZ, 0x3, R14 ;  /* 0x00000003ff007819 */ /* 0x000fe2000001140e */
[C---:B------:R-:W-:Y:S01]  /*02a0*/  IMAD.IADD R12, R9.reuse, 0x1, -R12 ;  /* 0x00000001090c7824 */ /* 0x040fe200078e0a0c */
[----:B------:R-:W-:Y:S01]  /*02b0*/  LOP3.LUT R7, R2, 0xffffffe0, RZ, 0xc0, !PT ;  /* 0xffffffe002077812 */ /* 0x000fe200078ec0ff */
[----:B-1----:R-:W-:Y:S01]  /*02c0*/  USHF.R.S32.HI UR16, URZ, 0x1f, UR11 ;  /* 0x0000001f3f107899 */ /* 0x002fe2000801140b */
[--C-:B------:R-:W-:Y:S01]  /*02d0*/  SHF.R.S32.HI R162, RZ, 0x5, R2.reuse ;  /* 0x00000005ffa27819 */ /* 0x100fe20000011402 */
[----:B------:R-:W-:Y:S01]  /*02e0*/  IMAD.SHL.U32 R0, R0, 0x40, RZ ;  /* 0x0000004000007824 */ /* 0x000fe200078e00ff */
[----:B------:R-:W-:Y:S01]  /*02f0*/  LEA.HI R16, R8, R9, RZ, 0x4 ;  /* 0x0000000908107211 */ /* 0x000fe200078f20ff */
[C---:B------:R-:W-:Y:S01]  /*0300*/  IMAD.SHL.U32 R4, R12.reuse, 0x8, RZ ;  /* 0x000000080c047824 */ /* 0x040fe200078e00ff */
[----:B------:R-:W-:Y:S01]  /*0310*/  SHF.R.S32.HI R2, RZ, 0x1f, R2 ;  /* 0x0000001fff027819 */ /* 0x000fe20000011402 */
[----:B------:R-:W-:Y:S01]  /*0320*/  IMAD.IADD R7, R9, 0x1, -R7 ;  /* 0x0000000109077824 */ /* 0x000fe200078e0a07 */
[----:B------:R-:W-:Y:S01]  /*0330*/  SHF.R.S32.HI R5, RZ, 0x4, R16 ;  /* 0x00000004ff057819 */ /* 0x000fe20000011410 */
[----:B------:R-:W-:Y:S01]  /*0340*/  IMAD.SHL.U32 R12, R12, 0x2, RZ ;  /* 0x000000020c0c7824 */ /* 0x000fe200078e00ff */
[----:B------:R-:W-:Y:S01]  /*0350*/  LOP3.LUT R0, R0, 0xc0, RZ, 0xc0, !PT ;  /* 0x000000c000007812 */ /* 0x000fe200078ec0ff */
[----:B--2---:R-:W-:Y:S01]  /*0360*/  USHF.R.S32.HI UR15, URZ, 0x1f, UR10 ;  /* 0x0000001f3f0f7899 */ /* 0x004fe2000801140a */
[----:B------:R-:W-:-:S02]  /*0370*/  LEA.HI R2, R2, R162, RZ, 0x2 ;  /* 0x000000a202027211 */ /* 0x000fc400078f10ff */
[----:B------:R-:W-:Y:S02]  /*0380*/  LEA.HI R6, R16, R5, RZ, 0x1 ;  /* 0x0000000510067211 */ /* 0x000fe400078f08ff */
[----:B------:R-:W-:Y:S02]  /*0390*/  LOP3.LUT R4, R0, 0x18, R4, 0xf8, !PT ;  /* 0x0000001800047812 */ /* 0x000fe400078ef804 */
[----:B------:R-:W-:Y:S02]  /*03a0*/  LOP3.LUT R2, R2, 0xfffffffc, RZ, 0xc0, !PT ;  /* 0xfffffffc02027812 */ /* 0x000fe400078ec0ff */
[----:B------:R-:W-:Y:S02]  /*03b0*/  SHF.R.U32.HI R0, RZ, 0x3, R0 ;  /* 0x00000003ff007819 */ /* 0x000fe40000011600 */
[----:B------:R-:W-:Y:S01]  /*03c0*/  LOP3.LUT R16, R16, 0xfffffff0, RZ, 0xc0, !PT ;  /* 0xfffffff010107812 */ /* 0x000fe200078ec0ff */
[----:B------:R-:W-:Y:S01]  /*03d0*/  IMAD.IADD R2, R162, 0x1, -R2 ;  /* 0x00000001a2027824 */ /* 0x000fe200078e0a02 */
[----:B------:R-:W-:Y:S01]  /*03e0*/  LOP3.LUT R0, R4, R0, RZ, 0x3c, !PT ;  /* 0x0000000004007212 */ /* 0x000fe200078e3cff */
[----:B------:R-:W-:Y:S01]  /*03f0*/  IMAD R162, R162, 0x8, R3 ;  /* 0x00000008a2a27824 */ /* 0x000fe200078e0203 */
[----:B------:R-:W-:Y:S01]  /*0400*/  LOP3.LUT R11, R14, 0xfffffff8, RZ, 0xc0, !PT ;  /* 0xfffffff80e0b7812 */ /* 0x000fe200078ec0ff */
[C---:B------:R-:W-:Y:S01]  /*0410*/  IMAD.IADD R16, R9.reuse, 0x1, -R16 ;  /* 0x0000000109107824 */ /* 0x040fe200078e0a10 */
[----:B------:R-:W-:Y:S01]  /*0420*/  LOP3.LUT R6, R6, 0xfffffffe, RZ, 0xc0, !PT ;  /* 0xfffffffe06067812 */ /* 0x000fe200078ec0ff */
[----:B------:R-:W-:Y:S01]  /*0430*/  IMAD.U32 R162, R162, 0x20, R0 ;  /* 0x00000020a2a27824 */ /* 0x000fe200078e0000 */
[----:B------:R-:W-:Y:S01]  /*0440*/  SHF.R.S32.HI R161, RZ, 0x1f, R7 ;  /* 0x0000001fffa17819 */ /* 0x000fe20000011407 */
[----:B------:R-:W-:Y:S01]  /*0450*/  IMAD.IADD R11, R9, 0x1, -R11 ;  /* 0x00000001090b7824 */ /* 0x000fe200078e0a0b */
[----:B------:R-:W-:Y:S01]  /*0460*/  LEA.HI R0, R16, R16, RZ, 0x1 ;  /* 0x0000001010007211 */ /* 0x000fe200078f08ff */
[----:B------:R-:W-:Y:S01]  /*0470*/  IMAD.IADD R6, R5, 0x1, -R6 ;  /* 0x0000000105067824 */ /* 0x000fe200078e0a06 */
[----:B------:R-:W-:-:S02]  /*0480*/  LEA.HI R161, R161, R7, RZ, 0x2 ;  /* 0x00000007a1a17211 */ /* 0x000fc400078f10ff */
[--C-:B------:R-:W-:Y:S01]  /*0490*/  SHF.R.S32.HI R7, RZ, 0x1, R0.reuse ;  /* 0x00000001ff077819 */ /* 0x100fe20000011400 */
[C---:B------:R-:W-:Y:S01]  /*04a0*/  IMAD.SHL.U32 R159, R6.reuse, 0x8, RZ ;  /* 0x00000008069f7824 */ /* 0x040fe200078e00ff */
[----:B------:R-:W-:Y:S01]  /*04b0*/  SHF.R.S32.HI R5, RZ, 0x1f, R0 ;  /* 0x0000001fff057819 */ /* 0x000fe20000011400 */
[----:B------:R-:W-:Y:S01]  /*04c0*/  IMAD.SHL.U32 R158, R6, 0x10, RZ ;  /* 0x00000010069e7824 */ /* 0x000fe200078e00ff */
[----:B------:R-:W-:Y:S02]  /*04d0*/  LEA.HI R13, R11, R11, RZ, 0x1 ;  /* 0x0000000b0b0d7211 */ /* 0x000fe400078f08ff */
[----:B------:R-:W-:Y:S01]  /*04e0*/  LEA.HI R8, R8, R9, RZ, 0x7 ;  /* 0x0000000908087211 */ /* 0x000fe200078f38ff */
[----:B------:R-:W-:Y:S01]  /*04f0*/  IMAD.SHL.U32 R9, R9, 0x2, RZ ;  /* 0x0000000209097824 */ /* 0x000fe200078e00ff */
[----:B------:R-:W-:Y:S02]  /*0500*/  LEA.HI R5, R5, R7, RZ, 0x2 ;  /* 0x0000000705057211 */ /* 0x000fe400078f10ff */
[----:B------:R-:W-:-:S02]  /*0510*/  LOP3.LUT R3, R13, 0x3fffffe, RZ, 0xc0, !PT ;  /* 0x03fffffe0d037812 */ /* 0x000fc400078ec0ff */
[----:B------:R-:W-:Y:S02]  /*0520*/  SHF.R.S32.HI R8, RZ, 0x7, R8 ;  /* 0x00000007ff087819 */ /* 0x000fe40000011408 */
[----:B------:R-:W-:Y:S01]  /*0530*/  SHF.R.S32.HI R4, RZ, 0x1f, R16 ;  /* 0x0000001fff047819 */ /* 0x000fe20000011410 */
[----:B------:R-:W-:Y:S01]  /*0540*/  IMAD.IADD R3, R11, 0x1, -R3 ;  /* 0x000000010b037824 */ /* 0x000fe200078e0a03 */
[----:B------:R-:W-:Y:S01]  /*0550*/  LOP3.LUT R5, R5, 0xfffffffc, RZ, 0xc0, !PT ;  /* 0xfffffffc05057812 */ /* 0x000fe200078ec0ff */
[----:B------:R-:W-:Y:S01]  /*0560*/  IMAD R150, R8, 0x8, R6 ;  /* 0x0000000808967824 */ /* 0x000fe200078e0206 */
[----:B------:R-:W-:Y:S01]  /*0570*/  LEA.HI R4, R4, R16, RZ, 0x3 ;  /* 0x0000001004047211 */ /* 0x000fe200078f18ff */
[----:B------:R-:W-:Y:S01]  /*0580*/  IMAD.SHL.U32 R11, R11, 0x40, RZ ;  /* 0x000000400b0b7824 */ /* 0x000fe200078e00ff */
[----:B------:R-:W-:Y:S01]  /*0590*/  LOP3.LUT R10, R15, 0x1, RZ, 0xc0, !PT ;  /* 0x000000010f0a7812 */ /* 0x000fe200078ec0ff */
[----:B------:R-:W-:Y:S01]  /*05a0*/  IMAD.IADD R5, R7, 0x1, -R5 ;  /* 0x0000000107057824 */ /* 0x000fe200078e0a05 */
[----:B------:R-:W-:Y:S01]  /*05b0*/  LEA.HI R7, R15, R15, RZ, 0x1 ;  /* 0x0000000f0f077211 */ /* 0x000fe200078f08ff */
[----:B------:R-:W-:Y:S01]  /*05c0*/  IMAD R150, R150, 0x8, R3 ;  /* 0x0000000896967824 */ /* 0x000fe200078e0203 */
[----:B------:R-:W-:Y:S01]  /*05d0*/  LOP3.LUT R3, R4, 0xfffffff8, RZ, 0xc0, !PT ;  /* 0xfffffff804037812 */ /* 0x000fe200078ec0ff */
[--C-:B------:R-:W-:Y:S01]  /*05e0*/  IMAD R164, R8, 0x2000, R12.reuse ;  /* 0x0000200008a47824 */ /* 0x100fe200078e020c */
[----:B------:R-:W-:Y:S01]  /*05f0*/  LOP3.LUT R9, R9, 0x6, RZ, 0xc0, !PT ;  /* 0x0000000609097812 */ /* 0x000fe200078ec0ff */
[----:B------:R-:W-:Y:S01]  /*0600*/  IMAD R12, R2, 0x200, R12 ;  /* 0x00000200020c7824 */ /* 0x000fe200078e020c */
[----:B------:R-:W-:Y:S01]  /*0610*/  ISETP.NE.U32.AND P6, PT, R10, 0x1, PT ;  /* 0x000000010a00780c */ /* 0x000fe20003fc5070 */
[----:B------:R-:W-:Y:S01]  /*0620*/  IMAD.SHL.U32 R10, R2, 0x10, RZ ;  /* 0x00000010020a7824 */ /* 0x000fe200078e00ff */
[----:B------:R-:W-:Y:S01]  /*0630*/  LOP3.LUT R172, R7, 0x3fffffe, RZ, 0xc0, !PT ;  /* 0x03fffffe07ac7812 */ /* 0x000fe200078ec0ff */
[----:B------:R-:W-:Y:S01]  /*0640*/  IMAD.IADD R3, R16, 0x1, -R3 ;  /* 0x0000000110037824 */ /* 0x000fe200078e0a03 */
[----:B------:R-:W-:Y:S01]  /*0650*/  SHF.R.S32.HI R7, RZ, 0x1, R7 ;  /* 0x00000001ff077819 */ /* 0x000fe20000011407 */
[C---:B------:R-:W-:Y:S01]  /*0660*/  IMAD R160, R8.reuse, 0x40, R9 ;  /* 0x0000004008a07824 */ /* 0x040fe200078e0209 */
[----:B------:R-:W-:Y:S01]  /*0670*/  LOP3.LUT R11, R11, 0x1c0, RZ, 0xc0, !PT ;  /* 0x000001c00b0b7812 */ /* 0x000fe200078ec0ff */
[----:B------:R-:W-:Y:S01]  /*0680*/  IMAD.SHL.U32 R9, R8, 0x8, RZ ;  /* 0x0000000808097824 */ /* 0x000fe200078e00ff */
[----:B------:R-:W-:Y:S01]  /*0690*/  SHF.R.S32.HI R13, RZ, 0x1, R13 ;  /* 0x00000001ff0d7819 */ /* 0x000fe2000001140d */
[----:B------:R-:W-:Y:S01]  /*06a0*/  IMAD.SHL.U32 R8, R7, 0x40, RZ ;  /* 0x0000004007087824 */ /* 0x000fe200078e00ff */
[----:B------:R-:W-:Y:S01]  /*06b0*/  LEA.HI.SX32 R161, R161, R10, 0x1e ;  /* 0x0000000aa1a17211 */ /* 0x000fe200078ff2ff */
[----:B------:R-:W-:Y:S01]  /*06c0*/  IMAD.IADD R172, R15, 0x1, -R172 ;  /* 0x000000010fac7824 */ /* 0x000fe200078e0aac */
[----:B------:R-:W-:Y:S01]  /*06d0*/  LOP3.LUT P3, RZ, R7, 0x2, RZ, 0xc0, !PT ;  /* 0x0000000207ff7812 */ /* 0x000fe2000786c0ff */
[----:B------:R-:W-:Y:S01]  /*06e0*/  IMAD.SHL.U32 R7, R3, 0x40, RZ ;  /* 0x0000004003077824 */ /* 0x000fe200078e00ff */
[----:B------:R-:W-:Y:S01]  /*06f0*/  LOP3.LUT R10, R11, 0x30, R10, 0xf8, !PT ;  /* 0x000000300b0a7812 */ /* 0x000fe200078ef80a */
[----:B------:R-:W-:Y:S01]  /*0700*/  IMAD R172, R172, 0x20, R12 ;  /* 0x00000020acac7824 */ /* 0x000fe200078e020c */
[----:B------:R-:W-:-:S02]  /*0710*/  LOP3.LUT P5, RZ, R15, 0x2, RZ, 0xc0, !PT ;  /* 0x000000020fff7812 */ /* 0x000fc400078ac0ff */
[C---:B------:R-:W-:Y:S01]  /*0720*/  LOP3.LUT P4, RZ, R15.reuse, 0x4, RZ, 0xc0, !PT ;  /* 0x000000040fff7812 */ /* 0x040fe2000788c0ff */
[----:B------:R-:W-:Y:S01]  /*0730*/  IMAD.SHL.U32 R15, R15, 0x40, RZ ;  /* 0x000000400f0f7824 */ /* 0x000fe200078e00ff */
[C---:B------:R-:W-:Y:S01]  /*0740*/  LOP3.LUT P0, RZ, R13.reuse, 0x2, RZ, 0xc0, !PT ;  /* 0x000000020dff7812 */ /* 0x040fe2000780c0ff */
[----:B------:R-:W-:Y:S01]  /*0750*/  IMAD.SHL.U32 R13, R13, 0x40, RZ ;  /* 0x000000400d0d7824 */ /* 0x000fe200078e00ff */
[----:B------:R-:W-:Y:S02]  /*0760*/  LOP3.LUT R0, R0, 0x7fffffe, RZ, 0xc0, !PT ;  /* 0x07fffffe00007812 */ /* 0x000fe400078ec0ff */
[----:B------:R-:W-:Y:S02]  /*0770*/  LOP3.LUT R10, R10, 0x8, R14, 0xf8, !PT ;  /* 0x000000080a0a7812 */ /* 0x000fe400078ef80e */
[----:B------:R-:W-:Y:S01]  /*0780*/  SHF.R.U32.HI R11, RZ, 0x3, R11 ;  /* 0x00000003ff0b7819 */ /* 0x000fe2000001160b */
[----:B------:R-:W-:Y:S01]  /*0790*/  IMAD.IADD R0, R16, 0x1, -R0 ;  /* 0x0000000110007824 */ /* 0x000fe200078e0a00 */
[----:B------:R-:W-:Y:S01]  /*07a0*/  LOP3.LUT R7, R7, 0x1c0, RZ, 0xc0, !PT ;  /* 0x000001c007077812 */ /* 0x000fe200078ec0ff */
[----:B------:R-:W-:Y:S01]  /*07b0*/  IMAD.SHL.U32 R16, R2, 0x400, RZ ;  /* 0x0000040002107824 */ /* 0x000fe200078e00ff */
[----:B------:R-:W-:-:S02]  /*07c0*/  LOP3.LUT R15, R15, 0x1c0, RZ, 0xc0, !PT ;  /* 0x000001c00f0f7812 */ /* 0x000fc400078ec0ff */
[----:B------:R-:W-:Y:S02]  /*07d0*/  SHF.R.S32.HI R4, RZ, 0x3, R4 ;  /* 0x00000003ff047819 */ /* 0x000fe40000011404 */
[----:B------:R-:W-:Y:S02]  /*07e0*/  LOP3.LUT R10, R10, R11, RZ, 0x3c, !PT ;  /* 0x0000000b0a0a7212 */ /* 0x000fe400078e3cff */
[----:B------:R-:W-:Y:S01]  /*07f0*/  LOP3.LUT R8, R8, 0xc0, RZ, 0xc0, !PT ;  /* 0x000000c008087812 */ /* 0x000fe200078ec0ff */
[----:B------:R-:W-:Y:S01]  /*0800*/  IMAD R0, R4, 0x8, R0 ;  /* 0x0000000804007824 */ /* 0x000fe200078e0200 */
[----:B------:R-:W-:Y:S01]  /*0810*/  LOP3.LUT R13, R13, 0xc0, RZ, 0xc0, !PT ;  /* 0x000000c00d0d7812 */ /* 0x000fe200078ec0ff */
[----:B------:R-:W-:Y:S01]  /*0820*/  IMAD R156, R6, 0x200, R10 ;  /* 0x00000200069c7824 */ /* 0x000fe200078e020a */
[----:B------:R-:W-:Y:S01]  /*0830*/  LOP3.LUT R159, R159, 0x8, RZ, 0xc0, !PT ;  /* 0x000000089f9f7812 */ /* 0x000fe200078ec0ff */
[----:B------:R-:W-:Y:S01]  /*0840*/  IMAD R4, R4, 0x200, R16 ;  /* 0x0000020004047824 */ /* 0x000fe200078e0210 */
[----:B------:R-:W-:Y:S01]  /*0850*/  SHF.R.U32.HI R155, RZ, 0x3, R7 ;  /* 0x00000003ff9b7819 */ /* 0x000fe20000011607 */
[----:B------:R-:W-:Y:S01]  /*0860*/  IMAD.SHL.U32 R6, R5, 0x40, RZ ;  /* 0x0000004005067824 */ /* 0x000fe200078e00ff */
[----:B------:R-:W-:Y:S01]  /*0870*/  LEA.HI R15, R15, R15, RZ, 0x1d ;  /* 0x0000000f0f0f7211 */ /* 0x000fe200078fe8ff */
[----:B------:R-:W-:Y:S01]  /*0880*/  IMAD.SHL.U32 R0, R0, 0x20, RZ ;  /* 0x0000002000007824 */ /* 0x000fe200078e00ff */
[----:B------:R-:W-:-:S02]  /*0890*/  R2P PR, R3, 0x6 ;  /* 0x0000000603007804 */ /* 0x000fc40000000000 */
[----:B------:R-:W-:Y:S01]  /*08a0*/  LOP3.LUT R9, R9, 0x8, RZ, 0xc0, !PT ;  /* 0x0000000809097812 */ /* 0x000fe200078ec0ff */
[----:B------:R-:W-:Y:S01]  /*08b0*/  IMAD R2, R2, 0x200, R0 ;  /* 0x0000020002027824 */ /* 0x000fe200078e0200 */
[----:B------:R-:W-:Y:S02]  /*08c0*/  SHF.R.U32.HI R3, RZ, 0x3, R8 ;  /* 0x00000003ff037819 */ /* 0x000fe40000011608 */
[----:B------:R-:W-:Y:S02]  /*08d0*/  LOP3.LUT R14, R13, 0x8, R14, 0xf8, !PT ;  /* 0x000000080d0e7812 */ /* 0x000fe400078ef80e */
[----:B------:R-:W-:Y:S02]  /*08e0*/  LOP3.LUT R155, R155, R7, R159, 0x1e, !PT ;  /* 0x000000079b9b7212 */ /* 0x000fe400078e1e9f */
[----:B------:R-:W-:Y:S02]  /*08f0*/  SHF.R.U32.HI R13, RZ, 0x3, R13 ;  /* 0x00000003ff0d7819 */ /* 0x000fe4000001160d */
[----:B------:R-:W-:Y:S01]  /*0900*/  IADD3 R164, R15, R164, R16 ;  /* 0x000000a40fa47210 */ /* 0x000fe20007ffe010 */
[----:B------:R-:W-:Y:S01]  /*0910*/  IMAD.IADD R155, R4, 0x1, R155 ;  /* 0x00000001049b7824 */ /* 0x000fe200078e029b */
[----:B------:R-:W-:-:S02]  /*0920*/  LOP3.LUT R3, R3, R8, R9, 0x1e, !PT ;  /* 0x0000000803037212 */ /* 0x000fc400078e1e09 */
[----:B------:R-:W-:Y:S02]  /*0930*/  LOP3.LUT R13, R14, R13, RZ, 0x3c, !PT ;  /* 0x0000000d0e0d7212 */ /* 0x000fe400078e3cff */
[----:B------:R-:W-:Y:S01]  /*0940*/  LOP3.LUT R6, R6, 0xc0, RZ, 0xc0, !PT ;  /* 0x000000c006067812 */ /* 0x000fe200078ec0ff */
[----:B------:R-:W-:Y:S01]  /*0950*/  IMAD.IADD R172, R3, 0x1, R172 ;  /* 0x0000000103ac7824 */ /* 0x000fe200078e02ac */
[----:B------:R-:W-:Y:S01]  /*0960*/  LEA R164, R164, UR5, 0x1 ;  /* 0x00000005a4a47c11 */ /* 0x000fe2000f8e08ff */
[----:B------:R-:W-:Y:S01]  /*0970*/  IMAD.MOV.U32 R3, RZ, RZ, 0x40 ;  /* 0x00000040ff037424 */ /* 0x000fe200078e00ff */
[----:B------:R-:W-:Y:S01]  /*0980*/  SEL R149, R157, 0xffffffe0, !P0 ;  /* 0xffffffe09d957807 */ /* 0x000fe20004000000 */
[----:B------:R-:W-:Y:S01]  /*0990*/  IMAD.U32 R150, R150, 0x20, R13 ;  /* 0x0000002096967824 */ /* 0x000fe200078e000d */
[----:B------:R-:W-:Y:S01]  /*09a0*/  LOP3.LUT P0, RZ, R5, 0x2, RZ, 0xc0, !PT ;  /* 0x0000000205ff7812 */ /* 0x000fe2000780c0ff */
[C---:B------:R-:W-:Y:S01]  /*09b0*/  VIADD R165, R164.reuse, 0x40 ;  /* 0x00000040a4a57836 */ /* 0x040fe20000000000 */
[----:B------:R-:W-:Y:S01]  /*09c0*/  LOP3.LUT R158, R9, 0x10, R158, 0xf8, !PT ;  /* 0x00000010099e7812 */ /* 0x000fe200078ef89e */
[----:B------:R-:W-:Y:S01]  /*09d0*/  @P4 VIADD R165, R164, 0xffffffc0 ;  /* 0xffffffc0a4a54836 */ /* 0x000fe20000000000 */
[----:B------:R-:W-:-:S02]  /*09e0*/  SHF.R.U32.HI R5, RZ, 0x3, R6 ;  /* 0x00000003ff057819 */ /* 0x000fc40000011606 */
[----:B------:R-:W-:Y:S02]  /*09f0*/  SEL R170, R170, 0x10, !P6 ;  /* 0x00000010aaaa7807 */ /* 0x000fe40007000000 */
[----:B------:R-:W-:Y:S02]  /*0a00*/  LEA R155, R155, UR4, 0x1 ;  /* 0x000000049b9b7c11 */ /* 0x000fe4000f8e08ff */
[C---:B------:R-:W-:Y:S01]  /*0a10*/  LOP3.LUT R159, R5.reuse, R6, R159, 0x1e, !PT ;  /* 0x00000006059f7212 */ /* 0x040fe200078e1e9f */
[----:B------:R-:W-:Y:S01]  /*0a20*/  IMAD.IADD R167, R164, 0x1, R170 ;  /* 0x00000001a4a77824 */ /* 0x000fe200078e02aa */
[----:B------:R-:W-:Y:S01]  /*0a30*/  LOP3.LUT R158, R5, R158, R6, 0x1e, !PT ;  /* 0x0000009e059e7212 */ /* 0x000fe200078e1e06 */
[----:B------:R-:W-:Y:S01]  /*0a40*/  VIADD R154, R155, 0x20 ;  /* 0x000000209b9a7836 */ /* 0x000fe20000000000 */
[----:B------:R-:W-:Y:S01]  /*0a50*/  SEL R168, R157, 0xffffffe0, !P5 ;  /* 0xffffffe09da87807 */ /* 0x000fe20006800000 */
[----:B------:R-:W-:Y:S01]  /*0a60*/  IMAD.IADD R170, R170, 0x1, R165 ;  /* 0x00000001aaaa7824 */ /* 0x000fe200078e02a5 */
[----:B------:R-:W-:Y:S01]  /*0a70*/  SEL R3, R3, 0xffffffc0, !P2 ;  /* 0xffffffc003037807 */ /* 0x000fe20005000000 */
[----:B------:R-:W-:Y:S01]  /*0a80*/  @P1 VIADD R154, R155, 0xffffffe0 ;  /* 0xffffffe09b9a1836 */ /* 0x000fe20000000000 */
[----:B------:R-:W-:Y:S01]  /*0a90*/  LEA R172, R172, UR6, 0x1 ;  /* 0x00000006acac7c11 */ /* 0x000fe2000f8e08ff */
[----:B------:R-:W-:Y:S01]  /*0aa0*/  IMAD.IADD R159, R2, 0x1, R159 ;  /* 0x00000001029f7824 */ /* 0x000fe200078e029f */
[----:B------:R-:W-:Y:S01]  /*0ab0*/  LEA R150, R150, UR5, 0x1 ;  /* 0x0000000596967c11 */ /* 0x000fe2000f8e08ff */
[----:B------:R-:W-:Y:S01]  /*0ac0*/  IMAD.IADD R158, R0, 0x1, R158 ;  /* 0x00000001009e7824 */ /* 0x000fe200078e029e */
[----:B---3--:R-:W-:Y:S01]  /*0ad0*/  IADD3 R163, R161, 0x1, -R163 ;  /* 0x00000001a1a37810 */ /* 0x008fe20007ffe8a3 */
[--C-:B------:R-:W-:Y:S01]  /*0ae0*/  IMAD.IADD R166, R164, 0x1, R168.reuse ;  /* 0x00000001a4a67824 */ /* 0x100fe200078e02a8 */
[----:B------:R-:W-:Y:S01]  /*0af0*/  SEL R157, R157, 0xffffffe0, !P0 ;  /* 0xffffffe09d9d7807 */ /* 0x000fe20004000000 */
[----:B------:R-:W-:Y:S01]  /*0b00*/  IMAD.IADD R173, R167, 0x1, R168 ;  /* 0x00000001a7ad7824 */ /* 0x000fe200078e02a8 */
[----:B------:R-:W-:Y:S01]  /*0b10*/  LEA R156, R156, UR5, 0x1 ;  /* 0x000000059c9c7c11 */ /* 0x000fe2000f8e08ff */
[----:B------:R-:W-:-:S02]  /*0b20*/  IMAD.IADD R169, R168, 0x1, R165 ;  /* 0x00000001a8a97824 */ /* 0x000fc400078e02a5 */
[----:B------:R-:W-:Y:S02]  /*0b30*/  VIADD R171, R172, 0x20 ;  /* 0x00000020acab7836 */ /* 0x000fe40000000000 */
[----:B------:R-:W-:Y:S02]  /*0b40*/  IMAD.IADD R153, R155, 0x1, R3 ;  /* 0x000000019b997824 */ /* 0x000fe400078e0203 */
[----:B------:R-:W-:Y:S02]  /*0b50*/  IMAD.IADD R149, R149, 0x1, R150 ;  /* 0x0000000195957824 */ /* 0x000fe400078e0296 */
[----:B------:R-:W-:Y:S02]  /*0b60*/  IMAD.IADD R168, R168, 0x1, R170 ;  /* 0x00000001a8a87824 */ /* 0x000fe400078e02aa */
[----:B------:R-:W-:Y:S02]  /*0b70*/  @P3 VIADD R171, R172, 0xffffffe0 ;  /* 0xffffffe0acab3836 */ /* 0x000fe40000000000 */
[----:B------:R-:W-:-:S02]  /*0b80*/  IMAD.IADD R3, R3, 0x1, R154 ;  /* 0x0000000103037824 */ /* 0x000fc400078e029a */
[C---:B------:R-:W-:Y:S02]  /*0b90*/  VIADD R148, R154.reuse, 0x2000 ;  /* 0x000020009a947836 */ /* 0x040fe40000000000 */
[C---:B------:R-:W-:Y:S02]  /*0ba0*/  VIADD R2, R154.reuse, 0x4000 ;  /* 0x000040009a027836 */ /* 0x040fe40000000000 */
[----:B------:R-:W-:-:S07]  /*0bb0*/  VIADD R0, R154, 0x6000 ;  /* 0x000060009a007836 */ /* 0x000fce0000000000 */
.L_x_54:
[----:B------:R-:W-:Y:S02]  /*0bc0*/  ULDC.64 UR6, c[0x0][0x308] ;  /* 0x0000c20000067ab9 */ /* 0x000fe40000000a00 */
[----:B------:R-:W-:-:S04]  /*0bd0*/  UISETP.NE.U32.AND UP1, UPT, UR6, URZ, UPT ;  /* 0x0000003f0600728c */ /* 0x000fc8000bf25070 */
[----:B------:R-:W-:-:S03]  /*0be0*/  UISETP.NE.AND.EX UP1, UPT, UR7, URZ, UPT, UP1 ;  /* 0x0000003f0700728c */ /* 0x000fc6000bf25310 */
[----:B------:R-:W-:Y:S02]  /*0bf0*/  ULDC.64 UR6, c[0x0][0x300] ;  /* 0x0000c00000067ab9 */ /* 0x000fe40000000a00 */
[----:B------:R-:W-:Y:S02]  /*0c00*/  ISETP.NE.U32.AND P1, PT, RZ, UR6, PT ;  /* 0x00000006ff007c0c */ /* 0x000fe4000bf25070 */
[----:B------:R-:W-:Y:S02]  /*0c10*/  PLOP3.LUT P0, PT, PT, PT, UP1, 0x80, 0x0 ;  /* 0x000000000000781c */ /* 0x000fe40003f0f018 */
[----:B------:R-:W-:Y:S02]  /*0c20*/  ISETP.NE.AND.EX P1, PT, RZ, UR7, PT, P1 ;  /* 0x00000007ff007c0c */ /* 0x000fe4000bf25310 */
[----:B------:R-:W-:-:S09]  /*0c30*/  @UP1 ULDC.64 UR6, c[0x0][0x308] ;  /* 0x0000c20000061ab9 */ /* 0x000fd20000000a00 */
[----:B-1----:R-:W1:Y:S02]  /*0c40*/  @P0 S2R R4, SR_CTAID.Y ;  /* 0x0000000000040919 */ /* 0x002e640000002600 */
[----:B------:R-:W2:Y:S01]  /*0c50*/  @P1 LDC.64 R6, c[0x0][0x300] ;  /* 0x0000c000ff061b82 */ /* 0x000ea20000000a00 */
[----:B------:R-:W2:Y:S01]  /*0c60*/  @P1 S2R R5, SR_CTAID.Y ;  /* 0x0000000000051919 */ /* 0x000ea20000002600 */
[----:B-1----:R-:W-:Y:S01]  /*0c70*/  @P0 R2UR UR4, R4 ;  /* 0x00000000040402ca */ /* 0x002fe200000e0000 */
[----:B--2---:R-:W-:-:S06]  /*0c80*/  @P1 IMAD.WIDE R4, R5, 0x4, R6 ;  /* 0x0000000405041825 */ /* 0x004fcc00078e0206 */
[----:B------:R-:W2:Y:S06]  /*0c90*/  @P1 LDG.E R5, desc[UR36][R4.64] ;  /* 0x0000002404051981 */ /* 0x000eac000c1e1900 */
[----:B------:R-:W-:-:S06]  /*0ca0*/  @UP1 UIMAD.WIDE UR6, UR4, 0x4, UR6 ;  /* 0x00000004040618a5 */ /* 0x000fcc000f8e0206 */
[----:B------:R-:W-:Y:S02]  /*0cb0*/  IMAD.U32 R6, RZ, RZ, UR6 ;  /* 0x00000006ff067e24 */ /* 0x000fe4000f8e00ff */
[----:B------:R-:W-:Y:S01]  /*0cc0*/  IMAD.U32 R7, RZ, RZ, UR7 ;  /* 0x00000007ff077e24 */ /* 0x000fe2000f8e00ff */
[----:B------:R-:W-:Y:S01]  /*0cd0*/  UMOV UR20, URZ ;  /* 0x0000003f00147c82 */ /* 0x000fe20008000000 */
[----:B------:R-:W-:-:S03]  /*0ce0*/  @!UP1 ULDC.64 UR6, c[0x0][0x318] ;  /* 0x0000c60000069ab9 */ /* 0x000fc60000000a00 */
[----:B------:R-:W3:Y:S01]  /*0cf0*/  @P0 LDG.E R4, desc[UR36][R6.64] ;  /* 0x0000002406040981 */ /* 0x000ee2000c1e1900 */
[----:B------:R-:W-:-:S04]  /*0d00*/  @!UP1 UISETP.NE.U32.AND UP0, UPT, UR6, URZ, UPT ;  /* 0x0000003f0600928c */ /* 0x000fc8000bf05070 */
[----:B------:R-:W-:-:S03]  /*0d10*/  @!UP1 UISETP.NE.AND.EX UP0, UPT, UR7, URZ, UPT, UP0 ;  /* 0x0000003f0700928c */ /* 0x000fc6000bf05300 */
[----:B------:R-:W-:Y:S02]  /*0d20*/  @!UP1 ULDC.64 UR6, c[0x0][0x2c8] ;  /* 0x0000b20000069ab9 */ /* 0x000fe40000000a00 */
[----:B------:R-:W-:Y:S02]  /*0d30*/  @!UP1 USEL UR7, UR7, URZ, UP0 ;  /* 0x0000003f07079287 */ /* 0x000fe40008000000 */
[----:B------:R-:W-:Y:S01]  /*0d40*/  USHF.L.U32 UR26, UR14, 0x7, URZ ;  /* 0x000000070e1a7899 */ /* 0x000fe2000800063f */
[----:B--2---:R-:W-:Y:S02]  /*0d50*/  @P1 R2UR UR20, R5 ;  /* 0x00000000051412ca */ /* 0x004fe400000e0000 */
[----:B---3--:R-:W-:-:S13]  /*0d60*/  @P0 R2UR UR27, R4 ;  /* 0x00000000041b02ca */ /* 0x008fda00000e0000 */
[----:B------:R-:W-:Y:S02]  /*0d70*/  @UP1 UIADD3 UR27, UR27, -UR20, URZ ;  /* 0x800000141b1b1290 */ /* 0x000fe4000fffe03f */
[----:B------:R-:W-:-:S04]  /*0d80*/  @!UP1 UIADD3 UR27, UR7, UR6, -UR20 ;  /* 0x00000006071b9290 */ /* 0x000fc8000fffe814 */
[----:B------:R-:W-:-:S06]  /*0d90*/  UISETP.GE.AND UP0, UPT, UR26, UR27, UPT ;  /* 0x0000001b1a00728c */ /* 0x000fcc000bf06270 */
[----:B------:R-:W-:-:S13]  /*0da0*/  PLOP3.LUT P0, PT, PT, PT, UP0, 0x80, 0x0 ;  /* 0x000000000000781c */ /* 0x000fda0003f0f008 */
[----:B-----5:R-:W-:Y:S05]  /*0db0*/  @P0 BRA `(.L_x_46) ;  /* 0x0000005400ec0947 */ /* 0x020fea0003800000 */
[----:B------:R-:W1:Y:S01]  /*0dc0*/  LDC R6, c[0x0][0x278] ;  /* 0x00009e00ff067b82 */ /* 0x000e620000000800 */
[----:B------:R-:W2:Y:S01]  /*0dd0*/  S2R R4, SR_CTAID.Z ;  /* 0x0000000000047919 */ /* 0x000ea20000002700 */
[----:B------:R-:W-:Y:S01]  /*0de0*/  ULDC.64 UR6, c[0x0][0x2f0] ;  /* 0x0000bc0000067ab9 */ /* 0x000fe20000000a00 */
[----:B------:R-:W-:Y:S01]  /*0df0*/  ULDC UR4, c[0x0][0x2c4] ;  /* 0x0000b10000047ab9 */ /* 0x000fe20000000800 */
[----:B------:R-:W-:Y:S01]  /*0e00*/  UISETP.NE.U32.AND UP1, UPT, UR6, URZ, UPT ;  /* 0x0000003f0600728c */ /* 0x000fe2000bf25070 */
[----:B------:R-:W3:Y:S01]  /*0e10*/  S2R R7, SR_CTAID.X ;  /* 0x0000000000077919 */ /* 0x000ee20000002500 */
[----:B------:R-:W-:Y:S01]  /*0e20*/  UIADD3 UR22, UR4, 0x7f, URZ ;  /* 0x0000007f04167890 */ /* 0x000fe2000fffe03f */
[----:B------:R-:W-:Y:S01]  /*0e30*/  ULDC.U8 UR6, c[0x0][0x3d8] ;  /* 0x0000f60000067ab9 */ /* 0x000fe20000000000 */
[----:B------:R-:W-:Y:S01]  /*0e40*/  ULDC UR30, c[0x0][0x270] ;  /* 0x00009c00001e7ab9 */ /* 0x000fe20000000800 */
[----:B------:R-:W-:Y:S02]  /*0e50*/  UISETP.NE.AND UP0, UPT, UR6, URZ, UPT ;  /* 0x0000003f0600728c */ /* 0x000fe4000bf05270 */
[----:B------:R-:W-:Y:S01]  /*0e60*/  USHF.R.S32.HI UR23, URZ, 0x1f, UR22 ;  /* 0x0000001f3f177899 */ /* 0x000fe20008011416 */
[----:B------:R-:W-:Y:S01]  /*0e70*/  ULDC UR29, c[0x0][0x2dc] ;  /* 0x0000b700001d7ab9 */ /* 0x000fe20000000800 */
[----:B------:R-:W-:-:S02]  /*0e80*/  UISETP.NE.AND.EX UP1, UPT, UR7, URZ, UPT, UP1 ;  /* 0x0000003f0700728c */ /* 0x000fc4000bf25310 */
[----:B------:R-:W-:Y:S02]  /*0e90*/  ULEA.HI UR23, UR23, UR22, URZ, 0x7 ;  /* 0x0000001617177291 */ /* 0x000fe4000f8f383f */
[----:B------:R-:W-:Y:S02]  /*0ea0*/  UIMAD UR35, UR13, UR29, URZ ;  /* 0x0000001d0d2372a4 */ /* 0x000fe4000f8e023f */
[----:B------:R-:W-:Y:S02]  /*0eb0*/  ULOP3.LUT UR38, UR23, 0xffffff80, URZ, 0xc0, !UPT ;  /* 0xffffff8017267892 */ /* 0x000fe4000f8ec03f */
[----:B------:R-:W-:Y:S01]  /*0ec0*/  @UP0 UIMAD UR9, UR12, UR4, URZ ;  /* 0x000000040c0902a4 */ /* 0x000fe2000f8e023f */
[----:B-1----:R-:W-:Y:S01]  /*0ed0*/  IABS R8, R6 ;  /* 0x0000000600087213 */ /* 0x002fe20000000000 */
[----:B------:R-:W-:Y:S01]  /*0ee0*/  @!UP0 UIMAD UR6, UR12, UR30, UR13 ;  /* 0x0000001e0c0682a4 */ /* 0x000fe2000f8e020d */
[----:B------:R-:W-:Y:S01]  /*0ef0*/  ISETP.NE.AND P2, PT, R6, RZ, PT ;  /* 0x000000ff0600720c */ /* 0x000fe20003f45270 */
[----:B------:R-:W-:Y:S01]  /*0f00*/  UIADD3 UR38, UR38, -0x80, URZ ;  /* 0xffffff8026267890 */ /* 0x000fe2000fffe03f */
[----:B------:R-:W1:Y:S01]  /*0f10*/  I2F.RP R10, R8 ;  /* 0x00000008000a7306 */ /* 0x000e620000209400 */
[----:B------:R-:W-:Y:S01]  /*0f20*/  ULDC.U8 UR7, c[0x0][0x480] ;  /* 0x0001200000077ab9 */ /* 0x000fe20000000000 */
[----:B------:R-:W-:Y:S01]  /*0f30*/  @UP0 ULDC UR40, c[0x0][0x2e4] ;  /* 0x0000b90000280ab9 */ /* 0x000fe20000000800 */
[----:B------:R-:W-:Y:S01]  /*0f40*/  USHF.R.S32.HI UR8, URZ, 0x1f, UR20 ;  /* 0x0000001f3f087899 */ /* 0x000fe20008011414 */
[----:B--2---:R-:W-:Y:S01]  /*0f50*/  IABS R4, R4 ;  /* 0x0000000400047213 */ /* 0x004fe20000000000 */
[----:B------:R-:W-:-:S02]  /*0f60*/  @UP0 UIMAD UR40, UR13, UR40, UR9 ;  /* 0x000000280d2802a4 */ /* 0x000fc4000f8e0209 */
[----:B------:R-:W-:Y:S02]  /*0f70*/  USHF.R.S32.HI UR19, URZ, 0x1f, UR26 ;  /* 0x0000001f3f137899 */ /* 0x000fe4000801141a */
[----:B------:R-:W-:Y:S02]  /*0f80*/  USHF.R.S32.HI UR34, URZ, 0x1f, UR30 ;  /* 0x0000001f3f227899 */ /* 0x000fe4000801141e */
[----:B------:R-:W-:Y:S02]  /*0f90*/  USHF.R.S32.HI UR33, URZ, 0x1f, UR35 ;  /* 0x0000001f3f217899 */ /* 0x000fe40008011423 */
[----:B------:R-:W-:Y:S01]  /*0fa0*/  USEL UR32, UR24, URZ, UP1 ;  /* 0x0000003f18207287 */ /* 0x000fe20008800000 */
[----:B-1----:R-:W1:Y:S01]  /*0fb0*/  MUFU.RCP R10, R10 ;  /* 0x0000000a000a7308 */ /* 0x002e620000001000 */
[----:B------:R-:W-:Y:S02]  /*0fc0*/  USEL UR31, UR25, URZ, UP1 ;  /* 0x0000003f191f7287 */ /* 0x000fe40008800000 */
[----:B------:R-:W-:-:S02]  /*0fd0*/  USHF.R.S32.HI UR23, URZ, 0x7, UR23 ;  /* 0x000000073f177899 */ /* 0x000fc40008011417 */
[----:B------:R-:W-:Y:S02]  /*0fe0*/  @!UP0 UIMAD UR40, UR6, UR4, URZ ;  /* 0x00000004062882a4 */ /* 0x000fe4000f8e023f */
[----:B------:R-:W-:Y:S01]  /*0ff0*/  USHF.R.S32.HI UR39, URZ, 0x1f, UR38 ;  /* 0x0000001f3f277899 */ /* 0x000fe20008011426 */
[----:B-1----:R-:W-:-:S04]  /*1000*/  VIADD R10, R10, 0xffffffe ;  /* 0x0ffffffe0a0a7836 */ /* 0x002fc80000000000 */
[----:B------:R-:W1:Y:S02]  /*1010*/  F2I.FTZ.U32.TRUNC.NTZ R11, R10 ;  /* 0x0000000a000b7305 */ /* 0x000e64000021f000 */
[----:B-1----:R-:W-:Y:S02]  /*1020*/  IMAD.MOV R5, RZ, RZ, -R11 ;  /* 0x000000ffff057224 */ /* 0x002fe400078e0a0b */
[----:B------:R-:W-:Y:S02]  /*1030*/  IMAD.MOV.U32 R10, RZ, RZ, RZ ;  /* 0x000000ffff0a7224 */ /* 0x000fe400078e00ff */
[----:B------:R-:W-:-:S04]  /*1040*/  IMAD R5, R5, R8, RZ ;  /* 0x0000000805057224 */ /* 0x000fc800078e02ff */
[----:B------:R-:W-:-:S06]  /*1050*/  IMAD.HI.U32 R5, R11, R5, R10 ;  /* 0x000000050b057227 */ /* 0x000fcc00078e000a */
[----:B------:R-:W-:-:S04]  /*1060*/  IMAD.HI.U32 R20, R5, R4, RZ ;  /* 0x0000000405147227 */ /* 0x000fc800078e00ff */
[----:B------:R-:W-:-:S04]  /*1070*/  IMAD.MOV R9, RZ, RZ, -R20 ;  /* 0x000000ffff097224 */ /* 0x000fc800078e0a14 */
[C---:B------:R-:W-:Y:S02]  /*1080*/  IMAD R9, R8.reuse, R9, R4 ;  /* 0x0000000908097224 */ /* 0x040fe400078e0204 */
[----:B------:R-:W3:Y:S03]  /*1090*/  LDC.64 R4, c[0x0][0x488] ;  /* 0x00012200ff047b82 */ /* 0x000ee60000000a00 */
[----:B------:R-:W-:-:S13]  /*10a0*/  ISETP.GT.U32.AND P1, PT, R8, R9, PT ;  /* 0x000000090800720c */ /* 0x000fda0003f24070 */
[-C--:B------:R-:W-:Y:S01]  /*10b0*/  @!P1 IADD3 R9, R9, -R8.reuse, RZ ;  /* 0x8000000809099210 */ /* 0x080fe20007ffe0ff */
[----:B------:R-:W-:Y:S01]  /*10c0*/  @!P1 VIADD R20, R20, 0x1 ;  /* 0x0000000114149836 */ /* 0x000fe20000000000 */
[----:B------:R-:W-:Y:S02]  /*10d0*/  ISETP.NE.AND P1, PT, RZ, UR7, PT ;  /* 0x00000007ff007c0c */ /* 0x000fe4000bf25270 */
[----:B------:R-:W-:Y:S02]  /*10e0*/  ISETP.GE.U32.AND P3, PT, R9, R8, PT ;  /* 0x000000080900720c */ /* 0x000fe40003f66070 */
[----:B------:R-:W-:-:S04]  /*10f0*/  LOP3.LUT R8, R6, UR13, RZ, 0x3c, !PT ;  /* 0x0000000d06087c12 */ /* 0x000fc8000f8e3cff */
[----:B------:R-:W-:Y:S01]  /*1100*/  ISETP.GE.AND P0, PT, R8, RZ, PT ;  /* 0x000000ff0800720c */ /* 0x000fe20003f06270 */
[----:B---3--:R-:W-:-:S04]  /*1110*/  IMAD.WIDE.U32 R8, R7, R4, RZ ;  /* 0x0000000407087225 */ /* 0x008fc800078e00ff */
[----:B------:R-:W-:Y:S01]  /*1120*/  IMAD R5, R7, R5, R9 ;  /* 0x0000000507057224 */ /* 0x000fe200078e0209 */
[----:B------:R-:W-:Y:S01]  /*1130*/  SEL R17, R8, RZ, P1 ;  /* 0x000000ff08117207 */ /* 0x000fe20000800000 */
[----:B------:R-:W-:-:S03]  /*1140*/  @P3 VIADD R20, R20, 0x1 ;  /* 0x0000000114143836 */ /* 0x000fc60000000000 */
[----:B------:R-:W-:-:S03]  /*1150*/  SEL R16, R5, RZ, P1 ;  /* 0x000000ff05107207 */ /* 0x000fc60000800000 */
[----:B------:R-:W-:Y:S02]  /*1160*/  @!P0 IADD3 R20, -R20, RZ, RZ ;  /* 0x000000ff14148210 */ /* 0x000fe40007ffe1ff */
[----:B------:R-:W-:Y:S02]  /*1170*/  PLOP3.LUT P0, PT, PT, PT, UP0, 0x80, 0x0 ;  /* 0x000000000000781c */ /* 0x000fe40003f0f008 */
[----:B------:R-:W-:-:S04]  /*1180*/  @!P2 LOP3.LUT R20, RZ, R6, RZ, 0x33, !PT ;  /* 0x00000006ff14a212 */ /* 0x000fc800078e33ff */
[----:B------:R-:W-:-:S07]  /*1190*/  SHF.R.S32.HI R19, RZ, 0x1f, R20 ;  /* 0x0000001fff137819 */ /* 0x000fce0000011414 */
[----:B------:R-:W-:Y:S05]  /*11a0*/  @!P0 BRA `(.L_x_47) ;  /* 0x0000000000208947 */ /* 0x000fea0003800000 */
[----:B------:R-:W-:Y:S01]  /*11b0*/  ULDC UR28, c[0x0][0x2d4] ;  /* 0x0000b500001c7ab9 */ /* 0x000fe20000000800 */
[----:B------:R-:W-:Y:S01]  /*11c0*/  ULDC UR7, c[0x0][0x2c0] ;  /* 0x0000b00000077ab9 */ /* 0x000fe20000000800 */
[----:B------:R-:W-:Y:S01]  /*11d0*/  UIADD3 UR9, UR28, 0x80, URZ ;  /* 0x000000801c097890 */ /* 0x000fe2000fffe03f */
[----:B------:R-:W-:Y:S02]  /*11e0*/  ULDC UR6, c[0x0][0x2e4] ;  /* 0x0000b90000067ab9 */ /* 0x000fe40000000800 */
[----:B------:R-:W-:Y:S02]  /*11f0*/  ULEA UR6, UR7, UR6, 0x7 ;  /* 0x0000000607067291 */ /* 0x000fe4000f8e383f */
[----:B------:R-:W-:-:S04]  /*1200*/  UIMAD UR9, UR9, UR12, URZ ;  /* 0x0000000c090972a4 */ /* 0x000fc8000f8e023f */
[----:B------:R-:W-:Y:S01]  /*1210*/  UIMAD UR22, UR6, UR13, UR9 ;  /* 0x0000000d061672a4 */ /* 0x000fe2000f8e0209 */
[----:B------:R-:W-:Y:S11]  /*1220*/  BRA `(.L_x_48) ;  /* 0x00000000000c7947 */ /* 0x000ff60003800000 */
.L_x_47:
[----:B------:R-:W-:Y:S01]  /*1230*/  UIMAD UR22, UR12, UR30, UR13 ;  /* 0x0000001e0c1672a4 */ /* 0x000fe2000f8e020d */
[----:B------:R-:W-:-:S03]  /*1240*/  ULDC UR28, c[0x0][0x2d4] ;  /* 0x0000b500001c7ab9 */ /* 0x000fc60000000800 */
[----:B------:R-:W-:-:S12]  /*1250*/  UIMAD UR22, UR22, UR28, URZ ;  /* 0x0000001c161672a4 */ /* 0x000fd8000f8e023f */
.L_x_48:
[----:B------:R-:W1:Y:S01]  /*1260*/  S2R R15, SR_TID.X ;  /* 0x00000000000f7919 */ /* 0x000e620000002100 */
[----:B------:R-:W2:Y:S01]  /*1270*/  LDC.64 R4, c[0x0][0x238] ;  /* 0x00008e00ff047b82 */ /* 0x000ea20000000a00 */
[----:B------:R-:W-:Y:S01]  /*1280*/  UIADD3 UR20, UP0, UR26, UR20, URZ ;  /* 0x000000141a147290 */ /* 0x000fe2000ff1e03f */
[----:B------:R-:W-:Y:S01]  /*1290*/  SHF.R.S32.HI R179, RZ, 0x1f, R161 ;  /* 0x0000001fffb37819 */ /* 0x000fe200000114a1 */
[----:B------:R-:W-:Y:S01]  /*12a0*/  ULDC.64 UR6, c[0x0][0x268] ;  /* 0x00009a0000067ab9 */ /* 0x000fe20000000a00 */
[----:B------:R-:W-:Y:S01]  /*12b0*/  UIADD3 UR41, UR23, -0x1, URZ ;  /* 0xffffffff17297890 */ /* 0x000fe2000fffe03f */
[----:B------:R-:W-:Y:S01]  /*12c0*/  IMAD R26, R19, UR6, RZ ;  /* 0x00000006131a7c24 */ /* 0x000fe2000f8e02ff */
[----:B------:R-:W-:Y:S02]  /*12d0*/  UIADD3.X UR19, UR8, UR19, URZ, UP0, !UPT ;  /* 0x0000001308137290 */ /* 0x000fe400087fe43f */
[----:B------:R-:W3:Y:S01]  /*12e0*/  LDC.64 R12, c[0x0][0x250] ;  /* 0x00009400ff0c7b82 */ /* 0x000ee20000000a00 */
[----:B------:R-:W-:Y:S01]  /*12f0*/  IMAD R26, R20, UR7, R26 ;  /* 0x00000007141a7c24 */ /* 0x000fe2000f8e021a */
[----:B------:R-:W-:Y:S01]  /*1300*/  ULDC.64 UR8, c[0x0][0x428] ;  /* 0x00010a0000087ab9 */ /* 0x000fe20000000a00 */
[----:B------:R-:W-:Y:S01]  /*1310*/  UIADD3 UR40, UR38, UR40, URZ ;  /* 0x0000002826287290 */ /* 0x000fe2000fffe03f */
[----:B------:R-:W-:-:S03]  /*1320*/  ULDC.64 UR44, c[0x0][0x2b0] ;  /* 0x0000ac00002c7ab9 */ /* 0x000fc60000000a00 */
[----:B------:R-:W-:Y:S01]  /*1330*/  UIMAD.WIDE UR44, UR40, 0x4, UR44 ;  /* 0x00000004282c78a5 */ /* 0x000fe2000f8e022c */
[----:B--2---:R-:W-:-:S04]  /*1340*/  IMAD R6, R4, UR18, RZ ;  /* 0x0000001204067c24 */ /* 0x004fc8000f8e02ff */
[----:B------:R-:W-:Y:S01]  /*1350*/  IMAD R6, R5, UR12, R6 ;  /* 0x0000000c05067c24 */ /* 0x000fe2000f8e0206 */
[----:B-1----:R-:W-:Y:S01]  /*1360*/  SHF.R.S32.HI R14, RZ, 0x1f, R15 ;  /* 0x0000001fff0e7819 */ /* 0x002fe2000001140f */
[----:B---3--:R-:W-:-:S03]  /*1370*/  IMAD R25, R12, UR19, RZ ;  /* 0x000000130c197c24 */ /* 0x008fc6000f8e02ff */
[----:B------:R-:W-:Y:S01]  /*1380*/  LEA.HI R18, R14, R15, RZ, 0x2 ;  /* 0x0000000f0e127211 */ /* 0x000fe200078f10ff */
[----:B------:R-:W-:-:S03]  /*1390*/  IMAD R25, R13, UR20, R25 ;  /* 0x000000140d197c24 */ /* 0x000fc6000f8e0219 */
[----:B------:R-:W-:Y:S02]  /*13a0*/  LOP3.LUT R22, R18, 0xfffffffc, RZ, 0xc0, !PT ;  /* 0xfffffffc12167812 */ /* 0x000fe400078ec0ff */
[----:B------:R-:W-:-:S03]  /*13b0*/  SHF.R.S32.HI R18, RZ, 0x2, R18 ;  /* 0x00000002ff127819 */ /* 0x000fc60000011412 */
[----:B------:R-:W-:Y:S01]  /*13c0*/  IMAD.IADD R22, R15, 0x1, -R22 ;  /* 0x000000010f167824 */ /* 0x000fe200078e0a16 */
[----:B------:R-:W-:Y:S01]  /*13d0*/  SHF.R.S32.HI R21, RZ, 0x1f, R18 ;  /* 0x0000001fff157819 */ /* 0x000fe20000011412 */
[----:B------:R-:W-:-:S04]  /*13e0*/  IMAD.WIDE.U32 R8, R18, R12, RZ ;  /* 0x0000000c12087225 */ /* 0x000fc800078e00ff */
[----:B------:R-:W-:Y:S02]  /*13f0*/  IMAD.SHL.U32 R22, R22, 0x8, RZ ;  /* 0x0000000816167824 */ /* 0x000fe400078e00ff */
[----:B------:R-:W-:-:S03]  /*1400*/  IMAD R28, R21, R12, RZ ;  /* 0x0000000c151c7224 */ /* 0x000fc600078e02ff */
[----:B------:R-:W-:Y:S01]  /*1410*/  SHF.R.S32.HI R23, RZ, 0x1f, R22 ;  /* 0x0000001fff177819 */ /* 0x000fe20000011416 */
[----:B------:R-:W-:Y:S02]  /*1420*/  IMAD R28, R18, R13, R28 ;  /* 0x0000000d121c7224 */ /* 0x000fe400078e021c */
[----:B------:R-:W-:Y:S02]  /*1430*/  IMAD.WIDE.U32 R10, R4, UR12, R22 ;  /* 0x0000000c040a7c25 */ /* 0x000fe4000f8e0016 */
[----:B------:R-:W1:Y:S02]  /*1440*/  LDC.64 R4, c[0x0][0x418] ;  /* 0x00010600ff047b82 */ /* 0x000e640000000a00 */
[----:B------:R-:W-:Y:S02]  /*1450*/  IMAD.IADD R7, R11, 0x1, R6 ;  /* 0x000000010b077824 */ /* 0x000fe400078e0206 */
[----:B------:R-:W-:Y:S02]  /*1460*/  IMAD.IADD R29, R9, 0x1, R28 ;  /* 0x00000001091d7824 */ /* 0x000fe400078e021c */
[----:B------:R-:W-:-:S02]  /*1470*/  IMAD.MOV.U32 R6, RZ, RZ, R10 ;  /* 0x000000ffff067224 */ /* 0x000fc400078e000a */
[----:B------:R-:W-:Y:S01]  /*1480*/  IMAD.MOV.U32 R28, RZ, RZ, R8 ;  /* 0x000000ffff1c7224 */ /* 0x000fe200078e0008 */
[----:B------:R-:W2:Y:S01]  /*1490*/  LDC.64 R10, c[0x0][0x230] ;  /* 0x00008c00ff0a7b82 */ /* 0x000ea20000000a00 */
[----:B------:R-:W-:Y:S01]  /*14a0*/  IMAD.WIDE.U32 R6, R20, UR6, R6 ;  /* 0x0000000614067c25 */ /* 0x000fe2000f8e0006 */
[----:B------:R-:W-:-:S03]  /*14b0*/  ULDC.64 UR6, c[0x0][0x220] ;  /* 0x0000880000067ab9 */ /* 0x000fc60000000a00 */
[----:B------:R-:W-:Y:S01]  /*14c0*/  IMAD.WIDE.U32 R28, R12, UR20, R28 ;  /* 0x000000140c1c7c25 */ /* 0x000fe2000f8e001c */
[----:B------:R-:W-:Y:S02]  /*14d0*/  IADD3 R26, R7, R26, RZ ;  /* 0x0000001a071a7210 */ /* 0x000fe40007ffe0ff */
[----:B------:R-:W3:Y:S01]  /*14e0*/  LDC.64 R8, c[0x0][0x420] ;  /* 0x00010800ff087b82 */ /* 0x000ee20000000a00 */
[----:B------:R-:W-:Y:S02]  /*14f0*/  IADD3 R24, P0, R6, R28, RZ ;  /* 0x0000001c06187210 */ /* 0x000fe40007f1e0ff */
[----:B------:R-:W-:Y:S02]  /*1500*/  IADD3 R28, P2, R18, UR38, RZ ;  /* 0x00000026121c7c10 */ /* 0x000fe4000ff5e0ff */
[----:B------:R-:W-:Y:S01]  /*1510*/  IADD3.X R25, R26, R29, R25, P0, !PT ;  /* 0x0000001d1a197210 */ /* 0x000fe200007fe419 */
[C---:B-1----:R-:W-:Y:S02]  /*1520*/  IMAD R32, R4.reuse, UR18, RZ ;  /* 0x0000001204207c24 */ /* 0x042fe4000f8e02ff */
[----:B------:R-:W1:Y:S01]  /*1530*/  LDC.64 R6, c[0x0][0x240] ;  /* 0x00009000ff067b82 */ /* 0x000e620000000a00 */
[----:B------:R-:W-:Y:S01]  /*1540*/  IMAD.WIDE.U32 R34, R4, UR12, R22 ;  /* 0x0000000c04227c25 */ /* 0x000fe2000f8e0016 */
[----:B------:R-:W-:-:S02]  /*1550*/  LEA R30, P0, R24, UR6, 0x1 ;  /* 0x00000006181e7c11 */ /* 0x000fc4000f8008ff */
[----:B------:R-:W-:Y:S01]  /*1560*/  IADD3.X R27, R21, UR39, RZ, P2, !PT ;  /* 0x00000027151b7c10 */ /* 0x000fe200097fe4ff */
[----:B------:R-:W-:Y:S01]  /*1570*/  IMAD R32, R5, UR12, R32 ;  /* 0x0000000c05207c24 */ /* 0x000fe2000f8e0220 */
[----:B------:R-:W-:Y:S01]  /*1580*/  LEA.HI.X R31, R24, UR7, R25, 0x1, P0 ;  /* 0x00000007181f7c11 */ /* 0x000fe200080f0c19 */
[----:B------:R-:W-:Y:S01]  /*1590*/  ULDC.64 UR6, c[0x0][0x260] ;  /* 0x0000980000067ab9 */ /* 0x000fe20000000a00 */
[----:B------:R-:W4:Y:S01]  /*15a0*/  LDC.64 R4, c[0x0][0x248] ;  /* 0x00009200ff047b82 */ /* 0x000f220000000a00 */
[C---:B------:R-:W-:Y:S01]  /*15b0*/  LEA R24, P0, R12.reuse, R30, 0x7 ;  /* 0x0000001e0c187211 */ /* 0x040fe200078038ff */
[----:B------:R-:W-:Y:S02]  /*15c0*/  IMAD.IADD R33, R35, 0x1, R32 ;  /* 0x0000000123217824 */ /* 0x000fe400078e0220 */
[----:B------:R-:W-:Y:S01]  /*15d0*/  IMAD.MOV.U32 R32, RZ, RZ, R34 ;  /* 0x000000ffff207224 */ /* 0x000fe200078e0022 */
[----:B------:R-:W-:Y:S01]  /*15e0*/  LEA.HI.X R25, R12, R31, R13, 0x7, P0 ;  /* 0x0000001f0c197211 */ /* 0x000fe200000f3c0d */
[----:B--2---:R-:W-:Y:S01]  /*15f0*/  IMAD R13, R10, UR18, RZ ;  /* 0x000000120a0d7c24 */ /* 0x004fe2000f8e02ff */
[----:B------:R-:W-:Y:S01]  /*1600*/  LEA R12, R162, UR5, 0x1 ;  /* 0x00000005a20c7c11 */ /* 0x000fe2000f8e08ff */
[----:B------:R-:W-:Y:S01]  /*1610*/  @P1 BAR.SYNC.DEFER_BLOCKING 0x0 ;  /* 0x0000000000001b1d */ /* 0x000fe20000010000 */
[----:B---3--:R-:W-:-:S02]  /*1620*/  IMAD R26, R27, R8, RZ ;  /* 0x000000081b1a7224 */ /* 0x008fc400078e02ff */
[----:B------:R-:W-:Y:S02]  /*1630*/  IMAD R13, R11, UR12, R13 ;  /* 0x0000000c0b0d7c24 */ /* 0x000fe4000f8e020d */
[C---:B------:R-:W-:Y:S02]  /*1640*/  IMAD R26, R28.reuse, R9, R26 ;  /* 0x000000091c1a7224 */ /* 0x040fe400078e021a */
[----:B------:R-:W-:-:S04]  /*1650*/  IMAD.WIDE.U32 R32, R28, R8, R32 ;  /* 0x000000081c207225 */ /* 0x000fc800078e0020 */
[-C--:B-1----:R-:W-:Y:S02]  /*1660*/  IMAD R27, R27, R6.reuse, RZ ;  /* 0x000000061b1b7224 */ /* 0x082fe400078e02ff */
[----:B------:R-:W-:Y:S02]  /*1670*/  IMAD.IADD R33, R33, 0x1, R26 ;  /* 0x0000000121217824 */ /* 0x000fe400078e021a */
[C---:B------:R-:W-:Y:S02]  /*1680*/  IMAD R27, R28.reuse, R7, R27 ;  /* 0x000000071c1b7224 */ /* 0x040fe400078e021b */
[----:B------:R-:W-:-:S04]  /*1690*/  IMAD.WIDE.U32 R28, R28, R6, R22 ;  /* 0x000000061c1c7225 */ /* 0x000fc800078e0016 */
[----:B------:R-:W-:Y:S02]  /*16a0*/  IMAD R19, R19, UR6, RZ ;  /* 0x0000000613137c24 */ /* 0x000fe4000f8e02ff */
[----:B----4-:R-:W-:Y:S01]  /*16b0*/  IMAD.WIDE.U32 R34, R18, R4, RZ ;  /* 0x0000000412227225 */ /* 0x010fe200078e00ff */
[----:B------:R-:W-:Y:S01]  /*16c0*/  @!PT LDS RZ, [RZ] ;  /* 0x00000000fffff984 */ /* 0x000fe20000000800 */
[----:B------:R-:W-:Y:S01]  /*16d0*/  @!PT LDS RZ, [RZ] ;  /* 0x00000000fffff984 */ /* 0x000fe20000000800 */
[----:B------:R-:W-:Y:S01]  /*16e0*/  @!PT LDS RZ, [RZ] ;  /* 0x00000000fffff984 */ /* 0x000fe20000000800 */
[----:B------:R1:W-:Y:S03]  /*16f0*/  LDGSTS.E.BYPASS.LTC128B.128 [R12+0x8000], desc[UR36][R30.64] ;  /* 0x080000001e0c7fae */ /* 0x0003e6000b901d64 */
[----:B------:R-:W-:Y:S01]  /*1700*/  IMAD R19, R20, UR7, R19 ;  /* 0x0000000714137c24 */ /* 0x000fe2000f8e0213 */
[----:B------:R2:W-:Y:S01]  /*1710*/  LDGSTS.E.BYPASS.LTC128B.128 [R12+0x9000], desc[UR36][R24.64] ;  /* 0x09000000180c7fae */ /* 0x0005e2000b901d64 */
[----:B------:R-:W-:Y:S01]  /*1720*/  IMAD.IADD R29, R29, 0x1, R27 ;  /* 0x000000011d1d7824 */ /* 0x000fe200078e021b */
[----:B------:R-:W-:Y:S02]  /*1730*/  LEA.HI R14, R14, R15, RZ, 0x5 ;  /* 0x0000000f0e0e7211 */ /* 0x000fe400078f28ff */
[----:B------:R-:W0:Y:S01]  /*1740*/  LDGDEPBAR ;  /* 0x00000000000079af */ /* 0x000e220000000000 */
[----:B-1----:R-:W-:-:S02]  /*1750*/  IMAD.WIDE.U32 R30, R10, UR12, R22 ;  /* 0x0000000c0a1e7c25 */ /* 0x002fc4000f8e0016 */
[----:B------:R-:W1:Y:S02]  /*1760*/  LDC.64 R10, c[0x0][0x228] ;  /* 0x00008a00ff0a7b82 */ /* 0x000e640000000a00 */
[----:B------:R-:W-:Y:S01]  /*1770*/  IMAD R22, R21, R4, RZ ;  /* 0x0000000415167224 */ /* 0x000fe200078e02ff */
[----:B------:R-:W-:Y:S01]  /*1780*/  IADD3 R31, R31, R13, RZ ;  /* 0x0000000d1f1f7210 */ /* 0x000fe20007ffe0ff */
[----:B------:R-:W-:Y:S01]  /*1790*/  IMAD.U32 R21, RZ, RZ, UR8 ;  /* 0x00000008ff157e24 */ /* 0x000fe2000f8e00ff */
[----:B------:R-:W-:Y:S01]  /*17a0*/  UIMAD UR8, UR17, UR8, URZ ;  /* 0x00000008110872a4 */ /* 0x000fe2000f8e023f */
[----:B------:R-:W-:Y:S02]  /*17b0*/  IMAD R22, R18, R5, R22 ;  /* 0x0000000512167224 */ /* 0x000fe400078e0216 */
[----:B------:R-:W-:Y:S01]  /*17c0*/  IMAD.WIDE.U32 R32, R21, UR13, R32 ;  /* 0x0000000d15207c25 */ /* 0x000fe2000f8e0020 */
[----:B------:R-:W-:Y:S02]  /*17d0*/  UIMAD UR9, UR13, UR9, UR8 ;  /* 0x000000090d0972a4 */ /* 0x000fe4000f8e0208 */
[----:B------:R-:W-:Y:S01]  /*17e0*/  ULEA.HI UR8, UR41, UR41, URZ, 0x1 ;  /* 0x0000002929087291 */ /* 0x000fe2000f8f083f */
[----:B------:R-:W-:Y:S01]  /*17f0*/  IMAD.WIDE.U32 R20, R20, UR6, R30 ;  /* 0x0000000614147c25 */ /* 0x000fe2000f8e001e */
[----:B------:R-:W-:-:S02]  /*1800*/  ULDC.64 UR6, c[0x0][0x3e0] ;  /* 0x0000f80000067ab9 */ /* 0x000fc40000000a00 */
[----:B------:R-:W-:Y:S01]  /*1810*/  LEA R190, P0, R32, UR6, 0x1 ;  /* 0x0000000620be7c11 */ /* 0x000fe2000f8008ff */
[----:B------:R-:W-:Y:S01]  /*1820*/  VIADD R13, R33, UR9 ;  /* 0x00000009210d7c36 */ /* 0x000fe20008000000 */
[----:B------:R-:W-:Y:S01]  /*1830*/  IADD3 R19, R21, R19, RZ ;  /* 0x0000001315137210 */ /* 0x000fe20007ffe0ff */
[----:B------:R-:W-:Y:S01]  /*1840*/  IMAD.IADD R23, R35, 0x1, R22 ;  /* 0x0000000123177824 */ /* 0x000fe200078e0216 */
[----:B--2---:R-:W-:Y:S01]  /*1850*/  LEA R24, P1, R8, R190, 0x7 ;  /* 0x000000be08187211 */ /* 0x004fe200078238ff */
[----:B------:R-:W-:Y:S01]  /*1860*/  IMAD.MOV.U32 R22, RZ, RZ, R34 ;  /* 0x000000ffff167224 */ /* 0x000fe200078e0022 */
[----:B------:R-:W-:Y:S01]  /*1870*/  LEA.HI.X R191, R32, UR7, R13, 0x1, P0 ;  /* 0x0000000720bf7c11 */ /* 0x000fe200080f0c0d */
[C---:B------:R-:W-:Y:S01]  /*1880*/  IMAD R13, R4.reuse, UR19, RZ ;  /* 0x00000013040d7c24 */ /* 0x040fe2000f8e02ff */
[----:B------:R-:W-:Y:S01]  /*1890*/  ULDC.64 UR6, c[0x0][0x258] ;  /* 0x0000960000067ab9 */ /* 0x000fe20000000a00 */
[----:B------:R-:W-:Y:S01]  /*18a0*/  IMAD.WIDE.U32 R22, R4, UR20, R22 ;  /* 0x0000001404167c25 */ /* 0x000fe2000f8e0016 */
[----:B------:R-:W-:Y:S01]  /*18b0*/  UIMAD UR42, UR17, UR6, URZ ;  /* 0x00000006112a72a4 */ /* 0x000fe2000f8e023f */
[----:B------:R-:W-:Y:S01]  /*18c0*/  LEA.HI.X R25, R8, R191, R9, 0x7, P1 ;  /* 0x000000bf08197211 */ /* 0x000fe200008f3c09 */
[----:B------:R-:W-:Y:S01]  /*18d0*/  LDGSTS.E.BYPASS.LTC128B.128 [R12+0x4000], desc[UR36][R190.64] ;  /* 0x04000000be0c7fae */ /* 0x000fe2000b901d64 */
[----:B-1----:R-:W-:Y:S01]  /*18e0*/  IMAD R18, R10, UR18, RZ ;  /* 0x000000120a127c24 */ /* 0x002fe2000f8e02ff */
[----:B------:R-:W-:Y:S01]  /*18f0*/  IADD3 R20, P0, R20, R22, RZ ;  /* 0x0000001614147210 */ /* 0x000fe20007f1e0ff */
[----:B------:R-:W-:Y:S01]  /*1900*/  IMAD R13, R5, UR20, R13 ;  /* 0x00000014050d7c24 */ /* 0x000fe2000f8e020d */
[----:B------:R-:W-:Y:S01]  /*1910*/  UIMAD UR42, UR13, UR7, UR42 ;  /* 0x000000070d2a72a4 */ /* 0x000fe2000f8e022a */
[----:B------:R-:W-:Y:S01]  /*1920*/  IMAD R11, R11, UR12, R18 ;  /* 0x0000000c0b0b7c24 */ /* 0x000fe2000f8e0212 */
[----:B------:R-:W-:Y:S01]  /*1930*/  SHF.L.U64.HI R9, R161, 0x2, R179 ;  /* 0x00000002a1097819 */ /* 0x000fe200000102b3 */
[----:B------:R-:W-:Y:S01]  /*1940*/  IMAD.WIDE.U32 R28, R10, UR12, R28 ;  /* 0x0000000c0a1c7c25 */ /* 0x000fe2000f8e001c */
[----:B------:R-:W-:Y:S01]  /*1950*/  IADD3.X R13, R19, R23, R13, P0, !PT ;  /* 0x00000017130d7210 */ /* 0x000fe200007fe40d */
[----:B------:R-:W-:Y:S02]  /*1960*/  LDGSTS.E.BYPASS.LTC128B.128 [R12+0x5000], desc[UR36][R24.64] ;  /* 0x05000000180c7fae */ /* 0x000fe4000b901d64 */
[----:B------:R-:W-:Y:S01]  /*1970*/  IMAD.U32 R8, RZ, RZ, UR6 ;  /* 0x00000006ff087e24 */ /* 0x000fe2000f8e00ff */
[----:B------:R-:W-:Y:S01]  /*1980*/  ULDC.64 UR6, c[0x0][0x218] ;  /* 0x0000860000067ab9 */ /* 0x000fe20000000a00 */
[----:B------:R-:W-:Y:S01]  /*1990*/  IMAD.IADD R11, R29, 0x1, R11 ;  /* 0x000000011d0b7824 */ /* 0x000fe200078e020b */
[----:B------:R-:W-:Y:S01]  /*19a0*/  LEA R18, P0, R20, UR6, 0x1 ;  /* 0x0000000614127c11 */ /* 0x000fe2000f8008ff */
[----:B------:R-:W-:Y:S01]  /*19b0*/  IMAD.MOV.U32 R10, RZ, RZ, R28 ;  /* 0x000000ffff0a7224 */ /* 0x000fe200078e001c */
[----:B------:R-:W-:-:S02]  /*19c0*/  ULOP3.LUT UR6, UR8, 0xfffffffe, URZ, 0xc0, !UPT ;  /* 0xfffffffe08067892 */ /* 0x000fc4000f8ec03f */
[----:B------:R-:W-:Y:S01]  /*19d0*/  LEA.HI.X R19, R20, UR7, R13, 0x1, P0 ;  /* 0x0000000714137c11 */ /* 0x000fe200080f0c0d */
[----:B------:R-:W-:Y:S01]  /*19e0*/  IMAD.WIDE.U32 R10, R8, UR13, R10 ;  /* 0x0000000d080a7c25 */ /* 0x000fe2000f8e000a */
[----:B------:R-:W-:Y:S01]  /*19f0*/  ULDC.64 UR8, c[0x0][0x210] ;  /* 0x0000840000087ab9 */ /* 0x000fe20000000a00 */
[----:B------:R-:W-:Y:S02]  /*1a00*/  UIADD3 UR6, UR41, -UR6, URZ ;  /* 0x8000000629067290 */ /* 0x000fe4000fffe03f */
[----:B------:R-:W-:Y:S01]  /*1a10*/  VIADD R8, R11, UR42 ;  /* 0x0000002a0b087c36 */ /* 0x000fe20008000000 */
[C---:B------:R-:W-:Y:S01]  /*1a20*/  LEA R192, P0, R10.reuse, UR8, 0x1 ;  /* 0x000000080ac07c11 */ /* 0x040fe2000f8008ff */
[----:B------:R-:W-:Y:S01]  /*1a30*/  UISETP.NE.AND UP0, UPT, UR6, 0x1, UPT ;  /* 0x000000010600788c */ /* 0x000fe2000bf05270 */
[----:B------:R-:W-:Y:S02]  /*1a40*/  UMOV UR8, UR44 ;  /* 0x0000002c00087c82 */ /* 0x000fe40008000000 */
[----:B------:R-:W-:Y:S01]  /*1a50*/  LEA.HI.X R193, R10, UR9, R8, 0x1, P0 ;  /* 0x000000090ac17c11 */ /* 0x000fe200080f0c08 */
[----:B------:R-:W-:Y:S01]  /*1a60*/  IMAD.SHL.U32 R10, R161, 0x4, RZ ;  /* 0x00000004a10a7824 */ /* 0x000fe200078e00ff */
[----:B------:R-:W-:Y:S01]  /*1a70*/  IADD3 R8, R162, 0x1000, RZ ;  /* 0x00001000a2087810 */ /* 0x000fe20007ffe0ff */
[----:B------:R-:W-:Y:S01]  /*1a80*/  UMOV UR9, UR45 ;  /* 0x0000002d00097c82 */ /* 0x000fe20008000000 */
[----:B------:R-:W-:-:S02]  /*1a90*/  PLOP3.LUT P0, PT, PT, PT, UP0, 0x80, 0x0 ;  /* 0x000000000000781c */ /* 0x000fc40003f0f008 */
[----:B------:R-:W-:Y:S02]  /*1aa0*/  LEA R20, P2, R6, R192, 0x7 ;  /* 0x000000c006147211 */ /* 0x000fe400078438ff */
[----:B------:R-:W-:Y:S02]  /*1ab0*/  IADD3 R10, P1, R10, UR8, RZ ;  /* 0x000000080a0a7c10 */ /* 0x000fe4000ff3e0ff */
[----:B------:R-:W-:Y:S02]  /*1ac0*/  SEL R8, R8, R162, !P0 ;  /* 0x000000a208087207 */ /* 0x000fe40004000000 */
[----:B------:R-:W-:Y:S02]  /*1ad0*/  LEA.HI.X R21, R6, R193, R7, 0x7, P2 ;  /* 0x000000c106157211 */ /* 0x000fe400010f3c07 */
[----:B------:R-:W-:Y:S02]  /*1ae0*/  IADD3.X R11, R9, UR9, RZ, P1, !PT ;  /* 0x00000009090b7c10 */ /* 0x000fe40008ffe4ff */
[----:B------:R-:W-:-:S02]  /*1af0*/  LEA R6, P1, R4, R18, 0x7 ;  /* 0x0000001204067211 */ /* 0x000fc400078238ff */
[----:B------:R-:W-:Y:S01]  /*1b00*/  LEA R186, R8, UR5, 0x1 ;  /* 0x0000000508ba7c11 */ /* 0x000fe2000f8e08ff */
[----:B------:R-:W-:Y:S01]  /*1b10*/  UIMAD UR40, UR30, UR29, URZ ;  /* 0x0000001d1e2872a4 */ /* 0x000fe2000f8e023f */
[----:B------:R-:W-:Y:S01]  /*1b20*/  LEA.HI.X R7, R4, R19, R5, 0x7, P1 ;  /* 0x0000001304077211 */ /* 0x000fe200008f3c05 */
[----:B------:R-:W-:Y:S01]  /*1b30*/  USHF.R.S32.HI UR6, URZ, 0x1f, UR29 ;  /* 0x0000001f3f067899 */ /* 0x000fe2000801141d */
[----:B------:R-:W-:Y:S01]  /*1b40*/  LOP3.LUT R4, R14, 0xffffffe0, RZ, 0xc0, !PT ;  /* 0xffffffe00e047812 */ /* 0x000fe200078ec0ff */
[----:B------:R-:W-:Y:S04]  /*1b50*/  LDGSTS.E.BYPASS.LTC128B.128 [R186], desc[UR36][R192.64] ;  /* 0x00000000c0ba7fae */ /* 0x000fe8000b901d64 */
[----:B------:R-:W-:Y:S01]  /*1b60*/  LDGSTS.E.BYPASS.LTC128B.128 [R186+0x1000], desc[UR36][R20.64] ;  /* 0x0100000014ba7fae */ /* 0x000fe2000b901d64 */
[----:B------:R-:W-:-:S03]  /*1b70*/  IMAD.IADD R4, R15, 0x1, -R4 ;  /* 0x000000010f047824 */ /* 0x000fc600078e0a04 */
[----:B------:R-:W-:Y:S04]  /*1b80*/  LDGSTS.E.BYPASS.LTC128B.128 [R12+0x6000], desc[UR36][R18.64] ;  /* 0x06000000120c7fae */ /* 0x000fe8000b901d64 */
[----:B------:R1:W-:Y:S01]  /*1b90*/  LDGSTS.E.BYPASS.LTC128B.128 [R12+0x7000], desc[UR36][R6.64] ;  /* 0x07000000060c7fae */ /* 0x0003e2000b901d64 */
[----:B------:R-:W-:Y:S01]  /*1ba0*/  USHF.L.U32 UR7, UR40, 0x7, URZ ;  /* 0x0000000728077899 */ /* 0x000fe2000800063f */
[----:B------:R-:W-:Y:S01]  /*1bb0*/  IMAD.U32 R5, RZ, RZ, UR35 ;  /* 0x00000023ff057e24 */ /* 0x000fe2000f8e00ff */
[----:B------:R-:W-:Y:S01]  /*1bc0*/  UIMAD UR6, UR6, UR30, URZ ;  /* 0x0000001e060672a4 */ /* 0x000fe2000f8e023f */
[----:B------:R-:W0:Y:S01]  /*1bd0*/  LDGDEPBAR ;  /* 0x00000000000079af */ /* 0x000e220000000000 */
[----:B------:R-:W-:Y:S02]  /*1be0*/  UIMAD.WIDE UR42, UR12, UR28, UR38 ;  /* 0x0000001c0c2a72a5 */ /* 0x000fe4000f8e0226 */
[----:B------:R-:W-:Y:S01]  /*1bf0*/  USHF.R.S32.HI UR28, URZ, 0x1f, UR7 ;  /* 0x0000001f3f1c7899 */ /* 0x000fe20008011407 */
[----:B------:R2:W5:Y:S01]  /*1c00*/  LDG.E R185, desc[UR36][R10.64] ;  /* 0x000000240ab97981 */ /* 0x000562000c1e1900 */
[----:B------:R-:W-:-:S02]  /*1c10*/  UIMAD.WIDE.U32 UR44, UR29, UR30, URZ ;  /* 0x0000001e1d2c72a5 */ /* 0x000fc4000f8e003f */
[----:B------:R-:W-:Y:S01]  /*1c20*/  UIMAD UR6, UR34, UR29, UR6 ;  /* 0x0000001d220672a4 */ /* 0x000fe2000f8e0206 */
[----:B------:R2:W5:Y:S04]  /*1c30*/  LDG.E R184, desc[UR36][R10.64+0x20] ;  /* 0x000020240ab87981 */ /* 0x000568000c1e1900 */
[----:B------:R2:W5:Y:S04]  /*1c40*/  LDG.E R183, desc[UR36][R10.64+0x100] ;  /* 0x000100240ab77981 */ /* 0x000568000c1e1900 */
[----:B------:R2:W5:Y:S01]  /*1c50*/  LDG.E R182, desc[UR36][R10.64+0x120] ;  /* 0x000120240ab67981 */ /* 0x000562000c1e1900 */
[----:B------:R-:W-:Y:S01]  /*1c60*/  UIADD3 UR32, UP0, UR42, UR32, URZ ;  /* 0x000000202a207290 */ /* 0x000fe2000ff1e03f */
[----:B------:R-:W-:Y:S01]  /*1c70*/  CS2R R94, SRZ ;  /* 0x00000000005e7805 */ /* 0x000fe2000001ff00 */
[----:B------:R-:W-:Y:S01]  /*1c80*/  UIADD3 UR6, UR45, UR6, URZ ;  /* 0x000000062d067290 */ /* 0x000fe2000fffe03f */
[----:B------:R-:W-:Y:S01]  /*1c90*/  CS2R R92, SRZ ;  /* 0x00000000005c7805 */ /* 0x000fe2000001ff00 */
[----:B------:R-:W-:Y:S01]  /*1ca0*/  UIADD3.X UR31, UR43, UR31, URZ, UP0, !UPT ;  /* 0x0000001f2b1f7290 */ /* 0x000fe200087fe43f */
[----:B------:R-:W-:-:S02]  /*1cb0*/  CS2R R98, SRZ ;  /* 0x0000000000627805 */ /* 0x000fc4000001ff00 */
[----:B-1----:R-:W-:Y:S01]  /*1cc0*/  SHF.R.S32.HI R6, RZ, 0x5, R14 ;  /* 0x00000005ff067819 */ /* 0x002fe2000001140e */
[----:B------:R-:W-:Y:S01]  /*1cd0*/  UIMAD UR6, UR6, UR32, URZ ;  /* 0x00000020060672a4 */ /* 0x000fe2000f8e023f */
[----:B------:R-:W-:-:S04]  /*1ce0*/  DEPBAR.LE SB0, 0x1 ;  /* 0x000080400000791a */ /* 0x000fc80000000000 */
[----:B------:R-:W-:Y:S01]  /*1cf0*/  IMAD R6, R6, UR40, R4 ;  /* 0x0000002806067c24 */ /* 0x000fe2000f8e0204 */
[----:B------:R-:W-:Y:S01]  /*1d00*/  UIMAD UR31, UR31, UR44, UR6 ;  /* 0x0000002c1f1f72a4 */ /* 0x000fe2000f8e0206 */
[----:B------:R-:W-:Y:S01]  /*1d10*/  IMAD.U32 R4, RZ, RZ, UR33 ;  /* 0x00000021ff047e24 */ /* 0x000fe2000f8e00ff */
[----:B------:R-:W-:Y:S01]  /*1d20*/  BAR.SYNC.DEFER_BLOCKING 0x0 ;  /* 0x0000000000007b1d */ /* 0x000fe20000010000 */
[----:B------:R-:W-:Y:S01]  /*1d30*/  UIADD3 UR22, UR38, UR22, URZ ;  /* 0x0000001626167290 */ /* 0x000fe2000fffe03f */
[----:B------:R-:W-:Y:S02]  /*1d40*/  IADD3 R5, P2, P1, R6, UR7, R5 ;  /* 0x0000000706057c10 */ /* 0x000fe4000f95e005 */
[----:B------:R-:W-:Y:S02]  /*1d50*/  CS2R R96, SRZ ;  /* 0x0000000000607805 */ /* 0x000fe4000001ff00 */
[----:B------:R-:W-:Y:S02]  /*1d60*/  SHF.R.S32.HI R6, RZ, 0x1f, R6 ;  /* 0x0000001fff067819 */ /* 0x000fe40000011406 */
[----:B------:R-:W-:Y:S01]  /*1d70*/  CS2R R90, SRZ ;  /* 0x00000000005a7805 */ /* 0x000fe2000001ff00 */
[----:B------:R-:W-:Y:S01]  /*1d80*/  ULDC.64 UR6, c[0x0][0x400] ;  /* 0x0001000000067ab9 */ /* 0x000fe20000000a00 */
[----:B------:R-:W-:-:S02]  /*1d90*/  CS2R R88, SRZ ;  /* 0x0000000000587805 */ /* 0x000fc4000001ff00 */
[----:B------:R-:W-:Y:S01]  /*1da0*/  IADD3.X R4, R6, UR28, R4, P2, P1 ;  /* 0x0000001c06047c10 */ /* 0x000fe200097e2404 */
[----:B------:R-:W-:Y:S01]  /*1db0*/  ULDC.64 UR28, c[0x0][0x478] ;  /* 0x00011e00001c7ab9 */ /* 0x000fe20000000a00 */
[----:B------:R-:W-:Y:S01]  /*1dc0*/  IADD3 R6, P1, R5, R17, RZ ;  /* 0x0000001105067210 */ /* 0x000fe20007f3e0ff */
[----:B------:R-:W-:Y:S01]  /*1dd0*/  IMAD.U32 R5, RZ, RZ, UR45 ;  /* 0x0000002dff057e24 */ /* 0x000fe2000f8e00ff */
[----:B------:R-:W-:Y:S02]  /*1de0*/  CS2R R86, SRZ ;  /* 0x0000000000567805 */ /* 0x000fe4000001ff00 */
[----:B------:R-:W-:Y:S02]  /*1df0*/  CS2R R84, SRZ ;  /* 0x0000000000547805 */ /* 0x000fe4000001ff00 */
[----:B------:R-:W-:Y:S01]  /*1e00*/  IADD3.X R7, R4, R16, RZ, P1, !PT ;  /* 0x0000001004077210 */ /* 0x000fe20000ffe4ff */
[----:B------:R-:W-:Y:S01]  /*1e10*/  IMAD.U32 R4, RZ, RZ, UR44 ;  /* 0x0000002cff047e24 */ /* 0x000fe2000f8e00ff */
[----:B------:R-:W-:-:S02]  /*1e20*/  CS2R R78, SRZ ;  /* 0x00000000004e7805 */ /* 0x000fc4000001ff00 */
[----:B------:R-:W-:Y:S02]  /*1e30*/  CS2R R76, SRZ ;  /* 0x00000000004c7805 */ /* 0x000fe4000001ff00 */
[----:B------:R-:W-:Y:S01]  /*1e40*/  CS2R R82, SRZ ;  /* 0x0000000000527805 */ /* 0x000fe2000001ff00 */
[----:B------:R-:W-:Y:S01]  /*1e50*/  IMAD.WIDE.U32 R6, R4, UR32, R6 ;  /* 0x0000002004067c25 */ /* 0x000fe2000f8e0006 */
[----:B------:R-:W-:Y:S02]  /*1e60*/  CS2R R80, SRZ ;  /* 0x0000000000507805 */ /* 0x000fe4000001ff00 */
[----:B------:R-:W-:Y:S02]  /*1e70*/  CS2R R74, SRZ ;  /* 0x00000000004a7805 */ /* 0x000fe4000001ff00 */
[----:B------:R-:W-:Y:S01]  /*1e80*/  CS2R R72, SRZ ;  /* 0x0000000000487805 */ /* 0x000fe2000001ff00 */
[----:B------:R-:W-:Y:S01]  /*1e90*/  VIADD R4, R7, UR31 ;  /* 0x0000001f07047c36 */ /* 0x000fe20008000000 */
[----:B------:R-:W-:Y:S01]  /*1ea0*/  LEA R188, P1, R6, UR6, 0x2 ;  /* 0x0000000606bc7c11 */ /* 0x000fe2000f8210ff */
[----:B------:R-:W-:Y:S01]  /*1eb0*/  UIADD3 UR6, -UR27, UR4, UR26 ;  /* 0x000000041b067290 */ /* 0x000fe2000fffe11a */
[----:B------:R2:W1:Y:S01]  /*1ec0*/  LDSM.16.M88.4 R116, [R150+0x8000] ;  /* 0x008000009674783b */ /* 0x0004620000000200 */
[----:B------:R-:W-:-:S02]  /*1ed0*/  CS2R R70, SRZ ;  /* 0x0000000000467805 */ /* 0x000fc4000001ff00 */
[----:B------:R-:W-:Y:S01]  /*1ee0*/  LEA.HI.X R189, R6, UR7, R4, 0x2, P1 ;  /* 0x0000000706bd7c11 */ /* 0x000fe200088f1404 */
[----:B------:R-:W-:Y:S01]  /*1ef0*/  ULDC UR7, c[0x0][0x398] ;  /* 0x0000e60000077ab9 */ /* 0x000fe20000000800 */
[----:B------:R2:W3:Y:S01]  /*1f00*/  LDSM.16.M88.4 R120, [R150+0x8400] ;  /* 0x008400009678783b */ /* 0x0004e20000000200 */
[----:B------:R-:W-:Y:S01]  /*1f10*/  UIADD3 UR7, UR6, -UR7, URZ ;  /* 0x8000000706077290 */ /* 0x000fe2000fffe03f */
[----:B------:R-:W-:Y:S02]  /*1f20*/  CS2R R68, SRZ ;  /* 0x0000000000447805 */ /* 0x000fe4000001ff00 */
[----:B------:R2:W4:Y:S01]  /*1f30*/  LDSM.16.M88.4 R124, [R150+0x8800] ;  /* 0x00880000967c783b */ /* 0x0005220000000200 */
[----:B------:R-:W-:-:S03]  /*1f40*/  USHF.R.S32.HI UR6, URZ, 0x1f, UR7 ;  /* 0x0000001f3f067899 */ /* 0x000fc60008011407 */
[----:B------:R2:W1:Y:S01]  /*1f50*/  LDSM.16.M88.4 R128, [R150+0x8c00] ;  /* 0x008c00009680783b */ /* 0x0004620000000200 */
[----:B------:R-:W-:-:S03]  /*1f60*/  ULEA.HI UR6, UR6, UR7, URZ, 0x7 ;  /* 0x0000000706067291 */ /* 0x000fc6000f8f383f */
[----:B------:R2:W1:Y:S01]  /*1f70*/  LDSM.16.M88.4 R132, [R149+0x8000] ;  /* 0x008000009584783b */ /* 0x0004620000000200 */
[----:B------:R-:W-:-:S03]  /*1f80*/  USHF.R.S32.HI UR6, URZ, 0x7, UR6 ;  /* 0x000000073f067899 */ /* 0x000fc60008011406 */
[----:B------:R2:W1:Y:S01]  /*1f90*/  LDSM.16.M88.4 R136, [R149+0x8400] ;  /* 0x008400009588783b */ /* 0x0004620000000200 */
[----:B------:R-:W-:-:S03]  /*1fa0*/  UISETP.LT.AND UP0, UPT, URZ, UR6, UPT ;  /* 0x000000063f00728c */ /* 0x000fc6000bf01270 */
[----:B------:R2:W1:Y:S01]  /*1fb0*/  LDSM.16.M88.4 R140, [R149+0x8800] ;  /* 0x00880000958c783b */ /* 0x0004620000000200 */
[----:B------:R-:W-:-:S03]  /*1fc0*/  USEL UR6, URZ, UR6, !UP0 ;  /* 0x000000063f067287 */ /* 0x000fc6000c000000 */
[----:B------:R2:W1:Y:S01]  /*1fd0*/  LDSM.16.M88.4 R144, [R149+0x8c00] ;  /* 0x008c00009590783b */ /* 0x0004620000000200 */
[----:B------:R-:W-:Y:S02]  /*1fe0*/  UISETP.GT.AND UP0, UPT, UR23, UR6, UPT ;  /* 0x000000061700728c */ /* 0x000fe4000bf04270 */
[----:B------:R-:W-:-:S04]  /*1ff0*/  UIMAD.WIDE UR22, UR22, 0x4, UR28 ;  /* 0x00000004161678a5 */ /* 0x000fc8000f8e021c */
[----:B------:R-:W-:-:S13]  /*2000*/  PLOP3.LUT P1, PT, PT, PT, UP0, 0x80, 0x0 ;  /* 0x000000000000781c */ /* 0x000fda0003f2f008 */
[----:B---34-:R-:W-:Y:S05]  /*2010*/  @!P1 BRA `(.L_x_49) ;  /* 0x0000003c00749947 */ /* 0x018fea0003800000 */
[----:B------:R-:W3:Y:S01]  /*2020*/  LDC R181, c[0x0][0x2dc] ;  /* 0x0000b700ffb57b82 */ /* 0x000ee20000000800 */
[----:B------:R-:W-:Y:S01]  /*2030*/  VIADD R152, R158, 0x1000 ;  /* 0x000010009e987836 */ /* 0x000fe20000000000 */
[----:B------:R-:W-:Y:S01]  /*2040*/  IADD3 R177, R161, -0x80, RZ ;  /* 0xffffff80a1b17810 */ /* 0x000fe20007ffe0ff */
[----:B------:R-:W-:Y:S01]  /*2050*/  VIADD R151, R159, 0x1000 ;  /* 0x000010009f977836 */ /* 0x000fe20000000000 */
[----:B------:R-:W-:Y:S01]  /*2060*/  UIADD3 UR44, UR26, UR4, URZ ;  /* 0x000000041a2c7290 */ /* 0x000fe2000fffe03f */
[C---:B------:R-:W-:Y:S01]  /*2070*/  SHF.L.U64.HI R179, R161.reuse, 0x2, R179 ;  /* 0x00000002a1b37819 */ /* 0x040fe200000102b3 */
[----:B------:R-:W-:Y:S01]  /*2080*/  IMAD.SHL.U32 R180, R161, 0x4, RZ ;  /* 0x00000004a1b47824 */ /* 0x000fe200078e00ff */
[----:B------:R-:W-:Y:S01]  /*2090*/  MOV R175, 0x40 ;  /* 0x0000004000af7802 */ /* 0x000fe20000000f00 */
[----:B------:R-:W-:Y:S01]  /*20a0*/  IMAD.MOV.U32 R176, RZ, RZ, 0x8 ;  /* 0x00000008ffb07424 */ /* 0x000fe200078e00ff */
[----:B------:R-:W-:Y:S01]  /*20b0*/  MOV R95, RZ ;  /* 0x000000ff005f7202 */ /* 0x000fe20000000f00 */
[----:B------:R-:W-:Y:S01]  /*20c0*/  IMAD.MOV.U32 R174, RZ, RZ, 0x48 ;  /* 0x00000048ffae7424 */ /* 0x000fe200078e00ff */
[----:B------:R-:W-:Y:S01]  /*20d0*/  SHF.R.S32.HI R178, RZ, 0x1f, R177 ;  /* 0x0000001fffb27819 */ /* 0x000fe200000114b1 */
[----:B------:R-:W-:Y:S01]  /*20e0*/  UMOV UR7, UR23 ;  /* 0x0000001700077c82 */ /* 0x000fe20008000000 */
[----:B------:R-:W-:Y:S01]  /*20f0*/  SEL R152, R152, R158, !P0 ;  /* 0x0000009e98987207 */ /* 0x000fe20004000000 */
[----:B------:R-:W-:Y:S01]  /*2100*/  USHF.L.U32 UR42, UR40, 0x3, URZ ;  /* 0x00000003282a7899 */ /* 0x000fe2000800063f */
[----:B------:R-:W-:Y:S01]  /*2110*/  SEL R151, R151, R159, !P0 ;  /* 0x0000009f97977207 */ /* 0x000fe20004000000 */
[----:B------:R-:W-:-:S02]  /*2120*/  USHF.L.U32 UR39, UR40, 0x4, URZ ;  /* 0x0000000428277899 */ /* 0x000fc4000800063f */
[----:B------:R-:W-:Y:S02]  /*2130*/  UIMAD UR38, UR40, 0x18, URZ ;  /* 0x00000018282678a4 */ /* 0x000fe4000f8e023f */
[----:B------:R-:W-:Y:S02]  /*2140*/  USHF.L.U32 UR35, UR40, 0x5, URZ ;  /* 0x0000000528237899 */ /* 0x000fe4000800063f */
[----:B------:R-:W-:Y:S02]  /*2150*/  UIMAD UR34, UR40, 0x28, URZ ;  /* 0x00000028282278a4 */ /* 0x000fe4000f8e023f */
[----:B------:R-:W-:Y:S02]  /*2160*/  UIMAD UR33, UR40, 0x30, URZ ;  /* 0x00000030282178a4 */ /* 0x000fe4000f8e023f */
[----:B------:R-:W-:Y:S02]  /*2170*/  UIMAD UR32, UR40, 0x38, URZ ;  /* 0x00000038282078a4 */ /* 0x000fe4000f8e023f */
[----:B------:R-:W-:-:S02]  /*2180*/  USHF.L.U32 UR31, UR40, 0x6, URZ ;  /* 0x00000006281f7899 */ /* 0x000fc4000800063f */
[----:B------:R-:W-:Y:S02]  /*2190*/  UIMAD UR30, UR40, 0x48, URZ ;  /* 0x00000048281e78a4 */ /* 0x000fe4000f8e023f */
[----:B------:R-:W-:Y:S02]  /*21a0*/  UIMAD UR29, UR40, 0x50, URZ ;  /* 0x00000050281d78a4 */ /* 0x000fe4000f8e023f */
[----:B------:R-:W-:Y:S02]  /*21b0*/  UIMAD UR28, UR40, 0x58, URZ ;  /* 0x00000058281c78a4 */ /* 0x000fe4000f8e023f */
[----:B------:R-:W-:Y:S02]  /*21c0*/  UIMAD UR26, UR40, 0x60, URZ ;  /* 0x00000060281a78a4 */ /* 0x000fe4000f8e023f */
[----:B------:R-:W-:Y:S02]  /*21d0*/  UIMAD UR23, UR40, 0x68, URZ ;  /* 0x00000068281778a4 */ /* 0x000fe4000f8e023f */
[----:B------:R-:W-:-:S02]  /*21e0*/  UIMAD UR4, UR40, 0x70, URZ ;  /* 0x00000070280478a4 */ /* 0x000fc4000f8e023f */
[----:B------:R-:W-:Y:S02]  /*21f0*/  UIMAD UR46, UR40, 0x78, URZ ;  /* 0x00000078282e78a4 */ /* 0x000fe4000f8e023f */
[----:B------:R-:W-:Y:S01]  /*2200*/  UIADD3 UR44, -UR27, 0x80, UR44 ;  /* 0x000000801b2c7890 */ /* 0x000fe2000fffe12c */
[C---:B------:R-:W-:Y:S01]  /*2210*/  SHF.L.U64.HI R178, R177.reuse, 0x2, R178 ;  /* 0x00000002b1b27819 */ /* 0x040fe200000102b2 */
[----:B------:R-:W-:Y:S01]  /*2220*/  IMAD.SHL.U32 R177, R177, 0x4, RZ ;  /* 0x00000004b1b17824 */ /* 0x000fe200078e00ff */
[----:B------:R-:W-:Y:S01]  /*2230*/  LEA R152, R152, UR5, 0x1 ;  /* 0x0000000598987c11 */ /* 0x000fe2000f8e08ff */
[----:B------:R-:W-:Y:S01]  /*2240*/  ULDC UR43, c[0x0][0x270] ;  /* 0x00009c00002b7ab9 */ /* 0x000fe20000000800 */
[----:B------:R-:W-:Y:S01]  /*2250*/  LEA R151, R151, UR5, 0x1 ;  /* 0x0000000597977c11 */ /* 0x000fe2000f8e08ff */
[----:B---3--:R-:W-:-:S06]  /*2260*/  ULDC UR45, c[0x0][0x2ec] ;  /* 0x0000bb00002d7ab9 */ /* 0x008fcc0000000800 */
.L_x_52:
[----:B------:R-:W0:Y:S01]  /*2270*/  LDGDEPBAR ;  /* 0x00000000000079af */ /* 0x000e220000000000 */
[----:B------:R-:W-:Y:S01]  /*2280*/  IMAD.IADD R112, R157, 0x1, R151 ;  /* 0x000000019d707824 */ /* 0x000fe200078e0297 */
[----:B------:R-:W-:Y:S01]  /*2290*/  USHF.L.U32 UR40, UR41, 0x7, URZ ;  /* 0x0000000729287899 */ /* 0x000fe2000800063f */
[----:B-----5:R-:W-:Y:S01]  /*22a0*/  FSETP.NEU.FTZ.AND P1, PT, R185, -INF , PT ;  /* 0xff800000b900780b */ /* 0x020fe20003f3d000 */
[----:B------:R-:W-:Y:S01]  /*22b0*/  FMUL.FTZ R246, R183, 1.4426950216293334961 ;  /* 0x3fb8aa3bb7f67820 */ /* 0x000fe20000410000 */
[----:B------:R-:W-:Y:S01]  /*22c0*/  FMUL.FTZ R252, R182, 1.4426950216293334961 ;  /* 0x3fb8aa3bb6fc7820 */ /* 0x000fe20000410000 */
[----:B------:R-:W-:Y:S02]  /*22d0*/  UISETP.GE.AND UP0, UPT, UR40, UR44, UPT ;  /* 0x0000002c2800728c */ /* 0x000fe4000bf06270 */
[----:B------:R-:W-:Y:S01]  /*22e0*/  IMAD.U32 R248, RZ, RZ, UR40 ;  /* 0x00000028fff87e24 */ /* 0x000fe2000f8e00ff */
[----:B------:R-:W-:Y:S03]  /*22f0*/  UISETP.GT.AND UP3, UPT, UR41, UR6, UPT ;  /* 0x000000062900728c */ /* 0x000fe6000bf64270 */
[----:B------:R-:W-:Y:S01]  /*2300*/  PLOP3.LUT P0, PT, PT, PT, UP0, 0x80, 0x0 ;  /* 0x000000000000781c */ /* 0x000fe20003f0f008 */
[----:B------:R-:W-:Y:S04]  /*2310*/  DEPBAR.LE SB0, 0x0 ;  /* 0x000080000000791a */ /* 0x000fe80000000000 */
[----:B------:R-:W-:Y:S08]  /*2320*/  BAR.SYNC.DEFER_BLOCKING 0x0 ;  /* 0x0000000000007b1d */ /* 0x000ff00000010000 */
[----:B------:R-:W-:Y:S04]  /*2330*/  @!P0 IADD3 R248, R248, UR27, R163 ;  /* 0x0000001bf8f88c10 */ /* 0x000fe8000fffe0a3 */
[C---:B------:R-:W-:Y:S02]  /*2340*/  @!P0 VIADDMNMX R245, R248.reuse, R176, UR27, PT ;  /* 0x0000001bf8f58e46 */ /* 0x040fe4000b8001b0 */
[----:B------:R-:W-:Y:S01]  /*2350*/  @!P0 VIADDMNMX R247, R248, R175, UR27, PT ;  /* 0x0000001bf8f78e46 */ /* 0x000fe2000b8001af */
[----:B------:R-:W-:Y:S08]  /*2360*/  LDSM.16.M88.4 R64, [R151] ;  /* 0x000000009740783b */ /* 0x000ff00000000200 */
[----:B------:R-:W3:Y:S08]  /*2370*/  LDSM.16.M88.4 R16, [R150+0x6000] ;  /* 0x006000009610783b */ /* 0x000ef00000000200 */
[----:B------:R-:W2:Y:S08]  /*2380*/  LDSM.16.M88.4 R60, [R151+0x1000] ;  /* 0x00100000973c783b */ /* 0x000eb00000000200 */
[----:B------:R-:W4:Y:S08]  /*2390*/  LDSM.16.M88.4 R32, [R150+0x6400] ;  /* 0x006400009620783b */ /* 0x000f300000000200 */
[----:B------:R-:W1:Y:S08]  /*23a0*/  LDSM.16.M88.4 R48, [R150+0x6800] ;  /* 0x006800009630783b */ /* 0x000e700000000200 */
[----:B------:R-:W1:Y:S01]  /*23b0*/  LDSM.16.M88.4 R100, [R150+0x6c00] ;  /* 0x006c00009664783b */ /* 0x000e620000000200 */
[-C--:B---3--:R-:W-:Y:S07]  /*23c0*/  HMMA.16816.F32.BF16 R4, R64, R16.reuse, RZ ;  /* 0x000000104004723c */ /* 0x088fee00000418ff */
[----:B------:R-:W-:Y:S01]  /*23d0*/  LDSM.16.M88.4 R104, [R112] ;  /* 0x000000007068783b */ /* 0x000fe20000000200 */
[C---:B--2---:R-:W-:Y:S07]  /*23e0*/  HMMA.16816.F32.BF16 R8, R60.reuse, R16, RZ ;  /* 0x000000103c08723c */ /* 0x044fee00000418ff */
[----:B------:R-:W2:Y:S01]  /*23f0*/  LDSM.16.M88.4 R108, [R149+0x6000] ;  /* 0x00600000956c783b */ /* 0x000ea20000000200 */
[-C--:B------:R-:W-:Y:S07]  /*2400*/  HMMA.16816.F32.BF16 R12, R60, R18.reuse, RZ ;  /* 0x000000123c0c723c */ /* 0x080fee00000418ff */
[----:B------:R-:W3:Y:S01]  /*2410*/  LDSM.16.M88.4 R112, [R112+0x1000] ;  /* 0x001000007070783b */ /* 0x000ee20000000200 */
[C---:B------:R-:W-:Y:S06]  /*2420*/  HMMA.16816.F32.BF16 R16, R64.reuse, R18, RZ ;  /* 0x000000124010723c */ /* 0x040fec00000418ff */
[-C--:B----4-:R-:W-:Y:S06]  /*2430*/  HMMA.16816.F32.BF16 R20, R64, R32.reuse, RZ ;  /* 0x000000204014723c */ /* 0x090fec00000418ff */
[C---:B------:R-:W-:Y:S06]  /*2440*/  HMMA.16816.F32.BF16 R24, R60.reuse, R32, RZ ;  /* 0x000000203c18723c */ /* 0x040fec00000418ff */
[-C--:B------:R-:W-:Y:S06]  /*2450*/  HMMA.16816.F32.BF16 R28, R60, R34.reuse, RZ ;  /* 0x000000223c1c723c */ /* 0x080fec00000418ff */
[C---:B------:R-:W-:Y:S06]  /*2460*/  HMMA.16816.F32.BF16 R32, R64.reuse, R34, RZ ;  /* 0x000000224020723c */ /* 0x040fec00000418ff */
[-C--:B-1----:R-:W-:Y:S06]  /*2470*/  HMMA.16816.F32.BF16 R36, R64, R48.reuse, RZ ;  /* 0x000000304024723c */ /* 0x082fec00000418ff */
[C---:B------:R-:W-:Y:S06]  /*2480*/  HMMA.16816.F32.BF16 R40, R60.reuse, R48, RZ ;  /* 0x000000303c28723c */ /* 0x040fec00000418ff */
[-C--:B------:R-:W-:Y:S06]  /*2490*/  HMMA.16816.F32.BF16 R44, R60, R50.reuse, RZ ;  /* 0x000000323c2c723c */ /* 0x080fec00000418ff */
[C---:B------:R-:W-:Y:S06]  /*24a0*/  HMMA.16816.F32.BF16 R48, R64.reuse, R50, RZ ;  /* 0x000000324030723c */ /* 0x040fec00000418ff */
[-C--:B------:R-:W-:Y:S06]  /*24b0*/  HMMA.16816.F32.BF16 R52, R64, R100.reuse, RZ ;  /* 0x000000644034723c */ /* 0x080fec00000418ff */
[C---:B------:R-:W-:Y:S06]  /*24c0*/  HMMA.16816.F32.BF16 R56, R60.reuse, R100, RZ ;  /* 0x000000643c38723c */ /* 0x040fec00000418ff */
[-C--:B------:R-:W-:Y:S01]  /*24d0*/  HMMA.16816.F32.BF16 R60, R60, R102.reuse, RZ ;  /* 0x000000663c3c723c */ /* 0x080fe200000418ff */
[----:B------:R-:W-:Y:S01]  /*24e0*/  FMUL.FTZ R100, R185, 1.4426950216293334961 ;  /* 0x3fb8aa3bb9647820 */ /* 0x000fe20000410000 */
[----:B------:R-:W-:Y:S04]  /*24f0*/  FMUL.FTZ R101, R184, 1.4426950216293334961 ;  /* 0x3fb8aa3bb8657820 */ /* 0x000fe80000410000 */
[----:B------:R-:W-:Y:S02]  /*2500*/  HMMA.16816.F32.BF16 R64, R64, R102, RZ ;  /* 0x000000664040723c */ /* 0x000fe400000418ff */
[----:B------:R-:W-:Y:S02]  /*2510*/  FSEL R100, R100, RZ, P1 ;  /* 0x000000ff64647208 */ /* 0x000fe40000800000 */
[----:B------:R-:W-:Y:S02]  /*2520*/  FSETP.NEU.FTZ.AND P1, PT, R184, -INF , PT ;  /* 0xff800000b800780b */ /* 0x000fe40003f3d000 */
[-C--:B--2---:R-:W-:Y:S01]  /*2530*/  HMMA.16816.F32.BF16 R4, R104, R108.reuse, R4 ;  /* 0x0000006c6804723c */ /* 0x084fe20000041804 */
[----:B------:R-:W-:Y:S04]  /*2540*/  IMAD.U32 R103, RZ, RZ, UR14 ;  /* 0x0000000eff677e24 */ /* 0x000fe8000f8e00ff */
[----:B------:R-:W-:Y:S01]  /*2550*/  @!P0 IMAD R103, R103, 0x80, R160 ;  /* 0x0000008067678824 */ /* 0x000fe200078e02a0 */
[C---:B------:R-:W-:Y:S01]  /*2560*/  @!P0 VIMNMX R102, R248.reuse, UR27, PT ;  /* 0x0000001bf8668c48 */ /* 0x040fe2000bfe0100 */
[C---:B---3--:R-:W-:Y:S04]  /*2570*/  HMMA.16816.F32.BF16 R8, R112.reuse, R108, R8 ;  /* 0x0000006c7008723c */ /* 0x048fe80000041808 */
[C---:B------:R-:W-:Y:S01]  /*2580*/  @!P0 ISETP.GE.AND P2, PT, R103.reuse, R102, PT ;  /* 0x000000666700820c */ /* 0x040fe20003f46270 */
[----:B------:R-:W-:Y:S01]  /*2590*/  @!P0 VIADD R197, R103, 0x1 ;  /* 0x0000000167c58836 */ /* 0x000fe20000000000 */
[----:B------:R-:W-:Y:S01]  /*25a0*/  FSEL R101, R101, RZ, P1 ;  /* 0x000000ff65657208 */ /* 0x000fe20000800000 */
[-C--:B------:R-:W-:Y:S03]  /*25b0*/  HMMA.16816.F32.BF16 R12, R112, R110.reuse, R12 ;  /* 0x0000006e700c723c */ /* 0x080fe6000004180c */
[CC--:B------:R-:W-:Y:S02]  /*25c0*/  @!P0 ISETP.GE.AND P1, PT, R197.reuse, R245.reuse, PT ;  /* 0x000000f5c500820c */ /* 0x0c0fe40003f26270 */
[----:B------:R-:W-:Y:S01]  /*25d0*/  @!P0 VIADDMNMX R248, R248, R174, UR27, PT ;  /* 0x0000001bf8f88e46 */ /* 0x000fe2000b8001ae */
[C---:B------:R-:W-:Y:S05]  /*25e0*/  HMMA.16816.F32.BF16 R16, R104.reuse, R110, R16 ;  /* 0x0000006e6810723c */ /* 0x040fea0000041810 */
[----:B------:R-:W-:Y:S02]  /*25f0*/  @!P0 FSEL R4, R4, -INF , !P2 ;  /* 0xff80000004048808 */ /* 0x000fe40005000000 */
[----:B------:R-:W-:Y:S04]  /*2600*/  @!P0 ISETP.GE.AND P2, PT, R197, R102, PT ;  /* 0x00000066c500820c */ /* 0x000fe80003f46270 */
[----:B------:R-:W-:Y:S01]  /*2610*/  @!P0 FSEL R5, R5, -INF , !P2 ;  /* 0xff80000005058808 */ /* 0x000fe20005000000 */
[--C-:B------:R-:W-:Y:S01]  /*2620*/  FFMA.FTZ R108, R4, UR45, -R100.reuse ;  /* 0x0000002d046c7c23 */ /* 0x100fe20008010864 */
[----:B------:R-:W-:Y:S02]  /*2630*/  @!P0 ISETP.GE.AND P2, PT, R103, R245, PT ;  /* 0x000000f56700820c */ /* 0x000fe40003f46270 */
[----:B------:R-:W-:Y:S01]  /*2640*/  @!P0 FSEL R7, R7, -INF , !P1 ;  /* 0xff80000007078808 */ /* 0x000fe20004800000 */
[----:B------:R-:W-:Y:S01]  /*2650*/  FFMA.FTZ R109, R5, UR45, -R100 ;  /* 0x0000002d056d7c23 */ /* 0x000fe20008010864 */
[----:B------:R-:W-:Y:S01]  /*2660*/  @!P0 FSEL R6, R6, -INF , !P2 ;  /* 0xff80000006068808 */ /* 0x000fe20005000000 */
[----:B------:R-:W-:Y:S01]  /*2670*/  MUFU.EX2 R108, R108 ;  /* 0x0000006c006c7308 */ /* 0x000fe20000000800 */
[----:B------:R-:W-:Y:S01]  /*2680*/  FSETP.NEU.FTZ.AND P1, PT, R183, -INF , PT ;  /* 0xff800000b700780b */ /* 0x000fe20003f3d000 */
[--C-:B------:R-:W-:Y:S01]  /*2690*/  FFMA.FTZ R194, R7, UR45, -R101.reuse ;  /* 0x0000002d07c27c23 */ /* 0x100fe20008010865 */
[-C--:B------:R-:W-:Y:S01]  /*26a0*/  @!P0 ISETP.GE.AND P2, PT, R103, R247.reuse, PT ;  /* 0x000000f76700820c */ /* 0x080fe20003f46270 */
[--C-:B------:R-:W-:Y:S01]  /*26b0*/  FFMA.FTZ R187, R6, UR45, -R101.reuse ;  /* 0x0000002d06bb7c23 */ /* 0x100fe20008010865 */
[----:B------:R-:W-:Y:S01]  /*26c0*/  FSEL R246, R246, RZ, P1 ;  /* 0x000000fff6f67208 */ /* 0x000fe20000800000 */
[----:B------:R-:W1:Y:S01]  /*26d0*/  LDSM.16.M88.4 R4, [R149+0x6400] ;  /* 0x006400009504783b */ /* 0x000e620000000200 */
[-C--:B------:R-:W-:Y:S03]  /*26e0*/  @!P0 ISETP.GE.AND P1, PT, R197, R247.reuse, PT ;  /* 0x000000f7c500820c */ /* 0x080fe60003f26270 */
[----:B------:R-:W-:Y:S01]  /*26f0*/  MUFU.EX2 R109, R109 ;  /* 0x0000006d006d7308 */ /* 0x000fe20000000800 */
[----:B------:R-:W-:Y:S02]  /*2700*/  @!P0 FSEL R8, R8, -INF , !P2 ;  /* 0xff80000008088808 */ /* 0x000fe40005000000 */
[----:B------:R-:W-:Y:S02]  /*2710*/  @!P0 FSEL R9, R9, -INF , !P1 ;  /* 0xff80000009098808 */ /* 0x000fe40004800000 */
[----:B------:R-:W-:Y:S01]  /*2720*/  FSETP.NEU.FTZ.AND P1, PT, R182, -INF , PT ;  /* 0xff800000b600780b */ /* 0x000fe20003f3d000 */
[--C-:B------:R-:W-:Y:S01]  /*2730*/  FFMA.FTZ R195, R8, UR45, -R246.reuse ;  /* 0x0000002d08c37c23 */ /* 0x100fe200080108f6 */
[----:B------:R-:W-:Y:S03]  /*2740*/  @!P0 VIADD R8, R103, 0x9 ;  /* 0x0000000967088836 */ /* 0x000fe60000000000 */
[----:B------:R-:W-:Y:S01]  /*2750*/  MUFU.EX2 R187, R187 ;  /* 0x000000bb00bb7308 */ /* 0x000fe20000000800 */
[----:B------:R-:W-:Y:S01]  /*2760*/  FFMA.FTZ R196, R9, UR45, -R246 ;  /* 0x0000002d09c47c23 */ /* 0x000fe200080108f6 */
[----:B------:R-:W-:Y:S01]  /*2770*/  FSEL R252, R252, RZ, P1 ;  /* 0x000000fffcfc7208 */ /* 0x000fe20000800000 */
[----:B------:R-:W-:Y:S01]  /*2780*/  @!P0 VIADD R9, R103, 0x8 ;  /* 0x0000000867098836 */ /* 0x000fe20000000000 */
[-C--:B------:R-:W-:Y:S02]  /*2790*/  @!P0 ISETP.GE.AND P1, PT, R197, R248.reuse, PT ;  /* 0x000000f8c500820c */ /* 0x080fe40003f26270 */
[-C--:B------:R-:W-:Y:S04]  /*27a0*/  @!P0 ISETP.GE.AND P2, PT, R103, R248.reuse, PT ;  /* 0x000000f86700820c */ /* 0x080fe80003f46270 */
[----:B------:R-:W2:Y:S01]  /*27b0*/  MUFU.EX2 R194, R194 ;  /* 0x000000c200c27308 */ /* 0x000ea20000000800 */
[----:B------:R-:W-:Y:S02]  /*27c0*/  @!P0 FSEL R11, R11, -INF , !P1 ;  /* 0xff8000000b0b8808 */ /* 0x000fe40004800000 */
[-C--:B------:R-:W-:Y:S02]  /*27d0*/  @!P0 ISETP.GE.AND P1, PT, R9, R247.reuse, PT ;  /* 0x000000f70900820c */ /* 0x080fe40003f26270 */
[----:B------:R-:W-:Y:S01]  /*27e0*/  @!P0 FSEL R10, R10, -INF , !P2 ;  /* 0xff8000000a0a8808 */ /* 0x000fe20005000000 */
[--C-:B------:R-:W-:Y:S01]  /*27f0*/  FFMA.FTZ R198, R11, UR45, -R252.reuse ;  /* 0x0000002d0bc67c23 */ /* 0x100fe200080108fc */
[----:B------:R-:W-:Y:S03]  /*2800*/  @!P0 FSEL R12, R12, -INF , !P1 ;  /* 0xff8000000c0c8808 */ /* 0x000fe60004800000 */
[----:B------:R-:W-:Y:S01]  /*2810*/  MUFU.EX2 R195, R195 ;  /* 0x000000c300c37308 */ /* 0x000fe20000000800 */
[----:B------:R-:W-:Y:S01]  /*2820*/  @!P0 ISETP.GE.AND P1, PT, R8, R247, PT ;  /* 0x000000f70800820c */ /* 0x000fe20003f26270 */
[----:B------:R-:W-:Y:S01]  /*2830*/  FFMA.FTZ R197, R10, UR45, -R252 ;  /* 0x0000002d0ac57c23 */ /* 0x000fe200080108fc */
[--C-:B------:R-:W-:Y:S02]  /*2840*/  FFMA.FTZ R110, R12, UR45, -R246.reuse ;  /* 0x0000002d0c6e7c23 */ /* 0x100fe400080108f6 */
[----:B------:R-:W-:Y:S02]  /*2850*/  @!P0 FSEL R13, R13, -INF , !P1 ;  /* 0xff8000000d0d8808 */ /* 0x000fe40004800000 */
[-C--:B------:R-:W-:Y:S03]  /*2860*/  @!P0 ISETP.GE.AND P1, PT, R9, R248.reuse, PT ;  /* 0x000000f80900820c */ /* 0x080fe60003f26270 */
[----:B------:R-:W-:Y:S01]  /*2870*/  MUFU.EX2 R196, R196 ;  /* 0x000000c400c47308 */ /* 0x000fe20000000800 */
[----:B------:R-:W-:Y:S01]  /*2880*/  FFMA.FTZ R111, R13, UR45, -R246 ;  /* 0x0000002d0d6f7c23 */ /* 0x000fe200080108f6 */
[----:B------:R-:W-:Y:S02]  /*2890*/  @!P0 FSEL R14, R14, -INF , !P1 ;  /* 0xff8000000e0e8808 */ /* 0x000fe40004800000 */
[----:B------:R-:W-:Y:S01]  /*28a0*/  @!P0 ISETP.GE.AND P1, PT, R8, R248, PT ;  /* 0x000000f80800820c */ /* 0x000fe20003f26270 */
[-C--:B-1----:R-:W-:Y:S05]  /*28b0*/  HMMA.16816.F32.BF16 R20, R104, R4.reuse, R20 ;  /* 0x000000046814723c */ /* 0x082fea0000041814 */
[----:B------:R-:W-:Y:S01]  /*28c0*/  MUFU.EX2 R197, R197 ;  /* 0x000000c500c57308 */ /* 0x000fe20000000800 */
[----:B------:R-:W-:Y:S01]  /*28d0*/  @!P0 FSEL R15, R15, -INF , !P1 ;  /* 0xff8000000f0f8808 */ /* 0x000fe20004800000 */
[----:B------:R-:W-:Y:S01]  /*28e0*/  FFMA.FTZ R199, R14, UR45, -R252 ;  /* 0x0000002d0ec77c23 */ /* 0x000fe200080108fc */
[-C--:B------:R-:W-:Y:S01]  /*28f0*/  @!P0 ISETP.GE.AND P1, PT, R9, R102.reuse, PT ;  /* 0x000000660900820c */ /* 0x080fe20003f26270 */
[C---:B------:R-:W-:Y:S06]  /*2900*/  HMMA.16816.F32.BF16 R24, R112.reuse, R4, R24 ;  /* 0x000000047018723c */ /* 0x040fec0000041818 */
[----:B------:R-:W-:Y:S01]  /*2910*/  MUFU.EX2 R198, R198 ;  /* 0x000000c600c67308 */ /* 0x000fe20000000800 */
[----:B------:R-:W-:Y:S01]  /*2920*/  @!P0 FSEL R16, R16, -INF , !P1 ;  /* 0xff80000010108808 */ /* 0x000fe20004800000 */
[-C--:B------:R-:W-:Y:S03]  /*2930*/  HMMA.16816.F32.BF16 R28, R112, R6.reuse, R28 ;  /* 0x00000006701c723c */ /* 0x080fe6000004181c */
[-C--:B------:R-:W-:Y:S01]  /*2940*/  @!P0 ISETP.GE.AND P1, PT, R8, R102.reuse, PT ;  /* 0x000000660800820c */ /* 0x080fe20003f26270 */
[----:B------:R-:W-:Y:S04]  /*2950*/  @!P0 VIADD R5, R103, 0x18 ;  /* 0x0000001867058836 */ /* 0x000fe80000000000 */
[----:B------:R-:W-:Y:S03]  /*2960*/  MUFU.EX2 R110, R110 ;  /* 0x0000006e006e7308 */ /* 0x000fe60000000800 */
[----:B------:R-:W-:Y:S01]  /*2970*/  @!P0 FSEL R17, R17, -INF , !P1 ;  /* 0xff80000011118808 */ /* 0x000fe20004800000 */
[C---:B------:R-:W-:Y:S04]  /*2980*/  HMMA.16816.F32.BF16 R32, R104.reuse, R6, R32 ;  /* 0x000000066820723c */ /* 0x040fe80000041820 */
[-C--:B------:R-:W-:Y:S01]  /*2990*/  @!P0 ISETP.GE.AND P1, PT, R9, R245.reuse, PT ;  /* 0x000000f50900820c */ /* 0x080fe20003f26270 */
[C---:B------:R-:W-:Y:S01]  /*29a0*/  @!P0 VIADD R9, R103.reuse, 0x10 ;  /* 0x0000001067098836 */ /* 0x040fe20000000000 */
[----:B------:R-:W-:Y:S01]  /*29b0*/  MUFU.EX2 R111, R111 ;  /* 0x0000006f006f7308 */ /* 0x000fe20000000800 */
[C---:B------:R-:W-:Y:S01]  /*29c0*/  @!P0 VIADD R4, R103.reuse, 0x19 ;  /* 0x0000001967048836 */ /* 0x040fe20000000000 */
[----:B------:R-:W-:Y:S02]  /*29d0*/  @!P0 FSEL R18, R18, -INF , !P1 ;  /* 0xff80000012128808 */ /* 0x000fe40004800000 */
[-C--:B------:R-:W-:Y:S01]  /*29e0*/  @!P0 ISETP.GE.AND P1, PT, R8, R245.reuse, PT ;  /* 0x000000f50800820c */ /* 0x080fe20003f26270 */
[----:B------:R-:W-:Y:S02]  /*29f0*/  @!P0 VIADD R8, R103, 0x11 ;  /* 0x0000001167088836 */ /* 0x000fe40000000000 */
[--C-:B------:R-:W-:Y:S01]  /*2a00*/  FFMA.FTZ R201, R16, UR45, -R100.reuse ;  /* 0x0000002d10c97c23 */ /* 0x100fe20008010864 */
[----:B------:R-:W-:Y:S02]  /*2a10*/  FFMA.FTZ R202, R17, UR45, -R100 ;  /* 0x0000002d11ca7c23 */ /* 0x000fe40008010864 */
[----:B------:R-:W-:Y:S01]  /*2a20*/  MUFU.EX2 R199, R199 ;  /* 0x000000c700c77308 */ /* 0x000fe20000000800 */
[----:B------:R-:W-:Y:S01]  /*2a30*/  @!P0 FSEL R19, R19, -INF , !P1 ;  /* 0xff80000013138808 */ /* 0x000fe20004800000 */
[--C-:B------:R-:W-:Y:S01]  /*2a40*/  FFMA.FTZ R203, R18, UR45, -R101.reuse ;  /* 0x0000002d12cb7c23 */ /* 0x100fe20008010865 */
[-C--:B------:R-:W-:Y:S01]  /*2a50*/  @!P0 ISETP.GE.AND P1, PT, R9, R102.reuse, PT ;  /* 0x000000660900820c */ /* 0x080fe20003f26270 */
[----:B------:R-:W-:Y:S02]  /*2a60*/  FFMA.FTZ R200, R15, UR45, -R252 ;  /* 0x0000002d0fc87c23 */ /* 0x000fe400080108fc */
        /* <DEDUP_REMOVED lines=8> */
[----:B------:R-:W-:Y:S01]  /*2af0*/  FFMA.FTZ R206, R21, UR45, -R100 ;  /* 0x0000002d15ce7c23 */ /* 0x000fe20008010864 */
[----:B------:R-:W-:Y:S02]  /*2b00*/  @!P0 FSEL R22, R22, -INF , !P1 ;  /* 0xff80000016168808 */ /* 0x000fe40004800000 */
[----:B------:R-:W-:Y:S06]  /*2b10*/  @!P0 ISETP.GE.AND P1, PT, R8, R245, PT ;  /* 0x000000f50800820c */ /* 0x000fec0003f26270 */
[----:B------:R-:W-:Y:S01]  /*2b20*/  MUFU.EX2 R203, R203 ;  /* 0x000000cb00cb7308 */ /* 0x000fe20000000800 */
[----:B------:R-:W-:Y:S01]  /*2b30*/  @!P0 FSEL R23, R23, -INF , !P1 ;  /* 0xff80000017178808 */ /* 0x000fe20004800000 */
[--C-:B------:R-:W-:Y:S01]  /*2b40*/  FFMA.FTZ R207, R22, UR45, -R101.reuse ;  /* 0x0000002d16cf7c23 */ /* 0x100fe20008010865 */
[-C--:B------:R-:W-:Y:S03]  /*2b50*/  @!P0 ISETP.GE.AND P1, PT, R9, R247.reuse, PT ;  /* 0x000000f70900820c */ /* 0x080fe60003f26270 */
[--C-:B------:R-:W-:Y:S01]  /*2b60*/  FFMA.FTZ R208, R23, UR45, -R101.reuse ;  /* 0x0000002d17d07c23 */ /* 0x100fe20008010865 */
[----:B------:R-:W-:Y:S03]  /*2b70*/  @!P0 FSEL R24, R24, -INF , !P1 ;  /* 0xff80000018188808 */ /* 0x000fe60004800000 */
[----:B------:R-:W1:Y:S01]  /*2b80*/  MUFU.EX2 R204, R204 ;  /* 0x000000cc00cc7308 */ /* 0x000e620000000800 */
[-C--:B------:R-:W-:Y:S01]  /*2b90*/  @!P0 ISETP.GE.AND P1, PT, R8, R247.reuse, PT ;  /* 0x000000f70800820c */ /* 0x080fe20003f26270 */
[--C-:B------:R-:W-:Y:S03]  /*2ba0*/  FFMA.FTZ R209, R24, UR45, -R246.reuse ;  /* 0x0000002d18d17c23 */ /* 0x100fe600080108f6 */
[----:B------:R-:W-:Y:S02]  /*2bb0*/  @!P0 FSEL R25, R25, -INF , !P1 ;  /* 0xff80000019198808 */ /* 0x000fe40004800000 */
[-C--:B------:R-:W-:Y:S03]  /*2bc0*/  @!P0 ISETP.GE.AND P1, PT, R9, R248.reuse, PT ;  /* 0x000000f80900820c */ /* 0x080fe60003f26270 */
[----:B------:R-:W-:Y:S01]  /*2bd0*/  MUFU.EX2 R200, R200 ;  /* 0x000000c800c87308 */ /* 0x000fe20000000800 */
[----:B------:R-:W-:Y:S01]  /*2be0*/  FFMA.FTZ R210, R25, UR45, -R246 ;  /* 0x0000002d19d27c23 */ /* 0x000fe200080108f6 */
[----:B------:R-:W-:Y:S02]  /*2bf0*/  @!P0 FSEL R26, R26, -INF , !P1 ;  /* 0xff8000001a1a8808 */ /* 0x000fe40004800000 */
[-C--:B------:R-:W-:Y:S02]  /*2c00*/  @!P0 ISETP.GE.AND P1, PT, R8, R248.reuse, PT ;  /* 0x000000f80800820c */ /* 0x080fe40003f26270 */
[----:B------:R-:W3:Y:S04]  /*2c10*/  LDSM.16.M88.4 R8, [R149+0x6800] ;  /* 0x006800009508783b */ /* 0x000ee80000000200 */
[----:B------:R-:W-:Y:S01]  /*2c20*/  MUFU.EX2 R205, R205 ;  /* 0x000000cd00cd7308 */ /* 0x000fe20000000800 */
[----:B------:R-:W-:Y:S01]  /*2c30*/  @!P0 FSEL R27, R27, -INF , !P1 ;  /* 0xff8000001b1b8808 */ /* 0x000fe20004800000 */
[--C-:B------:R-:W-:Y:S01]  /*2c40*/  FFMA.FTZ R211, R26, UR45, -R252.reuse ;  /* 0x0000002d1ad37c23 */ /* 0x100fe200080108fc */
[-C--:B------:R-:W-:Y:S03]  /*2c50*/  @!P0 ISETP.GE.AND P1, PT, R5, R247.reuse, PT ;  /* 0x000000f70500820c */ /* 0x080fe60003f26270 */
[----:B------:R-:W-:Y:S01]  /*2c60*/  FFMA.FTZ R212, R27, UR45, -R252 ;  /* 0x0000002d1bd47c23 */ /* 0x000fe200080108fc */
        /* <DEDUP_REMOVED lines=19> */
[----:B------:R-:W-:Y:S01]  /*2da0*/  @!P0 FSEL R33, R33, -INF , !P1 ;  /* 0xff80000021218808 */ /* 0x000fe20004800000 */
[-C--:B---3--:R-:W-:Y:S04]  /*2db0*/  HMMA.16816.F32.BF16 R36, R104, R8.reuse, R36 ;  /* 0x000000086824723c */ /* 0x088fe80000041824 */
[----:B------:R-:W-:Y:S01]  /*2dc0*/  MUFU.EX2 R212, R212 ;  /* 0x000000d400d47308 */ /* 0x000fe20000000800 */
[-C--:B------:R-:W-:Y:S01]  /*2dd0*/  @!P0 ISETP.GE.AND P1, PT, R5, R245.reuse, PT ;  /* 0x000000f50500820c */ /* 0x080fe20003f26270 */
[----:B------:R-:W-:Y:S02]  /*2de0*/  @!P0 VIADD R5, R103, 0x20 ;  /* 0x0000002067058836 */ /* 0x000fe40000000000 */
[--C-:B------:R-:W-:Y:S01]  /*2df0*/  FFMA.FTZ R218, R33, UR45, -R100.reuse ;  /* 0x0000002d21da7c23 */ /* 0x100fe20008010864 */
[C---:B------:R-:W-:Y:S05]  /*2e00*/  HMMA.16816.F32.BF16 R40, R112.reuse, R8, R40 ;  /* 0x000000087028723c */ /* 0x040fea0000041828 */
[----:B------:R-:W-:Y:S01]  /*2e10*/  MUFU.EX2 R217, R217 ;  /* 0x000000d900d97308 */ /* 0x000fe20000000800 */
[----:B------:R-:W-:Y:S02]  /*2e20*/  @!P0 ISETP.GE.AND P2, PT, R5, R248, PT ;  /* 0x000000f80500820c */ /* 0x000fe40003f46270 */
[----:B------:R-:W-:Y:S01]  /*2e30*/  @!P0 FSEL R34, R34, -INF , !P1 ;  /* 0xff80000022228808 */ /* 0x000fe20004800000 */
[-C--:B------:R-:W-:Y:S03]  /*2e40*/  HMMA.16816.F32.BF16 R44, R112, R10.reuse, R44 ;  /* 0x0000000a702c723c */ /* 0x080fe6000004182c */
[-C--:B------:R-:W-:Y:S03]  /*2e50*/  @!P0 ISETP.GE.AND P1, PT, R4, R245.reuse, PT ;  /* 0x000000f50400820c */ /* 0x080fe60003f26270 */
[----:B------:R-:W3:Y:S01]  /*2e60*/  MUFU.EX2 R218, R218 ;  /* 0x000000da00da7308 */ /* 0x000ee20000000800 */
[----:B------:R-:W-:Y:S01]  /*2e70*/  @!P0 VIADD R4, R103, 0x21 ;  /* 0x0000002167048836 */ /* 0x000fe20000000000 */
[C---:B------:R-:W-:Y:S04]  /*2e80*/  HMMA.16816.F32.BF16 R48, R104.reuse, R10, R48 ;  /* 0x0000000a6830723c */ /* 0x040fe80000041830 */
[----:B------:R-:W-:Y:S04]  /*2e90*/  @!P0 FSEL R35, R35, -INF , !P1 ;  /* 0xff80000023238808 */ /* 0x000fe80004800000 */
[----:B------:R-:W-:Y:S01]  /*2ea0*/  MUFU.EX2 R209, R209 ;  /* 0x000000d100d17308 */ /* 0x000fe20000000800 */
[-C--:B------:R-:W-:Y:S02]  /*2eb0*/  @!P0 ISETP.GE.AND P1, PT, R5, R102.reuse, PT ;  /* 0x000000660500820c */ /* 0x080fe40003f26270 */
[--C-:B------:R-:W-:Y:S02]  /*2ec0*/  FFMA.FTZ R219, R34, UR45, -R101.reuse ;  /* 0x0000002d22db7c23 */ /* 0x100fe40008010865 */
[----:B------:R-:W-:Y:S01]  /*2ed0*/  @!P0 FSEL R36, R36, -INF , !P1 ;  /* 0xff80000024248808 */ /* 0x000fe20004800000 */
[--C-:B------:R-:W-:Y:S01]  /*2ee0*/  FFMA.FTZ R220, R35, UR45, -R101.reuse ;  /* 0x0000002d23dc7c23 */ /* 0x100fe20008010865 */
[----:B------:R-:W-:Y:S03]  /*2ef0*/  @!P0 ISETP.GE.AND P1, PT, R4, R102, PT ;  /* 0x000000660400820c */ /* 0x000fe60003f26270 */
[----:B------:R-:W-:Y:S01]  /*2f00*/  MUFU.EX2 R219, R219 ;  /* 0x000000db00db7308 */ /* 0x000fe20000000800 */
[----:B------:R-:W-:Y:S01]  /*2f10*/  @!P0 FSEL R42, R42, -INF , !P2 ;  /* 0xff8000002a2a8808 */ /* 0x000fe20005000000 */
[----:B------:R-:W-:Y:S01]  /*2f20*/  @!P0 VIADD R9, R103, 0x28 ;  /* 0x0000002867098836 */ /* 0x000fe20000000000 */
[----:B------:R-:W-:Y:S01]  /*2f30*/  @!P0 FSEL R37, R37, -INF , !P1 ;  /* 0xff80000025258808 */ /* 0x000fe20004800000 */
[----:B------:R-:W-:Y:S01]  /*2f40*/  @!P0 VIADD R8, R103, 0x29 ;  /* 0x0000002967088836 */ /* 0x000fe20000000000 */
[-C--:B------:R-:W-:Y:S01]  /*2f50*/  @!P0 ISETP.GE.AND P1, PT, R5, R245.reuse, PT ;  /* 0x000000f50500820c */ /* 0x080fe20003f26270 */
[----:B------:R-:W-:Y:S01]  /*2f60*/  FFMA.FTZ R221, R36, UR45, -R100 ;  /* 0x0000002d24dd7c23 */ /* 0x000fe20008010864 */
[----:B------:R-:W-:Y:S03]  /*2f70*/  FFMA.FTZ R228, R42, UR45, -R252 ;  /* 0x0000002d2ae47c23 */ /* 0x000fe600080108fc */
[----:B------:R-:W-:Y:S01]  /*2f80*/  MUFU.EX2 R220, R220 ;  /* 0x000000dc00dc7308 */ /* 0x000fe20000000800 */
[----:B------:R-:W-:Y:S01]  /*2f90*/  @!P0 FSEL R38, R38, -INF , !P1 ;  /* 0xff80000026268808 */ /* 0x000fe20004800000 */
[----:B------:R-:W-:Y:S01]  /*2fa0*/  FFMA.FTZ R222, R37, UR45, -R100 ;  /* 0x0000002d25de7c23 */ /* 0x000fe20008010864 */
[----:B------:R-:W-:Y:S03]  /*2fb0*/  @!P0 ISETP.GE.AND P1, PT, R4, R245, PT ;  /* 0x000000f50400820c */ /* 0x000fe60003f26270 */
[--C-:B------:R-:W-:Y:S01]  /*2fc0*/  FFMA.FTZ R223, R38, UR45, -R101.reuse ;  /* 0x0000002d26df7c23 */ /* 0x100fe20008010865 */
[----:B------:R-:W-:Y:S03]  /*2fd0*/  @!P0 FSEL R39, R39, -INF , !P1 ;  /* 0xff80000027278808 */ /* 0x000fe60004800000 */
[----:B------:R-:W-:Y:S01]  /*2fe0*/  MUFU.EX2 R210, R210 ;  /* 0x000000d200d27308 */ /* 0x000fe20000000800 */
[-C--:B------:R-:W-:Y:S01]  /*2ff0*/  @!P0 ISETP.GE.AND P1, PT, R5, R247.reuse, PT ;  /* 0x000000f70500820c */ /* 0x080fe20003f26270 */
[--C-:B------:R-:W-:Y:S03]  /*3000*/  FFMA.FTZ R224, R39, UR45, -R101.reuse ;  /* 0x0000002d27e07c23 */ /* 0x100fe60008010865 */
[----:B------:R-:W-:Y:S02]  /*3010*/  @!P0 FSEL R40, R40, -INF , !P1 ;  /* 0xff80000028288808 */ /* 0x000fe40004800000 */
[-C--:B------:R-:W-:Y:S03]  /*3020*/  @!P0 ISETP.GE.AND P1, PT, R4, R247.reuse, PT ;  /* 0x000000f70400820c */ /* 0x080fe60003f26270 */
[----:B------:R-:W-:Y:S01]  /*3030*/  MUFU.EX2 R213, R213 ;  /* 0x000000d500d57308 */ /* 0x000fe20000000800 */
[--C-:B------:R-:W-:Y:S01]  /*3040*/  FFMA.FTZ R225, R40, UR45, -R246.reuse ;  /* 0x0000002d28e17c23 */ /* 0x100fe200080108f6 */
[----:B------:R-:W-:Y:S02]  /*3050*/  @!P0 FSEL R41, R41, -INF , !P1 ;  /* 0xff80000029298808 */ /* 0x000fe40004800000 */
[----:B------:R-:W-:Y:S06]  /*3060*/  IADD3 R12, P1, R180, UR22, RZ ;  /* 0x00000016b40c7c10 */ /* 0x000fec000ff3e0ff */
[----:B------:R-:W-:Y:S01]  /*3070*/  MUFU.EX2 R214, R214 ;  /* 0x000000d600d67308 */ /* 0x000fe20000000800 */
[----:B------:R-:W-:Y:S01]  /*3080*/  IADD3.X R13, R179, UR7, RZ, P1, !PT ;  /* 0x00000007b30d7c10 */ /* 0x000fe20008ffe4ff */
[----:B------:R-:W-:Y:S01]  /*3090*/  FFMA.FTZ R227, R41, UR45, -R246 ;  /* 0x0000002d29e37c23 */ /* 0x000fe200080108f6 */
[-C--:B------:R-:W-:Y:S02]  /*30a0*/  @!P0 ISETP.GE.AND P1, PT, R4, R248.reuse, PT ;  /* 0x000000f80400820c */ /* 0x080fe40003f26270 */
[----:B------:R-:W4:Y:S02]  /*30b0*/  LDSM.16.M88.4 R4, [R149+0x6c00] ;  /* 0x006c00009504783b */ /* 0x000f240000000200 */
[----:B------:R-:W-:Y:S03]  /*30c0*/  @!P0 FSEL R43, R43, -INF , !P1 ;  /* 0xff8000002b2b8808 */ /* 0x000fe60004800000 */
[----:B------:R-:W-:Y:S01]  /*30d0*/  MUFU.EX2 R215, R215 ;  /* 0x000000d700d77308 */ /* 0x000fe20000000800 */
[-C--:B------:R-:W-:Y:S01]  /*30e0*/  @!P0 ISETP.GE.AND P1, PT, R9, R247.reuse, PT ;  /* 0x000000f70900820c */ /* 0x080fe20003f26270 */
[----:B------:R-:W-:Y:S03]  /*30f0*/  FFMA.FTZ R229, R43, UR45, -R252 ;  /* 0x0000002d2be57c23 */ /* 0x000fe600080108fc */
[----:B------:R-:W-:Y:S01]  /*3100*/  @!P0 FSEL R44, R44, -INF , !P1 ;  /* 0xff8000002c2c8808 */ /* 0x000fe20004800000 */
[----:B------:R-:W3:Y:S01]  /*3110*/  LDG.E R226, desc[UR36][R12.64] ;  /* 0x000000240ce27981 */ /* 0x000ee2000c1e1900 */
[----:B------:R-:W-:Y:S03]  /*3120*/  @!P0 ISETP.GE.AND P1, PT, R8, R247, PT ;  /* 0x000000f70800820c */ /* 0x000fe60003f26270 */
[----:B------:R-:W-:Y:S01]  /*3130*/  MUFU.EX2 R216, R216 ;  /* 0x000000d800d87308 */ /* 0x000fe20000000800 */
[----:B------:R-:W3:Y:S01]  /*3140*/  LDG.E R234, desc[UR36][R12.64+0x20] ;  /* 0x000020240cea7981 */ /* 0x000ee2000c1e1900 */
[----:B------:R-:W-:Y:S01]  /*3150*/  @!P0 FSEL R45, R45, -INF , !P1 ;  /* 0xff8000002d2d8808 */ /* 0x000fe20004800000 */
[--C-:B------:R-:W-:Y:S01]  /*3160*/  FFMA.FTZ R230, R44, UR45, -R246.reuse ;  /* 0x0000002d2ce67c23 */ /* 0x100fe200080108f6 */
[-C--:B------:R-:W-:Y:S01]  /*3170*/  @!P0 ISETP.GE.AND P1, PT, R9, R248.reuse, PT ;  /* 0x000000f80900820c */ /* 0x080fe20003f26270 */
[----:B------:R-:W5:Y:S05]  /*3180*/  LDG.E R237, desc[UR36][R12.64+0x100] ;  /* 0x000100240ced7981 */ /* 0x000f6a000c1e1900 */
[----:B------:R-:W-:Y:S01]  /*3190*/  MUFU.EX2 R221, R221 ;  /* 0x000000dd00dd7308 */ /* 0x000fe20000000800 */
[----:B------:R-:W-:Y:S01]  /*31a0*/  FFMA.FTZ R231, R45, UR45, -R246 ;  /* 0x0000002d2de77c23 */ /* 0x000fe200080108f6 */
[----:B------:R3:W5:Y:S01]  /*31b0*/  LDG.E R236, desc[UR36][R12.64+0x120] ;  /* 0x000120240cec7981 */ /* 0x000762000c1e1900 */
[----:B------:R-:W-:Y:S02]  /*31c0*/  @!P0 FSEL R46, R46, -INF , !P1 ;  /* 0xff8000002e2e8808 */ /* 0x000fe40004800000 */
[----:B------:R-:W-:Y:S05]  /*31d0*/  @!P0 ISETP.GE.AND P1, PT, R8, R248, PT ;  /* 0x000000f80800820c */ /* 0x000fea0003f26270 */
        /* <DEDUP_REMOVED lines=8> */
[--C-:B------:R-:W-:Y:S01]  /*3260*/  FFMA.FTZ R235, R48, UR45, -R100.reuse ;  /* 0x0000002d30eb7c23 */ /* 0x100fe20008010864 */
[-C--:B----4-:R-:W-:Y:S07]  /*3270*/  HMMA.16816.F32.BF16 R52, R104, R4.reuse, R52 ;  /* 0x000000046834723c */ /* 0x090fee0000041834 */
[----:B------:R-:W-:Y:S01]  /*3280*/  MUFU.EX2 R224, R224 ;  /* 0x000000e000e07308 */ /* 0x000fe20000000800 */
[----:B------:R-:W-:Y:S01]  /*3290*/  @!P0 FSEL R49, R49, -INF , !P1 ;  /* 0xff80000031318808 */ /* 0x000fe20004800000 */
[C---:B------:R-:W-:Y:S04]  /*32a0*/  HMMA.16816.F32.BF16 R56, R112.reuse, R4, R56 ;  /* 0x000000047038723c */ /* 0x040fe80000041838 */
[----:B------:R-:W-:Y:S04]  /*32b0*/  @!P0 ISETP.GE.AND P1, PT, R9, R245, PT ;  /* 0x000000f50900820c */ /* 0x000fe80003f26270 */
[----:B------:R-:W-:Y:S01]  /*32c0*/  MUFU.EX2 R235, R235 ;  /* 0x000000eb00eb7308 */ /* 0x000fe20000000800 */
[-C--:B------:R-:W-:Y:S03]  /*32d0*/  HMMA.16816.F32.BF16 R60, R112, R6.reuse, R60 ;  /* 0x00000006703c723c */ /* 0x080fe6000004183c */
[----:B------:R-:W-:Y:S01]  /*32e0*/  @!P0 VIADD R4, R103, 0x38 ;  /* 0x0000003867048836 */ /* 0x000fe20000000000 */
[----:B--2---:R-:W-:Y:S05]  /*32f0*/  F2FP.BF16.F32.PACK_AB R5, R194, R187 ;  /* 0x000000bbc205723e */ /* 0x004fea00000010ff */
[----:B------:R-:W-:Y:S01]  /*3300*/  MUFU.EX2 R225, R225 ;  /* 0x000000e100e17308 */ /* 0x000fe20000000800 */
[----:B------:R-:W-:Y:S01]  /*3310*/  HMMA.16816.F32.BF16 R64, R104, R6, R64 ;  /* 0x000000066840723c */ /* 0x000fe20000041840 */
[----:B------:R2:W-:Y:S03]  /*3320*/  STS [R164+0x10400], R5 ;  /* 0x01040005a4007388 */ /* 0x0005e60000000800 */
[C---:B------:R-:W-:Y:S01]  /*3330*/  @!P0 ISETP.GE.AND P2, PT, R4.reuse, R247, PT ;  /* 0x000000f70400820c */ /* 0x040fe20003f46270 */
[--C-:B------:R-:W-:Y:S01]  /*3340*/  FFMA.FTZ R238, R49, UR45, -R100.reuse ;  /* 0x0000002d31ee7c23 */ /* 0x100fe20008010864 */
[C---:B------:R-:W-:Y:S03]  /*3350*/  @!P0 ISETP.GE.AND P6, PT, R4.reuse, R102, PT ;  /* 0x000000660400820c */ /* 0x040fe60003fc6270 */
[----:B------:R-:W-:Y:S01]  /*3360*/  MUFU.EX2 R227, R227 ;  /* 0x000000e300e37308 */ /* 0x000fe20000000800 */
[----:B------:R-:W-:Y:S02]  /*3370*/  @!P0 ISETP.GE.AND P4, PT, R4, R245, PT ;  /* 0x000000f50400820c */ /* 0x000fe40003f86270 */
[----:B-1----:R-:W-:Y:S01]  /*3380*/  F2FP.BF16.F32.PACK_AB R6, R204, R203 ;  /* 0x000000cbcc06723e */ /* 0x002fe200000010ff */
[----:B------:R-:W-:Y:S01]  /*3390*/  @!P0 VIADD R9, R103, 0x31 ;  /* 0x0000003167098836 */ /* 0x000fe20000000000 */
[----:B------:R-:W-:Y:S05]  /*33a0*/  LEA R104, R159, UR5, 0x1 ;  /* 0x000000059f687c11 */ /* 0x000fea000f8e08ff */
[----:B------:R-:W-:Y:S01]  /*33b0*/  MUFU.EX2 R238, R238 ;  /* 0x000000ee00ee7308 */ /* 0x000fe20000000800 */
[----:B------:R-:W-:Y:S02]  /*33c0*/  @!P0 FSEL R60, R60, -INF , !P2 ;  /* 0xff8000003c3c8808 */ /* 0x000fe40005000000 */
[----:B------:R-:W-:Y:S02]  /*33d0*/  @!P0 ISETP.GE.AND P2, PT, R4, R248, PT ;  /* 0x000000f80400820c */ /* 0x000fe40003f46270 */
[----:B------:R-:W-:Y:S02]  /*33e0*/  F2FP.BF16.F32.PACK_AB R4, R109, R108 ;  /* 0x0000006c6d04723e */ /* 0x000fe400000010ff */
[----:B------:R-:W-:Y:S03]  /*33f0*/  @!P0 FSEL R50, R50, -INF , !P1 ;  /* 0xff80000032328808 */ /* 0x000fe60004800000 */
[----:B------:R-:W-:Y:S01]  /*3400*/  MUFU.EX2 R228, R228 ;  /* 0x000000e400e47308 */ /* 0x000fe20000000800 */
[----:B------:R-:W-:Y:S01]  /*3410*/  @!P0 ISETP.GE.AND P1, PT, R8, R245, PT ;  /* 0x000000f50800820c */ /* 0x000fe20003f26270 */
[----:B------:R1:W-:Y:S01]  /*3420*/  STS [R164+0x10000], R4 ;  /* 0x01000004a4007388 */ /* 0x0003e20000000800 */
[----:B------:R-:W-:Y:S02]  /*3430*/  @!P0 VIADD R8, R103, 0x30 ;  /* 0x0000003067088836 */ /* 0x000fe40000000000 */
[--C-:B------:R-:W-:Y:S01]  /*3440*/  FFMA.FTZ R239, R50, UR45, -R101.reuse ;  /* 0x0000002d32ef7c23 */ /* 0x100fe20008010865 */
[----:B--2---:R-:W-:Y:S01]  /*3450*/  F2FP.BF16.F32.PACK_AB R5, R196, R195 ;  /* 0x000000c3c405723e */ /* 0x004fe200000010ff */
[----:B------:R3:W-:Y:S01]  /*3460*/  STS [R167+0x10400], R6 ;  /* 0x01040006a7007388 */ /* 0x0007e20000000800 */
[----:B------:R-:W-:Y:S02]  /*3470*/  @!P0 FSEL R51, R51, -INF , !P1 ;  /* 0xff80000033338808 */ /* 0x000fe40004800000 */
[----:B------:R-:W-:Y:S01]  /*3480*/  MUFU.EX2 R229, R229 ;  /* 0x000000e500e57308 */ /* 0x000fe20000000800 */
[----:B------:R-:W-:Y:S01]  /*3490*/  @!P0 ISETP.GE.AND P1, PT, R8, R102, PT ;  /* 0x000000660800820c */ /* 0x000fe20003f26270 */
[----:B------:R-:W-:Y:S01]  /*34a0*/  @!P0 VIADD R103, R103, 0x39 ;  /* 0x0000003967678836 */ /* 0x000fe20000000000 */
[----:B------:R-:W-:Y:S01]  /*34b0*/  @!P0 ISETP.GE.AND P3, PT, R9, R248, PT ;  /* 0x000000f80900820c */ /* 0x000fe20003f66270 */
[--C-:B------:R-:W-:Y:S01]  /*34c0*/  FFMA.FTZ R240, R51, UR45, -R101.reuse ;  /* 0x0000002d33f07c23 */ /* 0x100fe20008010865 */
[----:B------:R-:W-:Y:S02]  /*34d0*/  @!P0 FSEL R52, R52, -INF , !P1 ;  /* 0xff80000034348808 */ /* 0x000fe40004800000 */
[-C--:B------:R-:W-:Y:S03]  /*34e0*/  @!P0 ISETP.GE.AND P1, PT, R9, R102.reuse, PT ;  /* 0x000000660900820c */ /* 0x080fe60003f26270 */
[----:B------:R-:W-:Y:S01]  /*34f0*/  MUFU.EX2 R239, R239 ;  /* 0x000000ef00ef7308 */ /* 0x000fe20000000800 */
[----:B------:R-:W-:Y:S01]  /*3500*/  @!P0 FSEL R59, R59, -INF , !P3 ;  /* 0xff8000003b3b8808 */ /* 0x000fe20005800000 */
[----:B------:R-:W-:Y:S01]  /*3510*/  FFMA.FTZ R241, R52, UR45, -R100 ;  /* 0x0000002d34f17c23 */ /* 0x000fe20008010864 */
[----:B------:R-:W-:Y:S02]  /*3520*/  @!P0 FSEL R53, R53, -INF , !P1 ;  /* 0xff80000035358808 */ /* 0x000fe40004800000 */
[----:B------:R-:W-:Y:S01]  /*3530*/  @!P0 ISETP.GE.AND P1, PT, R8, R245, PT ;  /* 0x000000f50800820c */ /* 0x000fe20003f26270 */
[----:B------:R-:W-:Y:S01]  /*3540*/  FFMA.FTZ R115, R59, UR45, -R252 ;  /* 0x0000002d3b737c23 */ /* 0x000fe200080108fc */
[----:B------:R-:W-:Y:S03]  /*3550*/  @!P0 ISETP.GE.AND P5, PT, R103, R102, PT ;  /* 0x000000666700820c */ /* 0x000fe60003fa6270 */
[----:B------:R-:W2:Y:S01]  /*3560*/  MUFU.EX2 R240, R240 ;  /* 0x000000f000f07308 */ /* 0x000ea20000000800 */
[----:B------:R-:W-:Y:S01]  /*3570*/  @!P0 FSEL R54, R54, -INF , !P1 ;  /* 0xff80000036368808 */ /* 0x000fe20004800000 */
[----:B------:R-:W-:Y:S01]  /*3580*/  FFMA.FTZ R242, R53, UR45, -R100 ;  /* 0x0000002d35f27c23 */ /* 0x000fe20008010864 */
[----:B-1----:R-:W-:Y:S02]  /*3590*/  F2FP.BF16.F32.PACK_AB R4, R202, R201 ;  /* 0x000000c9ca04723e */ /* 0x002fe400000010ff */
[----:B------:R-:W-:Y:S01]  /*35a0*/  @!P0 ISETP.GE.AND P1, PT, R9, R245, PT ;  /* 0x000000f50900820c */ /* 0x000fe20003f26270 */
[--C-:B------:R-:W-:Y:S01]  /*35b0*/  FFMA.FTZ R243, R54, UR45, -R101.reuse ;  /* 0x0000002d36f37c23 */ /* 0x100fe20008010865 */
[----:B---3--:R-:W-:Y:S01]  /*35c0*/  F2FP.BF16.F32.PACK_AB R6, R218, R217 ;  /* 0x000000d9da06723e */ /* 0x008fe200000010ff */
[----:B------:R1:W-:Y:S02]  /*35d0*/  STS [R167+0x10000], R4 ;  /* 0x01000004a7007388 */ /* 0x0003e40000000800 */
[----:B------:R-:W-:Y:S01]  /*35e0*/  MUFU.EX2 R230, R230 ;  /* 0x000000e600e67308 */ /* 0x000fe20000000800 */
[----:B------:R-:W-:Y:S01]  /*35f0*/  @!P0 FSEL R55, R55, -INF , !P1 ;  /* 0xff80000037378808 */ /* 0x000fe20004800000 */
[----:B------:R3:W-:Y:S01]  /*3600*/  STS [R164+0x12000], R5 ;  /* 0x01200005a4007388 */ /* 0x0007e20000000800 */
[----:B------:R-:W-:Y:S02]  /*3610*/  @!P0 ISETP.GE.AND P1, PT, R8, R247, PT ;  /* 0x000000f70800820c */ /* 0x000fe40003f26270 */
[----:B------:R-:W-:Y:S01]  /*3620*/  @!P0 ISETP.GE.AND P3, PT, R103, R245, PT ;  /* 0x000000f56700820c */ /* 0x000fe20003f66270 */
[--C-:B------:R-:W-:Y:S04]  /*3630*/  FFMA.FTZ R244, R55, UR45, -R101.reuse ;  /* 0x0000002d37f47c23 */ /* 0x100fe80008010865 */
[----:B------:R-:W-:Y:S01]  /*3640*/  MUFU.EX2 R231, R231 ;  /* 0x000000e700e77308 */ /* 0x000fe20000000800 */
[----:B--2---:R-:W-:Y:S01]  /*3650*/  F2FP.BF16.F32.PACK_AB R7, R240, R239 ;  /* 0x000000eff007723e */ /* 0x004fe200000010ff */
[--C-:B------:R-:W-:Y:S01]  /*3660*/  FFMA.FTZ R245, R60, UR45, -R246.reuse ;  /* 0x0000002d3cf57c23 */ /* 0x100fe200080108f6 */
[----:B------:R-:W-:Y:S02]  /*3670*/  @!P0 FSEL R56, R56, -INF , !P1 ;  /* 0xff80000038388808 */ /* 0x000fe40004800000 */
[----:B------:R-:W-:Y:S02]  /*3680*/  @!P0 ISETP.GE.AND P1, PT, R9, R247, PT ;  /* 0x000000f70900820c */ /* 0x000fe40003f26270 */
[----:B------:R-:W-:Y:S03]  /*3690*/  @!P0 FSEL R64, R64, -INF , !P6 ;  /* 0xff80000040408808 */ /* 0x000fe60007000000 */
[----:B------:R-:W-:Y:S01]  /*36a0*/  MUFU.EX2 R232, R232 ;  /* 0x000000e800e87308 */ /* 0x000fe20000000800 */
[----:B------:R-:W-:Y:S01]  /*36b0*/  @!P0 FSEL R57, R57, -INF , !P1 ;  /* 0xff80000039398808 */ /* 0x000fe20004800000 */
[--C-:B------:R-:W-:Y:S01]  /*36c0*/  FFMA.FTZ R112, R56, UR45, -R246.reuse ;  /* 0x0000002d38707c23 */ /* 0x100fe200080108f6 */
[----:B------:R-:W-:Y:S02]  /*36d0*/  @!P0 ISETP.GE.AND P1, PT, R8, R248, PT ;  /* 0x000000f80800820c */ /* 0x000fe40003f26270 */
[----:B------:R-:W-:Y:S01]  /*36e0*/  @!P0 FSEL R66, R66, -INF , !P4 ;  /* 0xff80000042428808 */ /* 0x000fe20006000000 */
[----:B------:R-:W-:Y:S01]  /*36f0*/  FFMA.FTZ R113, R57, UR45, -R246 ;  /* 0x0000002d39717c23 */ /* 0x000fe200080108f6 */
[----:B------:R-:W-:Y:S03]  /*3700*/  @!P0 FSEL R65, R65, -INF , !P5 ;  /* 0xff80000041418808 */ /* 0x000fe60006800000 */
[----:B------:R-:W2:Y:S01]  /*3710*/  MUFU.EX2 R233, R233 ;  /* 0x000000e900e97308 */ /* 0x000ea20000000800 */
[----:B-1----:R-:W-:Y:S01]  /*3720*/  F2FP.BF16.F32.PACK_AB R4, R198, R197 ;  /* 0x000000c5c604723e */ /* 0x002fe200000010ff */
[--C-:B------:R-:W-:Y:S01]  /*3730*/  FFMA.FTZ R249, R66, UR45, -R101.reuse ;  /* 0x0000002d42f97c23 */ /* 0x100fe20008010865 */
[----:B------:R-:W-:Y:S02]  /*3740*/  @!P0 FSEL R67, R67, -INF , !P3 ;  /* 0xff80000043438808 */ /* 0x000fe40005800000 */
[----:B---3--:R-:W-:Y:S01]  /*3750*/  F2FP.BF16.F32.PACK_AB R5, R111, R110 ;  /* 0x0000006e6f05723e */ /* 0x008fe200000010ff */
[----:B------:R1:W-:Y:S01]  /*3760*/  STS [R164+0x12400], R4 ;  /* 0x01240004a4007388 */ /* 0x0003e20000000800 */
[----:B------:R-:W-:Y:S01]  /*3770*/  @!P0 FSEL R58, R58, -INF , !P1 ;  /* 0xff8000003a3a8808 */ /* 0x000fe20004800000 */
[----:B------:R-:W-:Y:S01]  /*3780*/  FFMA.FTZ R101, R67, UR45, -R101 ;  /* 0x0000002d43657c23 */ /* 0x000fe20008010865 */
[----:B------:R-:W-:Y:S01]  /*3790*/  @!P0 ISETP.GE.AND P1, PT, R103, R247, PT ;  /* 0x000000f76700820c */ /* 0x000fe20003f26270 */
[----:B------:R3:W-:Y:S01]  /*37a0*/  STS [R167+0x12000], R5 ;  /* 0x01200005a7007388 */ /* 0x0007e20000000800 */
[--C-:B------:R-:W-:Y:S01]  /*37b0*/  FFMA.FTZ R247, R64, UR45, -R100.reuse ;  /* 0x0000002d40f77c23 */ /* 0x100fe20008010864 */
[----:B------:R-:W-:Y:S01]  /*37c0*/  FFMA.FTZ R100, R65, UR45, -R100 ;  /* 0x0000002d41647c23 */ /* 0x000fe20008010864 */
[----:B------:R-:W-:Y:S01]  /*37d0*/  MUFU.EX2 R241, R241 ;  /* 0x000000f100f17308 */ /* 0x000fe20000000800 */
[----:B------:R-:W-:Y:S01]  /*37e0*/  @!P0 FSEL R61, R61, -INF , !P1 ;  /* 0xff8000003d3d8808 */ /* 0x000fe20004800000 */
[----:B------:R-:W-:Y:S01]  /*37f0*/  FFMA.FTZ R114, R58, UR45, -R252 ;  /* 0x0000002d3a727c23 */ /* 0x000fe200080108fc */
[----:B------:R-:W-:Y:S02]  /*3800*/  @!P0 ISETP.GE.AND P1, PT, R103, R248, PT ;  /* 0x000000f86700820c */ /* 0x000fe40003f26270 */
[----:B--2---:R-:W-:Y:S01]  /*3810*/  F2FP.BF16.F32.PACK_AB R8, R233, R232 ;  /* 0x000000e8e908723e */ /* 0x004fe200000010ff */
[----:B------:R-:W-:Y:S01]  /*3820*/  FFMA.FTZ R246, R61, UR45, -R246 ;  /* 0x0000002d3df67c23 */ /* 0x000fe200080108f6 */
[----:B------:R-:W-:Y:S03]  /*3830*/  @!P0 FSEL R62, R62, -INF , !P2 ;  /* 0xff8000003e3e8808 */ /* 0x000fe60005000000 */
[----:B------:R-:W2:Y:S01]  /*3840*/  MUFU.EX2 R242, R242 ;  /* 0x000000f200f27308 */ /* 0x000ea20000000800 */
[----:B------:R-:W-:Y:S02]  /*3850*/  @!P0 FSEL R63, R63, -INF , !P1 ;  /* 0xff8000003f3f8808 */ /* 0x000fe40004800000 */
[----:B------:R-:W-:Y:S01]  /*3860*/  PLOP3.LUT P2, PT, PT, PT, UP3, 0x80, 0x0 ;  /* 0x000000000000781c */ /* 0x000fe20003f4f038 */
[--C-:B------:R-:W-:Y:S02]  /*3870*/  FFMA.FTZ R251, R62, UR45, -R252.reuse ;  /* 0x0000002d3efb7c23 */ /* 0x100fe400080108fc */
[----:B------:R-:W-:Y:S04]  /*3880*/  FFMA.FTZ R252, R63, UR45, -R252 ;  /* 0x0000002d3ffc7c23 */ /* 0x000fe800080108fc */
[----:B------:R-:W-:Y:S01]  /*3890*/  MUFU.EX2 R243, R243 ;  /* 0x000000f300f37308 */ /* 0x000fe20000000800 */
[----:B-1----:R-:W-:Y:S02]  /*38a0*/  F2FP.BF16.F32.PACK_AB R4, R200, R199 ;  /* 0x000000c7c804723e */ /* 0x002fe400000010ff */
[----:B---3--:R-:W-:Y:S03]  /*38b0*/  F2FP.BF16.F32.PACK_AB R5, R206, R205 ;  /* 0x000000cdce05723e */ /* 0x008fe600000010ff */
[----:B------:R1:W-:Y:S04]  /*38c0*/  STS [R167+0x12400], R4 ;  /* 0x01240004a7007388 */ /* 0x0003e80000000800 */
[----:B------:R-:W3:Y:S01]  /*38d0*/  MUFU.EX2 R244, R244 ;  /* 0x000000f400f47308 */ /* 0x000ee20000000800 */
[----:B------:R4:W-:Y:S09]  /*38e0*/  STS [R166+0x10000], R5 ;  /* 0x01000005a6007388 */ /* 0x0009f20000000800 */
[----:B------:R-:W-:Y:S10]  /*38f0*/  MUFU.EX2 R248, R100 ;  /* 0x0000006400f87308 */ /* 0x000ff40000000800 */
[----:B------:R-:W-:Y:S01]  /*3900*/  MUFU.EX2 R250, R101 ;  /* 0x0000006500fa7308 */ /* 0x000fe20000000800 */
[----:B-1----:R-:W-:Y:S09]  /*3910*/  F2FP.BF16.F32.PACK_AB R4, R208, R207 ;  /* 0x000000cfd004723e */ /* 0x002ff200000010ff */
[----:B------:R-:W1:Y:S01]  /*3920*/  MUFU.EX2 R247, R247 ;  /* 0x000000f700f77308 */ /* 0x000e620000000800 */
[----:B----4-:R-:W-:Y:S01]  /*3930*/  F2FP.BF16.F32.PACK_AB R5, R220, R219 ;  /* 0x000000dbdc05723e */ /* 0x010fe200000010ff */
[----:B------:R4:W-:Y:S04]  /*3940*/  STS [R166+0x10400], R4 ;  /* 0x01040004a6007388 */ /* 0x0009e80000000800 */
[----:B------:R2:W-:Y:S04]  /*3950*/  STS [R173+0x10000], R6 ;  /* 0x01000006ad007388 */ /* 0x0005e80000000800 */
[----:B------:R-:W1:Y:S01]  /*3960*/  MUFU.EX2 R249, R249 ;  /* 0x000000f900f97308 */ /* 0x000e620000000800 */
[----:B------:R1:W-:Y:S09]  /*3970*/  STS [R173+0x10400], R5 ;  /* 0x01040005ad007388 */ /* 0x0003f20000000800 */
[----:B------:R-:W-:Y:S10]  /*3980*/  MUFU.EX2 R112, R112 ;  /* 0x0000007000707308 */ /* 0x000ff40000000800 */
[----:B------:R-:W3:Y:S01]  /*3990*/  MUFU.EX2 R113, R113 ;  /* 0x0000007100717308 */ /* 0x000ee20000000800 */
[----:B----4-:R-:W-:Y:S02]  /*39a0*/  F2FP.BF16.F32.PACK_AB R4, R210, R209 ;  /* 0x000000d1d204723e */ /* 0x010fe400000010ff */
[----:B--2---:R-:W-:Y:S03]  /*39b0*/  F2FP.BF16.F32.PACK_AB R6, R212, R211 ;  /* 0x000000d3d406723e */ /* 0x004fe600000010ff */
[----:B------:R2:W-:Y:S04]  /*39c0*/  STS [R166+0x12000], R4 ;  /* 0x01200004a6007388 */ /* 0x0005e80000000800 */
[----:B------:R-:W-:Y:S01]  /*39d0*/  MUFU.EX2 R114, R114 ;  /* 0x0000007200727308 */ /* 0x000fe20000000800 */
[----:B-1----:R-:W-:Y:S01]  /*39e0*/  F2FP.BF16.F32.PACK_AB R5, R214, R213 ;  /* 0x000000d5d605723e */ /* 0x002fe200000010ff */
[----:B------:R1:W-:Y:S04]  /*39f0*/  STS [R166+0x12400], R6 ;  /* 0x01240006a6007388 */ /* 0x0003e80000000800 */
[----:B------:R4:W-:Y:S04]  /*3a00*/  STS [R173+0x12000], R5 ;  /* 0x01200005ad007388 */ /* 0x0009e80000000800 */
[----:B------:R-:W3:Y:S10]  /*3a10*/  MUFU.EX2 R115, R115 ;  /* 0x0000007300737308 */ /* 0x000ef40000000800 */
[----:B------:R-:W-:Y:S01]  /*3a20*/  MUFU.EX2 R245, R245 ;  /* 0x000000f500f57308 */ /* 0x000fe20000000800 */
[----:B--2---:R-:W-:Y:S09]  /*3a30*/  F2FP.BF16.F32.PACK_AB R4, R222, R221 ;  /* 0x000000ddde04723e */ /* 0x004ff200000010ff */
[----:B------:R-:W2:Y:S01]  /*3a40*/  MUFU.EX2 R246, R246 ;  /* 0x000000f600f67308 */ /* 0x000ea20000000800 */
[----:B-1----:R-:W-:Y:S02]  /*3a50*/  F2FP.BF16.F32.PACK_AB R6, R216, R215 ;  /* 0x000000d7d806723e */ /* 0x002fe400000010ff */
[----:B----4-:R-:W-:Y:S03]  /*3a60*/  F2FP.BF16.F32.PACK_AB R5, R224, R223 ;  /* 0x000000dfe005723e */ /* 0x010fe600000010ff */
[----:B------:R1:W-:Y:S04]  /*3a70*/  STS [R173+0x12400], R6 ;  /* 0x01240006ad007388 */ /* 0x0003e80000000800 */
[----:B------:R-:W-:Y:S01]  /*3a80*/  MUFU.EX2 R251, R251 ;  /* 0x000000fb00fb7308 */ /* 0x000fe20000000800 */
[----:B------:R4:W-:Y:S04]  /*3a90*/  STS [R165+0x10000], R4 ;  /* 0x01000004a5007388 */ /* 0x0009e80000000800 */
[----:B------:R3:W-:Y:S05]  /*3aa0*/  STS [R165+0x10400], R5 ;  /* 0x01040005a5007388 */ /* 0x0007ea0000000800 */
[----:B------:R-:W2:Y:S01]  /*3ab0*/  MUFU.EX2 R252, R252 ;  /* 0x000000fc00fc7308 */ /* 0x000ea20000000800 */
[----:B------:R2:W-:Y:S01]  /*3ac0*/  STS [R170+0x10400], R7 ;  /* 0x01040007aa007388 */ /* 0x0005e20000000800 */
[----:B-1----:R-:W-:Y:S02]  /*3ad0*/  F2FP.BF16.F32.PACK_AB R6, R227, R225 ;  /* 0x000000e1e306723e */ /* 0x002fe400000010ff */
[----:B----4-:R-:W-:Y:S02]  /*3ae0*/  F2FP.BF16.F32.PACK_AB R4, R238, R235 ;  /* 0x000000ebee04723e */ /* 0x010fe400000010ff */
[----:B---3--:R-:W-:Y:S03]  /*3af0*/  F2FP.BF16.F32.PACK_AB R5, R229, R228 ;  /* 0x000000e4e505723e */ /* 0x008fe600000010ff */
[----:B------:R1:W-:Y:S01]  /*3b00*/  STS [R170+0x10000], R4 ;  /* 0x01000004aa007388 */ /* 0x0003e20000000800 */
[----:B--2---:R-:W-:Y:S03]  /*3b10*/  F2FP.BF16.F32.PACK_AB R7, R242, R241 ;  /* 0x000000f1f207723e */ /* 0x004fe600000010ff */
[----:B------:R2:W-:Y:S04]  /*3b20*/  STS [R165+0x12000], R6 ;  /* 0x01200006a5007388 */ /* 0x0005e80000000800 */
[----:B------:R3:W-:Y:S04]  /*3b30*/  STS [R165+0x12400], R5 ;  /* 0x01240005a5007388 */ /* 0x0007e80000000800 */
[----:B------:R-:W-:Y:S01]  /*3b40*/  STS [R170+0x12400], R8 ;  /* 0x01240008aa007388 */ /* 0x000fe20000000800 */
[----:B-1----:R-:W-:Y:S02]  /*3b50*/  F2FP.BF16.F32.PACK_AB R4, R231, R230 ;  /* 0x000000e6e704723e */ /* 0x002fe400000010ff */
[----:B--2---:R-:W-:Y:S03]  /*3b60*/  F2FP.BF16.F32.PACK_AB R6, R244, R243 ;  /* 0x000000f3f406723e */ /* 0x004fe600000010ff */
[----:B------:R1:W-:Y:S01]  /*3b70*/  STS [R170+0x12000], R4 ;  /* 0x01200004aa007388 */ /* 0x0003e20000000800 */
[----:B---3--:R-:W-:Y:S03]  /*3b80*/  F2FP.BF16.F32.PACK_AB R5, R248, R247 ;  /* 0x000000f7f805723e */ /* 0x008fe600000010ff */
[----:B------:R2:W-:Y:S04]  /*3b90*/  STS [R169+0x10000], R7 ;  /* 0x01000007a9007388 */ /* 0x0005e80000000800 */
[----:B------:R3:W-:Y:S04]  /*3ba0*/  STS [R169+0x10400], R6 ;  /* 0x01040006a9007388 */ /* 0x0007e80000000800 */
[----:B------:R4:W-:Y:S01]  /*3bb0*/  STS [R168+0x10000], R5 ;  /* 0x01000005a8007388 */ /* 0x0009e20000000800 */
[----:B-1----:R-:W-:Y:S02]  /*3bc0*/  F2FP.BF16.F32.PACK_AB R4, R250, R249 ;  /* 0x000000f9fa04723e */ /* 0x002fe400000010ff */
[----:B--2---:R-:W-:Y:S03]  /*3bd0*/  F2FP.BF16.F32.PACK_AB R7, R113, R112 ;  /* 0x000000707107723e */ /* 0x004fe600000010ff */
[----:B------:R1:W-:Y:S01]  /*3be0*/  STS [R168+0x10400], R4 ;  /* 0x01040004a8007388 */ /* 0x0003e20000000800 */
[----:B---3--:R-:W-:Y:S03]  /*3bf0*/  F2FP.BF16.F32.PACK_AB R6, R115, R114 ;  /* 0x000000727306723e */ /* 0x008fe600000010ff */
[----:B------:R-:W-:Y:S01]  /*3c00*/  STS [R169+0x12000], R7 ;  /* 0x01200007a9007388 */ /* 0x000fe20000000800 */
[----:B----4-:R-:W-:Y:S03]  /*3c10*/  F2FP.BF16.F32.PACK_AB R5, R246, R245 ;  /* 0x000000f5f605723e */ /* 0x010fe600000010ff */
[----:B------:R-:W-:Y:S04]  /*3c20*/  STS [R169+0x12400], R6 ;  /* 0x01240006a9007388 */ /* 0x000fe80000000800 */
[----:B------:R-:W-:Y:S01]  /*3c30*/  STS [R168+0x12000], R5 ;  /* 0x01200005a8007388 */ /* 0x000fe20000000800 */
[----:B-1----:R-:W-:Y:S05]  /*3c40*/  F2FP.BF16.F32.PACK_AB R4, R252, R251 ;  /* 0x000000fbfc04723e */ /* 0x002fea00000010ff */
[----:B------:R-:W-:Y:S04]  /*3c50*/  STS [R168+0x12400], R4 ;  /* 0x01240004a8007388 */ /* 0x000fe80000000800 */
[----:B------:R-:W1:Y:S08]  /*3c60*/  LDSM.16.M88.4 R64, [R104+0x4000] ;  /* 0x004000006840783b */ /* 0x000e700000000200 */
[----:B------:R2:W3:Y:S02]  /*3c70*/  LDSM.16.M88.4 R60, [R104+0x5000] ;  /* 0x00500000683c783b */ /* 0x0004e40000000200 */
[----:B--2---:R-:W-:Y:S06]  /*3c80*/  IMAD.IADD R104, R104, 0x1, R157 ;  /* 0x0000000168687824 */ /* 0x004fec00078e029d */
[----:B------:R-:W2:Y:S01]  /*3c90*/  LDSM.16.M88.4 R100, [R104+0x4000] ;  /* 0x004000006864783b */ /* 0x000ea20000000200 */
[-C--:B-1----:R-:W-:Y:S07]  /*3ca0*/  HMMA.16816.F32.BF16 R4, R64, R116.reuse, RZ ;  /* 0x000000744004723c */ /* 0x082fee00000418ff */
[----:B------:R-:W1:Y:S01]  /*3cb0*/  LDSM.16.M88.4 R104, [R104+0x5000] ;  /* 0x005000006868783b */ /* 0x000e620000000200 */
[C---:B---3--:R-:W-:Y:S06]  /*3cc0*/  HMMA.16816.F32.BF16 R8, R60.reuse, R116, RZ ;  /* 0x000000743c08723c */ /* 0x048fec00000418ff */
        /* <DEDUP_REMOVED lines=14> */
[-C--:B--2---:R-:W-:Y:S06]  /*3db0*/  HMMA.16816.F32.BF16 R4, R100, R132.reuse, R4 ;  /* 0x000000846404723c */ /* 0x084fec0000041804 */
[C---:B-1----:R-:W-:Y:S06]  /*3dc0*/  HMMA.16816.F32.BF16 R8, R104.reuse, R132, R8 ;  /* 0x000000846808723c */ /* 0x042fec0000041808 */
[-C--:B------:R-:W-:Y:S06]  /*3dd0*/  HMMA.16816.F32.BF16 R12, R104, R134.reuse, R12 ;  /* 0x00000086680c723c */ /* 0x080fec000004180c */
[C---:B------:R-:W-:Y:S06]  /*3de0*/  HMMA.16816.F32.BF16 R16, R100.reuse, R134, R16 ;  /* 0x000000866410723c */ /* 0x040fec0000041810 */
        /* <DEDUP_REMOVED lines=22> */
[----:B------:R-:W-:Y:S05]  /*3f50*/  HMMA.16816.F32.BF16 R64, R100, R146, R64 ;  /* 0x000000926440723c */ /* 0x000fea0000041840 */
[C---:B------:R-:W-:Y:S01]  /*3f60*/  FADD.FTZ R48, -R226.reuse, R48 ;  /* 0x00000030e2307221 */ /* 0x040fe20000010100 */
[C---:B------:R-:W-:Y:S01]  /*3f70*/  FADD.FTZ R49, -R226.reuse, R49 ;  /* 0x00000031e2317221 */ /* 0x040fe20000010100 */
[C---:B------:R-:W-:Y:S01]  /*3f80*/  FADD.FTZ R52, -R226.reuse, R52 ;  /* 0x00000034e2347221 */ /* 0x040fe20000010100 */
[----:B------:R-:W-:Y:S03]  /*3f90*/  FADD.FTZ R53, -R226, R53 ;  /* 0x00000035e2357221 */ /* 0x000fe60000010100 */
        /* <DEDUP_REMOVED lines=12> */
[----:B------:R-:W-:Y:S01]  /*4060*/  FMUL.FTZ R48, R235, R48 ;  /* 0x00000030eb307220 */ /* 0x000fe20000410000 */
[----:B------:R-:W-:Y:S01]  /*4070*/  F2FP.BF16.F32.PACK_AB R32, R33, R32 ;  /* 0x000000202120723e */ /* 0x000fe200000010ff */
[C---:B------:R-:W-:Y:S01]  /*4080*/  FADD.FTZ R64, -R226.reuse, R64 ;  /* 0x00000040e2407221 */ /* 0x040fe20000010100 */
[----:B------:R-:W-:Y:S01]  /*4090*/  FADD.FTZ R65, -R226, R65 ;  /* 0x00000041e2417221 */ /* 0x000fe20000010100 */
[----:B------:R-:W-:Y:S01]  /*40a0*/  F2FP.BF16.F32.PACK_AB R36, R37, R36 ;  /* 0x000000242524723e */ /* 0x000fe200000010ff */
[----:B------:R-:W-:Y:S01]  /*40b0*/  FMUL.FTZ R49, R238, R49 ;  /* 0x00000031ee317220 */ /* 0x000fe20000410000 */
[----:B------:R-:W-:Y:S01]  /*40c0*/  FMUL.FTZ R52, R241, R52 ;  /* 0x00000034f1347220 */ /* 0x000fe20000410000 */
[----:B------:R-:W-:Y:S01]  /*40d0*/  FMUL.FTZ R53, R242, R53 ;  /* 0x00000035f2357220 */ /* 0x000fe20000410000 */
[----:B------:R-:W-:Y:S01]  /*40e0*/  FMUL.FTZ R64, R247, R64 ;  /* 0x00000040f7407220 */ /* 0x000fe20000410000 */
[----:B------:R-:W-:Y:S01]  /*40f0*/  FMUL.FTZ R65, R248, R65 ;  /* 0x00000041f8417220 */ /* 0x000fe20000410000 */
[----:B------:R-:W-:Y:S01]  /*4100*/  F2FP.BF16.F32.PACK_AB R48, R49, R48 ;  /* 0x000000303130723e */ /* 0x000fe200000010ff */
[C---:B------:R-:W-:Y:S01]  /*4110*/  FADD.FTZ R6, -R234.reuse, R6 ;  /* 0x00000006ea067221 */ /* 0x040fe20000010100 */
[----:B------:R-:W-:Y:S01]  /*4120*/  F2FP.BF16.F32.PACK_AB R52, R53, R52 ;  /* 0x000000343534723e */ /* 0x000fe200000010ff */
[----:B------:R-:W-:Y:S01]  /*4130*/  FADD.FTZ R21, -R234, R7 ;  /* 0x00000007ea157221 */ /* 0x000fe20000010100 */
[----:B------:R-:W-:Y:S01]  /*4140*/  F2FP.BF16.F32.PACK_AB R64, R65, R64 ;  /* 0x000000404140723e */ /* 0x000fe200000010ff */
[----:B------:R-:W-:Y:S06]  /*4150*/  @!P2 BRA `(.L_x_50) ;  /* 0x000000000048a947 */ /* 0x000fec0003800000 */
[----:B------:R-:W1:Y:S01]  /*4160*/  LDC R7, c[0x0][0x240] ;  /* 0x00009000ff077b82 */ /* 0x000e620000000800 */
[----:B------:R-:W-:Y:S04]  /*4170*/  ULOP3.LUT UR40, UR41, 0x1, URZ, 0xc0, !UPT ;  /* 0x0000000129287892 */ /* 0x000fe8000f8ec03f */
[----:B------:R-:W-:Y:S03]  /*4180*/  UISETP.NE.U32.AND UP0, UPT, UR40, 0x1, UPT ;  /* 0x000000012800788c */ /* 0x000fe6000bf05070 */
[----:B------:R-:W2:Y:S01]  /*4190*/  LDC R5, c[0x0][0x244] ;  /* 0x00009100ff057b82 */ /* 0x000ea20000000800 */
[----:B------:R-:W-:Y:S06]  /*41a0*/  USEL UR40, UR21, 0x2000, !UP0 ;  /* 0x0000200015287887 */ /* 0x000fec000c000000 */
[----:B------:R-:W-:Y:S02]  /*41b0*/  VIADD R186, R186, UR40 ;  /* 0x00000028baba7c36 */ /* 0x000fe40008000000 */
[----:B------:R-:W-:Y:S02]  /*41c0*/  VIADD R151, R151, UR40 ;  /* 0x0000002897977c36 */ /* 0x000fe40008000000 */
[----:B-1----:R-:W-:Y:S05]  /*41d0*/  IMAD.U32 R17, R7, -0x80, RZ ;  /* 0xffffff8007117824 */ /* 0x002fea00078e00ff */
[C---:B------:R-:W-:Y:S04]  /*41e0*/  LEA R192, P0, R17.reuse, R192, 0x1 ;  /* 0x000000c011c07211 */ /* 0x040fe800078008ff */
[----:B------:R-:W-:Y:S02]  /*41f0*/  LEA.HI.X.SX32 R193, R17, R193, 0x1, P0 ;  /* 0x000000c111c17211 */ /* 0x000fe400000f0eff */
[C---:B------:R-:W-:Y:S03]  /*4200*/  LEA R100, P0, R7.reuse, R192, 0x7 ;  /* 0x000000c007647211 */ /* 0x040fe600078038ff */
[----:B------:R-:W-:Y:S01]  /*4210*/  @!PT LDS RZ, [RZ] ;  /* 0x00000000fffff984 */ /* 0x000fe20000000800 */
[----:B------:R-:W-:Y:S01]  /*4220*/  @!PT LDS RZ, [RZ] ;  /* 0x00000000fffff984 */ /* 0x000fe20000000800 */
[----:B------:R-:W-:Y:S01]  /*4230*/  @!PT LDS RZ, [RZ] ;  /* 0x00000000fffff984 */ /* 0x000fe20000000800 */
[----:B------:R1:W-:Y:S01]  /*4240*/  LDGSTS.E.BYPASS.LTC128B.128 [R186], desc[UR36][R192.64] ;  /* 0x00000000c0ba7fae */ /* 0x0003e2000b901d64 */
[----:B--2---:R-:W-:Y:S05]  /*4250*/  LEA.HI.X R101, R7, R193, R5, 0x7, P0 ;  /* 0x000000c107657211 */ /* 0x004fea00000f3c05 */
[----:B------:R1:W-:Y:S04]  /*4260*/  LDGSTS.E.BYPASS.LTC128B.128 [R186+0x1000], desc[UR36][R100.64] ;  /* 0x0100000064ba7fae */ /* 0x0003e8000b901d64 */
[----:B------:R-:W0:Y:S02]  /*4270*/  LDGDEPBAR ;  /* 0x00000000000079af */ /* 0x000e240000000000 */
.L_x_50:
[----:B------:R-:W-:Y:S01]  /*4280*/  STS [R164+0x8000], R4 ;  /* 0x00800004a4007388 */ /* 0x000fe20000000800 */
[----:B------:R-:W-:Y:S01]  /*4290*/  FMUL.FTZ R21, R194, R21 ;  /* 0x00000015c2157220 */ /* 0x000fe20000410000 */
[----:B------:R-:W-:Y:S01]  /*42a0*/  FMUL.FTZ R6, R187, R6 ;  /* 0x00000006bb067220 */ /* 0x000fe20000410000 */
[C---:B------:R-:W-:Y:S01]  /*42b0*/  FADD.FTZ R19, -R234.reuse, R19 ;  /* 0x00000013ea137221 */ /* 0x040fe20000010100 */
[----:B------:R-:W-:Y:S01]  /*42c0*/  FADD.FTZ R18, -R234, R18 ;  /* 0x00000012ea127221 */ /* 0x000fe20000010100 */
[----:B-----5:R-:W-:Y:S01]  /*42d0*/  FADD.FTZ R9, -R237, R9 ;  /* 0x00000009ed097221 */ /* 0x020fe20000010100 */
[----:B------:R-:W-:Y:S01]  /*42e0*/  FADD.FTZ R11, -R236, R11 ;  /* 0x0000000bec0b7221 */ /* 0x000fe20000010100 */
[----:B------:R-:W-:Y:S01]  /*42f0*/  FMUL.FTZ R19, R204, R19 ;  /* 0x00000013cc137220 */ /* 0x000fe20000410000 */
[----:B------:R-:W-:Y:S01]  /*4300*/  FMUL.FTZ R18, R203, R18 ;  /* 0x00000012cb127220 */ /* 0x000fe20000410000 */
[----:B------:R-:W-:Y:S01]  /*4310*/  FADD.FTZ R8, -R237, R8 ;  /* 0x00000008ed087221 */ /* 0x000fe20000010100 */
[----:B------:R-:W-:Y:S01]  /*4320*/  FADD.FTZ R10, -R236, R10 ;  /* 0x0000000aec0a7221 */ /* 0x000fe20000010100 */
[----:B------:R-:W-:Y:S01]  /*4330*/  F2FP.BF16.F32.PACK_AB R6, R21, R6 ;  /* 0x000000061506723e */ /* 0x000fe200000010ff */
[----:B------:R-:W-:Y:S01]  /*4340*/  FMUL.FTZ R9, R196, R9 ;  /* 0x00000009c4097220 */ /* 0x000fe20000410000 */
[----:B------:R-:W-:Y:S01]  /*4350*/  FMUL.FTZ R11, R198, R11 ;  /* 0x0000000bc60b7220 */ /* 0x000fe20000410000 */
[----:B------:R-:W-:Y:S01]  /*4360*/  FADD.FTZ R13, -R237, R13 ;  /* 0x0000000ded0d7221 */ /* 0x000fe20000010100 */
[----:B------:R-:W-:Y:S01]  /*4370*/  FMUL.FTZ R8, R195, R8 ;  /* 0x00000008c3087220 */ /* 0x000fe20000410000 */
[----:B------:R-:W-:Y:S01]  /*4380*/  STS [R164+0x8400], R6 ;  /* 0x00840006a4007388 */ /* 0x000fe20000000800 */
[----:B------:R-:W-:Y:S01]  /*4390*/  FMUL.FTZ R10, R197, R10 ;  /* 0x0000000ac50a7220 */ /* 0x000fe20000410000 */
[C---:B------:R-:W-:Y:S01]  /*43a0*/  FADD.FTZ R15, -R236.reuse, R15 ;  /* 0x0000000fec0f7221 */ /* 0x040fe20000010100 */
[----:B------:R-:W-:Y:S01]  /*43b0*/  FADD.FTZ R12, -R237, R12 ;  /* 0x0000000ced0c7221 */ /* 0x000fe20000010100 */
[----:B------:R-:W-:Y:S01]  /*43c0*/  STS [R167+0x8000], R16 ;  /* 0x00800010a7007388 */ /* 0x000fe20000000800 */
        /* <DEDUP_REMOVED lines=8> */
[----:B------:R-:W-:Y:S01]  /*4450*/  FADD.FTZ R22, -R234, R22 ;  /* 0x00000016ea167221 */ /* 0x000fe20000010100 */
[----:B------:R-:W-:Y:S01]  /*4460*/  F2FP.BF16.F32.PACK_AB R8, R9, R8 ;  /* 0x000000080908723e */ /* 0x000fe200000010ff */
[----:B------:R-:W-:Y:S01]  /*4470*/  FMUL.FTZ R23, R208, R23 ;  /* 0x00000017d0177220 */ /* 0x000fe20000410000 */
[----:B------:R-:W-:Y:S01]  /*4480*/  F2FP.BF16.F32.PACK_AB R10, R11, R10 ;  /* 0x0000000a0b0a723e */ /* 0x000fe200000010ff */
[----:B------:R-:W-:Y:S01]  /*4490*/  FMUL.FTZ R22, R207, R22 ;  /* 0x00000016cf167220 */ /* 0x000fe20000410000 */
[C---:B------:R-:W-:Y:S01]  /*44a0*/  FADD.FTZ R34, -R234.reuse, R34 ;  /* 0x00000022ea227221 */ /* 0x040fe20000010100 */
[----:B------:R-:W-:Y:S01]  /*44b0*/  STS [R164+0xa000], R8 ;  /* 0x00a00008a4007388 */ /* 0x000fe20000000800 */
[----:B------:R-:W-:Y:S01]  /*44c0*/  FADD.FTZ R35, -R234, R35 ;  /* 0x00000023ea237221 */ /* 0x000fe20000010100 */
[----:B------:R-:W-:Y:S01]  /*44d0*/  F2FP.BF16.F32.PACK_AB R12, R13, R12 ;  /* 0x0000000c0d0c723e */ /* 0x000fe200000010ff */
[----:B------:R-:W-:Y:S01]  /*44e0*/  FADD.FTZ R25, -R237, R25 ;  /* 0x00000019ed197221 */ /* 0x000fe20000010100 */
[----:B------:R-:W-:Y:S01]  /*44f0*/  STS [R164+0xa400], R10 ;  /* 0x00a4000aa4007388 */ /* 0x000fe20000000800 */
[----:B------:R-:W-:Y:S01]  /*4500*/  F2FP.BF16.F32.PACK_AB R14, R15, R14 ;  /* 0x0000000e0f0e723e */ /* 0x000fe200000010ff */
[----:B------:R-:W-:Y:S01]  /*4510*/  FADD.FTZ R27, -R236, R27 ;  /* 0x0000001bec1b7221 */ /* 0x000fe20000010100 */
[----:B------:R-:W-:Y:S01]  /*4520*/  FMUL.FTZ R34, R219, R34 ;  /* 0x00000022db227220 */ /* 0x000fe20000410000 */
[----:B------:R-:W-:Y:S01]  /*4530*/  STS [R167+0xa000], R12 ;  /* 0x00a0000ca7007388 */ /* 0x000fe20000000800 */
[----:B------:R-:W-:Y:S01]  /*4540*/  FMUL.FTZ R35, R220, R35 ;  /* 0x00000023dc237220 */ /* 0x000fe20000410000 */
[----:B------:R-:W-:Y:S01]  /*4550*/  FADD.FTZ R24, -R237, R24 ;  /* 0x00000018ed187221 */ /* 0x000fe20000010100 */
[----:B------:R-:W-:Y:S01]  /*4560*/  FADD.FTZ R26, -R236, R26 ;  /* 0x0000001aec1a7221 */ /* 0x000fe20000010100 */
[----:B------:R-:W-:Y:S01]  /*4570*/  STS [R167+0xa400], R14 ;  /* 0x00a4000ea7007388 */ /* 0x000fe20000000800 */
[----:B------:R-:W-:Y:S01]  /*4580*/  F2FP.BF16.F32.PACK_AB R22, R23, R22 ;  /* 0x000000161716723e */ /* 0x000fe200000010ff */
[----:B------:R-:W-:Y:S01]  /*4590*/  FMUL.FTZ R25, R210, R25 ;  /* 0x00000019d2197220 */ /* 0x000fe20000410000 */
[----:B------:R-:W-:Y:S01]  /*45a0*/  FMUL.FTZ R27, R212, R27 ;  /* 0x0000001bd41b7220 */ /* 0x000fe20000410000 */
[----:B------:R-:W-:Y:S01]  /*45b0*/  STS [R166+0x8000], R20 ;  /* 0x00800014a6007388 */ /* 0x000fe20000000800 */
[----:B------:R-:W-:Y:S01]  /*45c0*/  FMUL.FTZ R24, R209, R24 ;  /* 0x00000018d1187220 */ /* 0x000fe20000410000 */
[----:B------:R-:W-:Y:S01]  /*45d0*/  FMUL.FTZ R26, R211, R26 ;  /* 0x0000001ad31a7220 */ /* 0x000fe20000410000 */
[C---:B------:R-:W-:Y:S01]  /*45e0*/  FADD.FTZ R28, -R237.reuse, R28 ;  /* 0x0000001ced1c7221 */ /* 0x040fe20000010100 */
[----:B------:R-:W-:Y:S01]  /*45f0*/  STS [R166+0x8400], R22 ;  /* 0x00840016a6007388 */ /* 0x000fe20000000800 */
[----:B------:R-:W-:Y:S01]  /*4600*/  FADD.FTZ R29, -R237, R29 ;  /* 0x0000001ded1d7221 */ /* 0x000fe20000010100 */
[C---:B------:R-:W-:Y:S01]  /*4610*/  FADD.FTZ R30, -R236.reuse, R30 ;  /* 0x0000001eec1e7221 */ /* 0x040fe20000010100 */
[----:B------:R-:W-:Y:S01]  /*4620*/  FADD.FTZ R31, -R236, R31 ;  /* 0x0000001fec1f7221 */ /* 0x000fe20000010100 */
[----:B------:R-:W-:Y:S01]  /*4630*/  STS [R173+0x8000], R32 ;  /* 0x00800020ad007388 */ /* 0x000fe20000000800 */
[----:B------:R-:W-:Y:S01]  /*4640*/  F2FP.BF16.F32.PACK_AB R34, R35, R34 ;  /* 0x000000222322723e */ /* 0x000fe200000010ff */
[----:B------:R-:W-:Y:S01]  /*4650*/  FMUL.FTZ R28, R213, R28 ;  /* 0x0000001cd51c7220 */ /* 0x000fe20000410000 */
[----:B------:R-:W-:Y:S01]  /*4660*/  FMUL.FTZ R29, R214, R29 ;  /* 0x0000001dd61d7220 */ /* 0x000fe20000410000 */
[----:B------:R-:W-:Y:S01]  /*4670*/  FMUL.FTZ R30, R215, R30 ;  /* 0x0000001ed71e7220 */ /* 0x000fe20000410000 */
[----:B------:R-:W-:Y:S01]  /*4680*/  FMUL.FTZ R31, R216, R31 ;  /* 0x0000001fd81f7220 */ /* 0x000fe20000410000 */
[----:B------:R-:W-:Y:S01]  /*4690*/  STS [R173+0x8400], R34 ;  /* 0x00840022ad007388 */ /* 0x000fe20000000800 */
[C---:B------:R-:W-:Y:S01]  /*46a0*/  FADD.FTZ R38, -R234.reuse, R38 ;  /* 0x00000026ea267221 */ /* 0x040fe20000010100 */
[C---:B------:R-:W-:Y:S01]  /*46b0*/  FADD.FTZ R39, -R234.reuse, R39 ;  /* 0x00000027ea277221 */ /* 0x040fe20000010100 */
[----:B------:R-:W-:Y:S01]  /*46c0*/  F2FP.BF16.F32.PACK_AB R24, R25, R24 ;  /* 0x000000181918723e */ /* 0x000fe200000010ff */
[----:B------:R-:W-:Y:S01]  /*46d0*/  FADD.FTZ R50, -R234, R50 ;  /* 0x00000032ea327221 */ /* 0x000fe20000010100 */
[----:B------:R-:W-:Y:S01]  /*46e0*/  F2FP.BF16.F32.PACK_AB R26, R27, R26 ;  /* 0x0000001a1b1a723e */ /* 0x000fe200000010ff */
[----:B------:R-:W-:Y:S01]  /*46f0*/  FMUL.FTZ R38, R223, R38 ;  /* 0x00000026df267220 */ /* 0x000fe20000410000 */
[----:B------:R-:W-:Y:S01]  /*4700*/  FMUL.FTZ R39, R224, R39 ;  /* 0x00000027e0277220 */ /* 0x000fe20000410000 */
[----:B------:R-:W-:Y:S01]  /*4710*/  FADD.FTZ R51, -R234, R51 ;  /* 0x00000033ea337221 */ /* 0x000fe20000010100 */
[----:B------:R-:W-:Y:S01]  /*4720*/  F2FP.BF16.F32.PACK_AB R28, R29, R28 ;  /* 0x0000001c1d1c723e */ /* 0x000fe200000010ff */
[----:B------:R-:W-:Y:S01]  /*4730*/  STS [R166+0xa000], R24 ;  /* 0x00a00018a6007388 */ /* 0x000fe20000000800 */
[----:B------:R-:W-:Y:S01]  /*4740*/  F2FP.BF16.F32.PACK_AB R30, R31, R30 ;  /* 0x0000001e1f1e723e */ /* 0x000fe200000010ff */
        /* <DEDUP_REMOVED lines=57> */
[----:B------:R2:W-:Y:S01]  /*4ae0*/  STS [R169+0x8000], R52 ;  /* 0x00800034a9007388 */ /* 0x0005e20000000800 */
[----:B------:R-:W-:Y:S01]  /*4af0*/  FMUL.FTZ R60, R245, R60 ;  /* 0x0000003cf53c7220 */ /* 0x000fe20000410000 */
[----:B------:R-:W-:Y:S01]  /*4b00*/  FMUL.FTZ R61, R246, R61 ;  /* 0x0000003df63d7220 */ /* 0x000fe20000410000 */
[----:B------:R-:W-:Y:S01]  /*4b10*/  FMUL.FTZ R62, R251, R62 ;  /* 0x0000003efb3e7220 */ /* 0x000fe20000410000 */
[----:B------:R-:W-:Y:S01]  /*4b20*/  STS [R169+0x8400], R54 ;  /* 0x00840036a9007388 */ /* 0x000fe20000000800 */
[----:B------:R-:W-:Y:S01]  /*4b30*/  FMUL.FTZ R63, R252, R63 ;  /* 0x0000003ffc3f7220 */ /* 0x000fe20000410000 */
[----:B------:R-:W-:Y:S02]  /*4b40*/  F2FP.BF16.F32.PACK_AB R56, R57, R56 ;  /* 0x000000383938723e */ /* 0x000fe400000010ff */
[----:B------:R-:W-:Y:S01]  /*4b50*/  F2FP.BF16.F32.PACK_AB R58, R59, R58 ;  /* 0x0000003a3b3a723e */ /* 0x000fe200000010ff */
[----:B------:R-:W-:Y:S01]  /*4b60*/  STS [R168+0x8000], R64 ;  /* 0x00800040a8007388 */ /* 0x000fe20000000800 */
[----:B------:R-:W-:Y:S02]  /*4b70*/  F2FP.BF16.F32.PACK_AB R60, R61, R60 ;  /* 0x0000003c3d3c723e */ /* 0x000fe400000010ff */
[----:B------:R-:W-:Y:S01]  /*4b80*/  F2FP.BF16.F32.PACK_AB R62, R63, R62 ;  /* 0x0000003e3f3e723e */ /* 0x000fe200000010ff */
[----:B------:R-:W-:Y:S04]  /*4b90*/  STS [R168+0x8400], R66 ;  /* 0x00840042a8007388 */ /* 0x000fe80000000800 */
[----:B------:R-:W-:Y:S04]  /*4ba0*/  STS [R169+0xa000], R56 ;  /* 0x00a00038a9007388 */ /* 0x000fe80000000800 */
[----:B------:R-:W-:Y:S04]  /*4bb0*/  STS [R169+0xa400], R58 ;  /* 0x00a4003aa9007388 */ /* 0x000fe80000000800 */
[----:B------:R-:W-:Y:S01]  /*4bc0*/  STS [R168+0xa000], R60 ;  /* 0x00a0003ca8007388 */ /* 0x000fe20000000800 */
[----:B--2---:R-:W-:Y:S03]  /*4bd0*/  LEA R52, R158, UR5, 0x1 ;  /* 0x000000059e347c11 */ /* 0x004fe6000f8e08ff */
[----:B------:R-:W-:Y:S01]  /*4be0*/  STS [R168+0xa400], R62 ;  /* 0x00a4003ea8007388 */ /* 0x000fe20000000800 */
[----:B------:R-:W-:Y:S06]  /*4bf0*/  BAR.SYNC.DEFER_BLOCKING 0x0 ;  /* 0x0000000000007b1d */ /* 0x000fec0000010000 */
[----:B------:R-:W-:Y:S04]  /*4c00*/  LDSM.16.MT88.4 R4, [R156+0x10000] ;  /* 0x010000009c04783b */ /* 0x000fe80000004200 */
[----:B------:R-:W2:Y:S04]  /*4c10*/  LDSM.16.MT88.4 R8, [R52+0x4000] ;  /* 0x004000003408783b */ /* 0x000ea80000004200 */
[----:B------:R-:W3:Y:S04]  /*4c20*/  LDSM.16.MT88.4 R12, [R156+0x14000] ;  /* 0x014000009c0c783b */ /* 0x000ee80000004200 */
[----:B------:R-:W-:Y:S04]  /*4c30*/  LDSM.16.MT88.4 R16, [R156+0x10800] ;  /* 0x010800009c10783b */ /* 0x000fe80000004200 */
[----:B------:R-:W4:Y:S04]  /*4c40*/  LDSM.16.MT88.4 R20, [R52+0x4400] ;  /* 0x004400003414783b */ /* 0x000f280000004200 */
[----:B------:R-:W1:Y:S01]  /*4c50*/  LDSM.16.MT88.4 R24, [R156+0x14800] ;  /* 0x014800009c18783b */ /* 0x000e620000004200 */
[-C--:B--2---:R-:W-:Y:S06]  /*4c60*/  HMMA.16816.F32.BF16 R68, R4, R8.reuse, R68 ;  /* 0x000000080444723c */ /* 0x084fec0000041844 */
[C---:B---3--:R-:W-:Y:S06]  /*4c70*/  HMMA.16816.F32.BF16 R72, R12.reuse, R8, R72 ;  /* 0x000000080c48723c */ /* 0x048fec0000041848 */
[-C--:B------:R-:W-:Y:S01]  /*4c80*/  HMMA.16816.F32.BF16 R76, R12, R10.reuse, R76 ;  /* 0x0000000a0c4c723c */ /* 0x080fe2000004184c */
[----:B------:R-:W-:Y:S05]  /*4c90*/  LDSM.16.MT88.4 R12, [R156+0x15000] ;  /* 0x015000009c0c783b */ /* 0x000fea0000004200 */
[----:B------:R-:W-:Y:S01]  /*4ca0*/  HMMA.16816.F32.BF16 R80, R4, R10, R80 ;  /* 0x0000000a0450723c */ /* 0x000fe20000041850 */
[----:B------:R-:W-:Y:S04]  /*4cb0*/  LDSM.16.MT88.4 R4, [R156+0x11000] ;  /* 0x011000009c04783b */ /* 0x000fe80000004200 */
[----:B------:R-:W2:Y:S01]  /*4cc0*/  LDSM.16.MT88.4 R8, [R52+0x4800] ;  /* 0x004800003408783b */ /* 0x000ea20000004200 */
[-C--:B----4-:R-:W-:Y:S06]  /*4cd0*/  HMMA.16816.F32.BF16 R68, R16, R20.reuse, R68 ;  /* 0x000000141044723c */ /* 0x090fec0000041844 */
[C---:B-1----:R-:W-:Y:S06]  /*4ce0*/  HMMA.16816.F32.BF16 R72, R24.reuse, R20, R72 ;  /* 0x000000141848723c */ /* 0x042fec0000041848 */
        /* <DEDUP_REMOVED lines=33> */
[----:B------:R-:W-:Y:S01]  /*4f00*/  BAR.SYNC.DEFER_BLOCKING 0x0 ;  /* 0x0000000000007b1d */ /* 0x000fe20000010000 */
[-C--:B--2---:R-:W-:Y:S06]  /*4f10*/  HMMA.16816.F32.BF16 R68, R4, R8.reuse, R68 ;  /* 0x000000080444723c */ /* 0x084fec0000041844 */
[C---:B------:R-:W-:Y:S06]  /*4f20*/  HMMA.16816.F32.BF16 R72, R12.reuse, R8, R72 ;  /* 0x000000080c48723c */ /* 0x040fec0000041848 */
[-C--:B------:R-:W-:Y:S06]  /*4f30*/  HMMA.16816.F32.BF16 R76, R12, R10.reuse, R76 ;  /* 0x0000000a0c4c723c */ /* 0x080fec000004184c */
[----:B------:R-:W-:Y:S06]  /*4f40*/  HMMA.16816.F32.BF16 R80, R4, R10, R80 ;  /* 0x0000000a0450723c */ /* 0x000fec0000041850 */
[-C--:B-1----:R-:W-:Y:S05]  /*4f50*/  HMMA.16816.F32.BF16 R68, R16, R20.reuse, R68 ;  /* 0x000000141044723c */ /* 0x082fea0000041844 */
[----:B------:R-:W-:Y:S01]  /*4f60*/  IMAD R4, R181, UR43, RZ ;  /* 0x0000002bb5047c24 */ /* 0x000fe2000f8e02ff */
[C---:B------:R-:W-:Y:S05]  /*4f70*/  HMMA.16816.F32.BF16 R72, R24.reuse, R20, R72 ;  /* 0x000000141848723c */ /* 0x040fea0000041848 */
[----:B------:R-:W-:Y:S01]  /*4f80*/  LEA R4, -R4, RZ, 0x7 ;  /* 0x000000ff04047211 */ /* 0x000fe200078e39ff */
[-C--:B------:R-:W-:Y:S05]  /*4f90*/  HMMA.16816.F32.BF16 R76, R24, R22.reuse, R76 ;  /* 0x00000016184c723c */ /* 0x080fea000004184c */
[C---:B------:R-:W-:Y:S01]  /*4fa0*/  LEA R188, P0, R4.reuse, R188, 0x2 ;  /* 0x000000bc04bc7211 */ /* 0x040fe200078010ff */
[----:B------:R-:W-:Y:S05]  /*4fb0*/  HMMA.16816.F32.BF16 R80, R16, R22, R80 ;  /* 0x000000161050723c */ /* 0x000fea0000041850 */
[----:B------:R-:W-:Y:S01]  /*4fc0*/  LEA.HI.X.SX32 R189, R4, R189, 0x2, P0 ;  /* 0x000000bd04bd7211 */ /* 0x000fe200000f16ff */
[----:B------:R-:W-:Y:S07]  /*4fd0*/  @!UPT UIADD3 URZ, URZ, URZ, URZ ;  /* 0x0000003f3f3ff290 */ /* 0x000fee000fffe03f */
[----:B------:R-:W-:Y:S11]  /*4fe0*/  @!P2 BRA `(.L_x_51) ;  /* 0x000000000038a947 */ /* 0x000ff60003800000 */
[----:B------:R-:W1:Y:S08]  /*4ff0*/  LDC R5, c[0x0][0x420] ;  /* 0x00010800ff057b82 */ /* 0x000e700000000800 */
[----:B------:R-:W2:Y:S01]  /*5000*/  LDC R4, c[0x0][0x424] ;  /* 0x00010900ff047b82 */ /* 0x000ea20000000800 */
[C---:B-1----:R-:W-:Y:S05]  /*5010*/  IMAD.U32 R6, R5.reuse, -0x80, RZ ;  /* 0xffffff8005067824 */ /* 0x042fea00078e00ff */
[C---:B------:R-:W-:Y:S04]  /*5020*/  LEA R190, P0, R6.reuse, R190, 0x1 ;  /* 0x000000be06be7211 */ /* 0x040fe800078008ff */
[----:B------:R-:W-:Y:S02]  /*5030*/  LEA.HI.X.SX32 R191, R6, R191, 0x1, P0 ;  /* 0x000000bf06bf7211 */ /* 0x000fe400000f0eff */
[C---:B------:R-:W-:Y:S02]  /*5040*/  LEA R8, P0, R5.reuse, R190, 0x7 ;  /* 0x000000be05087211 */ /* 0x040fe400078038ff */
[----:B------:R-:W-:Y:S02]  /*5050*/  LEA R6, R162, UR5, 0x1 ;  /* 0x00000005a2067c11 */ /* 0x000fe4000f8e08ff */
[----:B--2---:R-:W-:Y:S03]  /*5060*/  LEA.HI.X R9, R5, R191, R4, 0x7, P0 ;  /* 0x000000bf05097211 */ /* 0x004fe600000f3c04 */
[----:B------:R-:W-:Y:S01]  /*5070*/  @!PT LDS RZ, [RZ] ;  /* 0x00000000fffff984 */ /* 0x000fe20000000800 */
[----:B------:R-:W-:Y:S01]  /*5080*/  @!PT LDS RZ, [RZ] ;  /* 0x00000000fffff984 */ /* 0x000fe20000000800 */
[----:B------:R-:W-:Y:S01]  /*5090*/  @!PT LDS RZ, [RZ] ;  /* 0x00000000fffff984 */ /* 0x000fe20000000800 */
[----:B------:R1:W-:Y:S04]  /*50a0*/  LDGSTS.E.BYPASS.LTC128B.128 [R6+0x4000], desc[UR36][R190.64] ;  /* 0x04000000be067fae */ /* 0x0003e8000b901d64 */
[----:B------:R1:W-:Y:S04]  /*50b0*/  LDGSTS.E.BYPASS.LTC128B.128 [R6+0x5000], desc[UR36][R8.64] ;  /* 0x0500000008067fae */ /* 0x0003e8000b901d64 */
[----:B------:R-:W0:Y:S02]  /*50c0*/  LDGDEPBAR ;  /* 0x00000000000079af */ /* 0x000e240000000000 */
.L_x_51:
[----:B------:R-:W-:Y:S01]  /*50d0*/  LDSM.16.M88.4 R16, [R155] ;  /* 0x000000009b10783b */ /* 0x000fe20000000200 */
[----:B------:R-:W-:Y:S02]  /*50e0*/  ULOP3.LUT UR40, UR41, 0x1, URZ, 0xc0, !UPT ;  /* 0x0000000129287892 */ /* 0x000fe4000f8ec03f */
[----:B------:R-:W-:Y:S01]  /*50f0*/  UISETP.GT.AND UP2, UPT, UR41, UR6, UPT ;  /* 0x000000062900728c */ /* 0x000fe2000bf44270 */
[----:B------:R-:W1:Y:S01]  /*5100*/  LDSM.16.MT88.4 R20, [R52+0x6000] ;  /* 0x006000003414783b */ /* 0x000e620000004200 */
[----:B------:R-:W-:Y:S02]  /*5110*/  UISETP.NE.U32.AND UP0, UPT, UR40, 0x1, UPT ;  /* 0x000000012800788c */ /* 0x000fe4000bf05070 */
[----:B------:R-:W-:Y:S01]  /*5120*/  UIADD3 UR41, UR41, -0x1, URZ ;  /* 0xffffffff29297890 */ /* 0x000fe2000fffe03f */
[----:B------:R-:W2:Y:S04]  /*5130*/  LDSM.16.M88.4 R12, [R155+0x2000] ;  /* 0x002000009b0c783b */ /* 0x000ea80000000200 */
[----:B------:R-:W-:Y:S04]  /*5140*/  LDSM.16.M88.4 R24, [R154] ;  /* 0x000000009a18783b */ /* 0x000fe80000000200 */
[----:B------:R-:W3:Y:S04]  /*5150*/  LDSM.16.MT88.4 R28, [R52+0x6400] ;  /* 0x00640000341c783b */ /* 0x000ee80000004200 */
[----:B------:R-:W4:Y:S04]  /*5160*/  LDSM.16.M88.4 R32, [R148] ;  /* 0x000000009420783b */ /* 0x000f280000000200 */
[----:B------:R-:W-:Y:S04]  /*5170*/  LDSM.16.M88.4 R36, [R153] ;  /* 0x000000009924783b */ /* 0x000fe80000000200 */
[----:B------:R-:W4:Y:S04]  /*5180*/  LDSM.16.MT88.4 R40, [R52+0x6800] ;  /* 0x006800003428783b */ /* 0x000f280000004200 */
[----:B------:R-:W4:Y:S04]  /*5190*/  LDSM.16.M88.4 R44, [R153+0x2000] ;  /* 0x00200000992c783b */ /* 0x000f280000000200 */
[----:B------:R-:W-:Y:S01]  /*51a0*/  LDSM.16.MT88.4 R48, [R52+0x6c00] ;  /* 0x006c00003430783b */ /* 0x000fe20000004200 */
[-C--:B-1----:R-:W-:Y:S06]  /*51b0*/  HMMA.16816.F32.BF16 R4, R16, R20.reuse, RZ ;  /* 0x000000141004723c */ /* 0x082fec00000418ff */
[C---:B--2---:R-:W-:Y:S06]  /*51c0*/  HMMA.16816.F32.BF16 R8, R12.reuse, R20, RZ ;  /* 0x000000140c08723c */ /* 0x044fec00000418ff */
        /* <DEDUP_REMOVED lines=29> */
[----:B------:R-:W-:Y:S04]  /*53a0*/  LDSM.16.MT88.4 R28, [R52+0x7c00] ;  /* 0x007c0000341c783b */ /* 0x000fe80000004200 */
[----:B------:R-:W4:Y:S01]  /*53b0*/  LDSM.16.M88.4 R24, [R3+0x4000] ;  /* 0x004000000318783b */ /* 0x000f220000000200 */
[-C--:B------:R-:W-:Y:S06]  /*53c0*/  HMMA.16816.F32.BF16 R4, R36, R40.reuse, R4 ;  /* 0x000000282404723c */ /* 0x080fec0000041804 */
[C---:B-1----:R-:W-:Y:S06]  /*53d0*/  HMMA.16816.F32.BF16 R8, R32.reuse, R40, R8 ;  /* 0x000000282008723c */ /* 0x042fec0000041808 */
[-C--:B------:R-:W-:Y:S01]  /*53e0*/  HMMA.16816.F32.BF16 R12, R32, R42.reuse, R12 ;  /* 0x0000002a200c723c */ /* 0x080fe2000004180c */
[----:B------:R-:W1:Y:S05]  /*53f0*/  LDSM.16.M88.4 R32, [R3+0x6000] ;  /* 0x006000000320783b */ /* 0x000e6a0000000200 */
[----:B------:R-:W-:Y:S06]  /*5400*/  HMMA.16816.F32.BF16 R16, R36, R42, R16 ;  /* 0x0000002a2410723c */ /* 0x000fec0000041810 */
[-C--:B--2---:R-:W-:Y:S06]  /*5410*/  HMMA.16816.F32.BF16 R4, R20, R48.reuse, R4 ;  /* 0x000000301404723c */ /* 0x084fec0000041804 */
[C---:B---3--:R-:W-:Y:S06]  /*5420*/  HMMA.16816.F32.BF16 R8, R44.reuse, R48, R8 ;  /* 0x000000302c08723c */ /* 0x048fec0000041808 */
[-C--:B------:R-:W-:Y:S06]  /*5430*/  HMMA.16816.F32.BF16 R12, R44, R50.reuse, R12 ;  /* 0x000000322c0c723c */ /* 0x080fec000004180c */
[----:B------:R-:W-:Y:S06]  /*5440*/  HMMA.16816.F32.BF16 R16, R20, R50, R16 ;  /* 0x000000321410723c */ /* 0x000fec0000041810 */
[-C--:B----4-:R-:W-:Y:S01]  /*5450*/  HMMA.16816.F32.BF16 R4, R24, R28.reuse, R4 ;  /* 0x0000001c1804723c */ /* 0x090fe20000041804 */
[----:B------:R-:W-:Y:S04]  /*5460*/  IMAD.U32 R20, RZ, RZ, UR42 ;  /* 0x0000002aff147e24 */ /* 0x000fe8000f8e00ff */
[----:B------:R-:W-:Y:S01]  /*5470*/  @P2 IADD3 R22, P0, R177, UR8, RZ ;  /* 0x00000008b1162c10 */ /* 0x000fe2000ff1e0ff */
[C---:B-1----:R-:W-:Y:S01]  /*5480*/  HMMA.16816.F32.BF16 R8, R32.reuse, R28, R8 ;  /* 0x0000001c2008723c */ /* 0x042fe20000041808 */
[----:B------:R-:W-:Y:S01]  /*5490*/  IMAD.U32 R21, RZ, RZ, UR39 ;  /* 0x00000027ff157e24 */ /* 0x000fe2000f8e00ff */
[----:B------:R-:W-:Y:S03]  /*54a0*/  @UP3 UIADD3 UR8, UP1, UR8, -0x200, URZ ;  /* 0xfffffe0008083890 */ /* 0x000fe6000ff3e03f */
[----:B------:R-:W-:Y:S01]  /*54b0*/  @P2 IADD3.X R23, R178, UR9, RZ, P0, !PT ;  /* 0x00000009b2172c10 */ /* 0x000fe200087fe4ff */
[-C--:B------:R-:W-:Y:S01]  /*54c0*/  HMMA.16816.F32.BF16 R12, R32, R30.reuse, R12 ;  /* 0x0000001e200c723c */ /* 0x080fe2000004180c */
[----:B------:R-:W-:Y:S01]  /*54d0*/  IMAD.U32 R28, RZ, RZ, UR42 ;  /* 0x0000002aff1c7e24 */ /* 0x000fe2000f8e00ff */
[----:B------:R-:W-:Y:S02]  /*54e0*/  @UP3 UIADD3.X UR9, UR9, -0x1, URZ, UP1, !UPT ;  /* 0xffffffff09093890 */ /* 0x000fe40008ffe43f */
[----:B------:R-:W5:Y:S02]  /*54f0*/  @P2 LDG.E R185, desc[UR36][R22.64] ;  /* 0x0000002416b92981 */ /* 0x000f64000c1e1900 */
[----:B------:R-:W-:Y:S02]  /*5500*/  HMMA.16816.F32.BF16 R16, R24, R30, R16 ;  /* 0x0000001e1810723c */ /* 0x000fe40000041810 */
[----:B------:R-:W5:Y:S03]  /*5510*/  @P2 LDG.E R184, desc[UR36][R22.64+0x20] ;  /* 0x0000202416b82981 */ /* 0x000f66000c1e1900 */
[-C--:B------:R-:W-:Y:S01]  /*5520*/  LEA R34, P1, R20, R188.reuse, 0x2 ;  /* 0x000000bc14227211 */ /* 0x080fe200078210ff */
[----:B------:R-:W5:Y:S01]  /*5530*/  @P2 LDG.E R183, desc[UR36][R22.64+0x100] ;  /* 0x0001002416b72981 */ /* 0x000f62000c1e1900 */
[----:B------:R-:W-:Y:S01]  /*5540*/  IMAD.U32 R20, RZ, RZ, UR39 ;  /* 0x00000027ff147e24 */ /* 0x000fe2000f8e00ff */
[-C--:B------:R-:W-:Y:S02]  /*5550*/  LEA R32, P0, R21, R188.reuse, 0x2 ;  /* 0x000000bc15207211 */ /* 0x080fe400078010ff */
[----:B------:R1:W5:Y:S01]  /*5560*/  @P2 LDG.E R182, desc[UR36][R22.64+0x120] ;  /* 0x0001202416b62981 */ /* 0x000362000c1e1900 */
[-C--:B------:R-:W-:Y:S01]  /*5570*/  LEA.HI.X.SX32 R35, R28, R189.reuse, 0x2, P1 ;  /* 0x000000bd1c237211 */ /* 0x080fe200008f16ff */
[----:B------:R-:W-:Y:S01]  /*5580*/  IMAD.U32 R21, RZ, RZ, UR35 ;  /* 0x00000023ff157e24 */ /* 0x000fe2000f8e00ff */
[-C--:B------:R-:W-:Y:S01]  /*5590*/  LEA.HI.X.SX32 R33, R20, R189.reuse, 0x2, P0 ;  /* 0x000000bd14217211 */ /* 0x080fe200000f16ff */
[----:B------:R2:W-:Y:S01]  /*55a0*/  REDG.E.ADD.F32.FTZ.RN.STRONG.GPU desc[UR36][R188.64], R4 ;  /* 0x00000004bc0079a6 */ /* 0x0005e2000c10f3a4 */
[----:B------:R-:W-:Y:S02]  /*55b0*/  IMAD.U32 R20, RZ, RZ, UR35 ;  /* 0x00000023ff147e24 */ /* 0x000fe4000f8e00ff */
[-C--:B------:R-:W-:Y:S01]  /*55c0*/  LEA R26, P2, R21, R188.reuse, 0x2 ;  /* 0x000000bc151a7211 */ /* 0x080fe200078410ff */
[----:B------:R3:W-:Y:S03]  /*55d0*/  REDG.E.ADD.F32.FTZ.RN.STRONG.GPU desc[UR36][R34.64], R5 ;  /* 0x00000005220079a6 */ /* 0x0007e6000c10f3a4 */
[-C--:B------:R-:W-:Y:S01]  /*55e0*/  LEA.HI.X.SX32 R27, R20, R189.reuse, 0x2, P2 ;  /* 0x000000bd141b7211 */ /* 0x080fe200010f16ff */
[----:B------:R4:W-:Y:S01]  /*55f0*/  REDG.E.ADD.F32.FTZ.RN.STRONG.GPU desc[UR36][R32.64], R6 ;  /* 0x00000006200079a6 */ /* 0x0009e2000c10f3a4 */
[----:B-1----:R-:W-:Y:S02]  /*5600*/  IMAD.U32 R22, RZ, RZ, UR38 ;  /* 0x00000026ff167e24 */ /* 0x002fe4000f8e00ff */
[----:B--2---:R-:W-:Y:S02]  /*5610*/  IMAD.U32 R4, RZ, RZ, UR38 ;  /* 0x00000026ff047e24 */ /* 0x004fe4000f8e00ff */
[----:B---3--:R-:W-:Y:S03]  /*5620*/  IMAD.U32 R5, RZ, RZ, UR33 ;  /* 0x00000021ff057e24 */ /* 0x008fe6000f8e00ff */
[-C--:B------:R-:W-:Y:S01]  /*5630*/  LEA R24, P0, R4, R188.reuse, 0x2 ;  /* 0x000000bc04187211 */ /* 0x080fe200078010ff */
[----:B------:R-:W-:Y:S02]  /*5640*/  IMAD.U32 R4, RZ, RZ, UR34 ;  /* 0x00000022ff047e24 */ /* 0x000fe4000f8e00ff */
[----:B----4-:R-:W-:Y:S01]  /*5650*/  IMAD.U32 R6, RZ, RZ, UR34 ;  /* 0x00000022ff067e24 */ /* 0x010fe2000f8e00ff */
[-C--:B------:R-:W-:Y:S02]  /*5660*/  LEA.HI.X.SX32 R25, R22, R189.reuse, 0x2, P0 ;  /* 0x000000bd16197211 */ /* 0x080fe400000f16ff */
[-C--:B------:R-:W-:Y:S01]  /*5670*/  LEA R22, P0, R5, R188.reuse, 0x2 ;  /* 0x000000bc05167211 */ /* 0x080fe200078010ff */
[----:B------:R-:W-:Y:S01]  /*5680*/  IMAD.U32 R5, RZ, RZ, UR29 ;  /* 0x0000001dff057e24 */ /* 0x000fe2000f8e00ff */
[-C--:B------:R-:W-:Y:S01]  /*5690*/  LEA R28, P1, R6, R188.reuse, 0x2 ;  /* 0x000000bc061c7211 */ /* 0x080fe200078210ff */
[----:B------:R1:W-:Y:S01]  /*56a0*/  REDG.E.ADD.F32.FTZ.RN.STRONG.GPU desc[UR36][R24.64], R7 ;  /* 0x00000007180079a6 */ /* 0x0003e2000c10f3a4 */
[----:B------:R-:W-:Y:S02]  /*56b0*/  IMAD.U32 R6, RZ, RZ, UR33 ;  /* 0x00000021ff067e24 */ /* 0x000fe4000f8e00ff */
[-C--:B------:R-:W-:Y:S01]  /*56c0*/  LEA.HI.X.SX32 R29, R4, R189.reuse, 0x2, P1 ;  /* 0x000000bd041d7211 */ /* 0x080fe200008f16ff */
[----:B------:R2:W-:Y:S01]  /*56d0*/  REDG.E.ADD.F32.FTZ.RN.STRONG.GPU desc[UR36][R26.64], R8 ;  /* 0x000000081a0079a6 */ /* 0x0005e2000c10f3a4 */
[----:B------:R-:W-:Y:S01]  /*56e0*/  IMAD.U32 R4, RZ, RZ, UR32 ;  /* 0x00000020ff047e24 */ /* 0x000fe2000f8e00ff */
[-C--:B------:R-:W-:Y:S01]  /*56f0*/  LEA.HI.X.SX32 R23, R6, R189.reuse, 0x2, P0 ;  /* 0x000000bd06177211 */ /* 0x080fe200000f16ff */
[----:B------:R-:W-:Y:S01]  /*5700*/  IMAD.U32 R6, RZ, RZ, UR30 ;  /* 0x0000001eff067e24 */ /* 0x000fe2000f8e00ff */
[----:B------:R3:W-:Y:S02]  /*5710*/  REDG.E.ADD.F32.FTZ.RN.STRONG.GPU desc[UR36][R28.64], R9 ;  /* 0x000000091c0079a6 */ /* 0x0007e4000c10f3a4 */
[-C--:B------:R-:W-:Y:S01]  /*5720*/  LEA R20, P0, R4, R188.reuse, 0x2 ;  /* 0x000000bc04147211 */ /* 0x080fe200078010ff */
[----:B------:R-:W-:Y:S01]  /*5730*/  IMAD.U32 R4, RZ, RZ, UR30 ;  /* 0x0000001eff047e24 */ /* 0x000fe2000f8e00ff */
[----:B------:R4:W-:Y:S04]  /*5740*/  REDG.E.ADD.F32.FTZ.RN.STRONG.GPU desc[UR36][R22.64], R10 ;  /* 0x0000000a160079a6 */ /* 0x0009e8000c10f3a4 */
[----:B------:R-:W-:Y:S01]  /*5750*/  LDSM.16.MT88.4 R28, [R152+0x800] ;  /* 0x00080000981c783b */ /* 0x000fe20000004200 */
[----:B-1----:R-:W-:Y:S02]  /*5760*/  IMAD.U32 R7, RZ, RZ, UR31 ;  /* 0x0000001fff077e24 */ /* 0x002fe4000f8e00ff */
[----:B--2---:R-:W-:Y:S02]  /*5770*/  IMAD.U32 R8, RZ, RZ, UR32 ;  /* 0x00000020ff087e24 */ /* 0x004fe4000f8e00ff */
[----:B---3--:R-:W-:Y:S03]  /*5780*/  IMAD.U32 R9, RZ, RZ, UR31 ;  /* 0x0000001fff097e24 */ /* 0x008fe6000f8e00ff */
[-C--:B------:R-:W-:Y:S02]  /*5790*/  LEA.HI.X.SX32 R21, R8, R189.reuse, 0x2, P0 ;  /* 0x000000bd08157211 */ /* 0x080fe400000f16ff */
[-C--:B------:R-:W-:Y:S01]  /*57a0*/  LEA R8, P1, R6, R188.reuse, 0x2 ;  /* 0x000000bc06087211 */ /* 0x080fe200078210ff */
[----:B----4-:R-:W-:Y:S01]  /*57b0*/  IMAD.U32 R10, RZ, RZ, UR26 ;  /* 0x0000001aff0a7e24 */ /* 0x010fe2000f8e00ff */
[-C--:B------:R-:W-:Y:S01]  /*57c0*/  LEA R22, P2, R7, R188.reuse, 0x2 ;  /* 0x000000bc07167211 */ /* 0x080fe200078410ff */
[----:B------:R1:W-:Y:S01]  /*57d0*/  REDG.E.ADD.F32.FTZ.RN.STRONG.GPU desc[UR36][R20.64], R11 ;  /* 0x0000000b140079a6 */ /* 0x0003e2000c10f3a4 */
[----:B------:R-:W-:Y:S01]  /*57e0*/  IMAD.U32 R7, RZ, RZ, UR29 ;  /* 0x0000001dff077e24 */ /* 0x000fe2000f8e00ff */
[-C--:B------:R-:W-:Y:S01]  /*57f0*/  LEA R6, P0, R5, R188.reuse, 0x2 ;  /* 0x000000bc05067211 */ /* 0x080fe200078010ff */
[----:B------:R-:W-:Y:S01]  /*5800*/  IMAD.U32 R5, RZ, RZ, UR26 ;  /* 0x0000001aff057e24 */ /* 0x000fe2000f8e00ff */
[-C--:B------:R-:W-:Y:S02]  /*5810*/  LEA.HI.X.SX32 R23, R9, R189.reuse, 0x2, P2 ;  /* 0x000000bd09177211 */ /* 0x080fe400010f16ff */
[-C--:B------:R-:W-:Y:S01]  /*5820*/  LEA.HI.X.SX32 R9, R4, R189.reuse, 0x2, P1 ;  /* 0x000000bd04097211 */ /* 0x080fe200008f16ff */
[----:B------:R-:W-:Y:S01]  /*5830*/  IMAD.U32 R4, RZ, RZ, UR28 ;  /* 0x0000001cff047e24 */ /* 0x000fe2000f8e00ff */
[-C--:B------:R-:W-:Y:S01]  /*5840*/  LEA.HI.X.SX32 R7, R7, R189.reuse, 0x2, P0 ;  /* 0x000000bd07077211 */ /* 0x080fe200000f16ff */
[----:B------:R2:W-:Y:S04]  /*5850*/  REDG.E.ADD.F32.FTZ.RN.STRONG.GPU desc[UR36][R22.64], R16 ;  /* 0x00000010160079a6 */ /* 0x0005e8000c10f3a4 */
[----:B------:R3:W-:Y:S04]  /*5860*/  REDG.E.ADD.F32.FTZ.RN.STRONG.GPU desc[UR36][R8.64], R17 ;  /* 0x00000011080079a6 */ /* 0x0007e8000c10f3a4 */
[----:B------:R4:W-:Y:S01]  /*5870*/  REDG.E.ADD.F32.FTZ.RN.STRONG.GPU desc[UR36][R6.64], R18 ;  /* 0x00000012060079a6 */ /* 0x0009e2000c10f3a4 */
[----:B-1----:R-:W-:Y:S01]  /*5880*/  IMAD.U32 R11, RZ, RZ, UR28 ;  /* 0x0000001cff0b7e24 */ /* 0x002fe2000f8e00ff */
[-C--:B------:R-:W-:Y:S01]  /*5890*/  LEA R20, P0, R4, R188.reuse, 0x2 ;  /* 0x000000bc04147211 */ /* 0x080fe200078010ff */
[----:B------:R-:W-:Y:S03]  /*58a0*/  IMAD.U32 R4, RZ, RZ, UR46 ;  /* 0x0000002eff047e24 */ /* 0x000fe6000f8e00ff */
[-C--:B------:R-:W-:Y:S02]  /*58b0*/  LEA.HI.X.SX32 R21, R11, R189.reuse, 0x2, P0 ;  /* 0x000000bd0b157211 */ /* 0x080fe400000f16ff */
[-C--:B--2---:R-:W-:Y:S03]  /*58c0*/  LEA R22, P3, R5, R188.reuse, 0x2 ;  /* 0x000000bc05167211 */ /* 0x084fe600078610ff */
[----:B------:R1:W-:Y:S01]  /*58d0*/  REDG.E.ADD.F32.FTZ.RN.STRONG.GPU desc[UR36][R20.64], R19 ;  /* 0x00000013140079a6 */ /* 0x0003e2000c10f3a4 */
[----:B------:R-:W-:Y:S02]  /*58e0*/  IMAD.U32 R16, RZ, RZ, UR4 ;  /* 0x00000004ff107e24 */ /* 0x000fe4000f8e00ff */
[----:B---3--:R-:W-:Y:S01]  /*58f0*/  IMAD.U32 R9, RZ, RZ, UR23 ;  /* 0x00000017ff097e24 */ /* 0x008fe2000f8e00ff */
[-C--:B------:R-:W-:Y:S01]  /*5900*/  LEA.HI.X.SX32 R23, R10, R189.reuse, 0x2, P3 ;  /* 0x000000bd0a177211 */ /* 0x080fe200018f16ff */
[----:B------:R-:W-:Y:S02]  /*5910*/  IMAD.U32 R8, RZ, RZ, UR23 ;  /* 0x00000017ff087e24 */ /* 0x000fe4000f8e00ff */
[----:B----4-:R-:W-:Y:S01]  /*5920*/  IMAD.U32 R7, RZ, RZ, UR4 ;  /* 0x00000004ff077e24 */ /* 0x010fe2000f8e00ff */
[-C--:B------:R-:W-:Y:S01]  /*5930*/  LEA R18, P2, R9, R188.reuse, 0x2 ;  /* 0x000000bc09127211 */ /* 0x080fe200078410ff */
[----:B------:R-:W-:Y:S01]  /*5940*/  IMAD.U32 R6, RZ, RZ, UR46 ;  /* 0x0000002eff067e24 */ /* 0x000fe2000f8e00ff */
[----:B------:R-:W-:Y:S02]  /*5950*/  REDG.E.ADD.F32.FTZ.RN.STRONG.GPU desc[UR36][R22.64], R12 ;  /* 0x0000000c160079a6 */ /* 0x000fe4000c10f3a4 */
[-C--:B------:R-:W-:Y:S02]  /*5960*/  LEA R24, P1, R7, R188.reuse, 0x2 ;  /* 0x000000bc07187211 */ /* 0x080fe400078210ff */
[----:B------:R-:W-:Y:S01]  /*5970*/  LEA R6, P0, R6, R188, 0x2 ;  /* 0x000000bc06067211 */ /* 0x000fe200078010ff */
[----:B------:R-:W-:Y:S01]  /*5980*/  LDSM.16.MT88.4 R20, [R152+0x400] ;  /* 0x000400009814783b */ /* 0x000fe20000004200 */
[-C--:B------:R-:W-:Y:S02]  /*5990*/  LEA.HI.X.SX32 R25, R16, R189.reuse, 0x2, P1 ;  /* 0x000000bd10197211 */ /* 0x080fe400008f16ff */
[-C--:B------:R-:W-:Y:S02]  /*59a0*/  LEA.HI.X.SX32 R7, R4, R189.reuse, 0x2, P0 ;  /* 0x000000bd04077211 */ /* 0x080fe400000f16ff */
[----:B------:R-:W-:Y:S01]  /*59b0*/  PLOP3.LUT P1, PT, PT, PT, UP0, 0x80, 0x0 ;  /* 0x000000000000781c */ /* 0x000fe20003f2f008 */
[----:B------:R-:W-:Y:S01]  /*59c0*/  @UP3 UIADD3 UR22, UP0, UR22, -0x200, URZ ;  /* 0xfffffe0016163890 */ /* 0x000fe2000ff1e03f */
[----:B------:R-:W-:Y:S03]  /*59d0*/  PLOP3.LUT P0, PT, PT, PT, UP2, 0x80, 0x0 ;  /* 0x000000000000781c */ /* 0x000fe60003f0f028 */
[----:B------:R-:W-:Y:S01]  /*59e0*/  @UP3 UIADD3.X UR7, UR7, -0x1, URZ, UP0, !UPT ;  /* 0xffffffff07073890 */ /* 0x000fe200087fe43f */
[----:B-1----:R-:W-:Y:S02]  /*59f0*/  LEA.HI.X.SX32 R19, R8, R189, 0x2, P2 ;  /* 0x000000bd08137211 */ /* 0x002fe400010f16ff */
[----:B------:R-:W-:Y:S04]  /*5a00*/  LDSM.16.MT88.4 R8, [R152] ;  /* 0x000000009808783b */ /* 0x000fe80000004200 */
[----:B------:R-:W-:Y:S04]  /*5a10*/  REDG.E.ADD.F32.FTZ.RN.STRONG.GPU desc[UR36][R18.64], R13 ;  /* 0x0000000d120079a6 */ /* 0x000fe8000c10f3a4 */
[----:B------:R-:W-:Y:S04]  /*5a20*/  REDG.E.ADD.F32.FTZ.RN.STRONG.GPU desc[UR36][R24.64], R14 ;  /* 0x0000000e180079a6 */ /* 0x000fe8000c10f3a4 */
[----:B------:R-:W-:Y:S04]  /*5a30*/  REDG.E.ADD.F32.FTZ.RN.STRONG.GPU desc[UR36][R6.64], R15 ;  /* 0x0000000f060079a6 */ /* 0x000fe8000c10f3a4 */
[----:B------:R-:W1:Y:S04]  /*5a40*/  LDSM.16.MT88.4 R4, [R156+0x8000] ;  /* 0x008000009c04783b */ /* 0x000e680000004200 */
[----:B------:R-:W2:Y:S04]  /*5a50*/  LDSM.16.MT88.4 R12, [R156+0xc000] ;  /* 0x00c000009c0c783b */ /* 0x000ea80000004200 */
[----:B------:R-:W3:Y:S04]  /*5a60*/  LDSM.16.MT88.4 R16, [R156+0x8800] ;  /* 0x008800009c10783b */ /* 0x000ee80000004200 */
[----:B------:R-:W4:Y:S01]  /*5a70*/  LDSM.16.MT88.4 R24, [R156+0xc800] ;  /* 0x00c800009c18783b */ /* 0x000f220000004200 */
        /* <DEDUP_REMOVED lines=40> */
[----:B------:R-:W4:Y:S05]  /*5d00*/  LDSM.16.MT88.4 R16, [R156+0xf800] ;  /* 0x00f800009c10783b */ /* 0x000f2a0000004200 */
[-C--:B-1----:R-:W-:Y:S06]  /*5d10*/  HMMA.16816.F32.BF16 R84, R12, R24.reuse, R84 ;  /* 0x000000180c54723c */ /* 0x082fec0000041854 */
[C---:B--2---:R-:W-:Y:S06]  /*5d20*/  HMMA.16816.F32.BF16 R88, R4.reuse, R24, R88 ;  /* 0x000000180458723c */ /* 0x044fec0000041858 */
[-C--:B------:R-:W-:Y:S06]  /*5d30*/  HMMA.16816.F32.BF16 R92, R4, R26.reuse, R92 ;  /* 0x0000001a045c723c */ /* 0x080fec000004185c */
[----:B------:R-:W-:Y:S05]  /*5d40*/  HMMA.16816.F32.BF16 R96, R12, R26, R96 ;  /* 0x0000001a0c60723c */ /* 0x000fea0000041860 */
[C---:B------:R-:W-:Y:S01]  /*5d50*/  VIADD R4, R152.reuse, 0xffffe000 ;  /* 0xffffe00098047836 */ /* 0x040fe20000000000 */
[-C--:B---3--:R-:W-:Y:S05]  /*5d60*/  HMMA.16816.F32.BF16 R84, R8, R20.reuse, R84 ;  /* 0x000000140854723c */ /* 0x088fea0000041854 */
[----:B------:R-:W-:Y:S01]  /*5d70*/  @P1 VIADD R4, R152, 0x2000 ;  /* 0x0000200098041836 */ /* 0x000fe20000000000 */
[C---:B----4-:R-:W-:Y:S05]  /*5d80*/  HMMA.16816.F32.BF16 R88, R16.reuse, R20, R88 ;  /* 0x000000141058723c */ /* 0x050fea0000041858 */
[----:B------:R-:W-:Y:S01]  /*5d90*/  IMAD.MOV.U32 R152, RZ, RZ, R4 ;  /* 0x000000ffff987224 */ /* 0x000fe200078e0004 */
[-C--:B------:R-:W-:Y:S06]  /*5da0*/  HMMA.16816.F32.BF16 R92, R16, R22.reuse, R92 ;  /* 0x00000016105c723c */ /* 0x080fec000004185c */
[----:B------:R-:W-:Y:S01]  /*5db0*/  HMMA.16816.F32.BF16 R96, R8, R22, R96 ;  /* 0x000000160860723c */ /* 0x000fe20000041860 */
[----:B------:R-:W-:Y:S11]  /*5dc0*/  @!UPT UIADD3 URZ, URZ, URZ, URZ ;  /* 0x0000003f3f3ff290 */ /* 0x000ff6000fffe03f */
[----:B------:R-:W-:Y:S01]  /*5dd0*/  @!UPT UIADD3 URZ, URZ, URZ, URZ ;  /* 0x0000003f3f3ff290 */ /* 0x000fe2000fffe03f */
[----:B------:R-:W-:Y:S11]  /*5de0*/  @P0 BRA `(.L_x_52) ;  /* 0xffffffc400200947 */ /* 0x000ff6000383ffff */
.L_x_49:
[----:B------:R-:W-:Y:S01]  /*5df0*/  @!UPT UIADD3 URZ, URZ, URZ, URZ ;  /* 0x0000003f3f3ff290 */ /* 0x000fe2000fffe03f */
[----:B------:R-:W3:Y:S01]  /*5e00*/  S2R R4, SR_TID.X ;  /* 0x0000000000047919 */ /* 0x000ee20000002100 */
[----:B------:R-:W-:Y:S01]  /*5e10*/  ULDC UR4, c[0x0][0x390] ;  /* 0x0000e40000047ab9 */ /* 0x000fe20000000800 */
[----:B------:R-:W4:Y:S01]  /*5e20*/  LDC.64 R6, c[0x0][0x438] ;  /* 0x00010e00ff067b82 */ /* 0x000f220000000a00 */
        /* <DEDUP_REMOVED lines=18> */
[----:B------:R-:W-:-:S02]  /*5f50*/  F2FP.BF16.F32.PACK_AB R86, R87, R86 ;  /* 0x000000565756723e */ /* 0x000fc400000010ff */
[----:B------:R-:W-:Y:S02]  /*5f60*/  F2FP.BF16.F32.PACK_AB R96, R97, R96 ;  /* 0x000000606160723e */ /* 0x000fe400000010ff */
[----:B------:R-:W-:-:S03]  /*5f70*/  F2FP.BF16.F32.PACK_AB R98, R99, R98 ;  /* 0x000000626362723e */ /* 0x000fc600000010ff */
[----:B------:R-:W1:Y:S01]  /*5f80*/  LDC.64 R8, c[0x0][0x450] ;  /* 0x00011400ff087b82 */ /* 0x000e620000000a00 */
[----:B------:R-:W-:Y:S01]  /*5f90*/  F2FP.BF16.F32.PACK_AB R88, R89, R88 ;  /* 0x000000585958723e */ /* 0x000fe200000010ff */
[----:B----4-:R-:W-:Y:S01]  /*5fa0*/  IMAD R15, R6, UR15, RZ ;  /* 0x0000000f060f7c24 */ /* 0x010fe2000f8e02ff */
[----:B------:R-:W-:Y:S01]  /*5fb0*/  F2FP.BF16.F32.PACK_AB R90, R91, R90 ;  /* 0x0000005a5b5a723e */ /* 0x000fe200000010ff */
[----:B------:R-:W-:Y:S01]  /*5fc0*/  ULDC.64 UR8, c[0x0][0x3f0] ;  /* 0x0000fc0000087ab9 */ /* 0x000fe20000000a00 */
[----:B------:R-:W-:Y:S01]  /*5fd0*/  F2FP.BF16.F32.PACK_AB R92, R93, R92 ;  /* 0x0000005c5d5c723e */ /* 0x000fe200000010ff */
[----:B------:R-:W-:Y:S01]  /*5fe0*/  IMAD R7, R7, UR10, R15 ;  /* 0x0000000a07077c24 */ /* 0x000fe2000f8e020f */
[----:B---3--:R-:W-:Y:S01]  /*5ff0*/  SHF.R.S32.HI R14, RZ, 0x1f, R4 ;  /* 0x0000001fff0e7819 */ /* 0x008fe20000011404 */
[----:B------:R-:W3:Y:S01]  /*6000*/  LDC.64 R12, c[0x0][0x468] ;  /* 0x00011a00ff0c7b82 */ /* 0x000ee20000000a00 */
[----:B------:R-:W-:Y:S01]  /*6010*/  F2FP.BF16.F32.PACK_AB R94, R95, R94 ;  /* 0x0000005e5f5e723e */ /* 0x000fe200000010ff */
[----:B------:R-:W-:Y:S01]  /*6020*/  ULDC.64 UR6, c[0x0][0x3f8] ;  /* 0x0000fe0000067ab9 */ /* 0x000fe20000000a00 */
[----:B------:R-:W-:-:S02]  /*6030*/  LEA.HI R14, R14, R4, RZ, 0x2 ;  /* 0x000000040e0e7211 */ /* 0x000fc400078f10ff */
[----:B------:R-:W-:Y:S02]  /*6040*/  F2FP.BF16.F32.PACK_AB R68, R69, R68 ;  /* 0x000000444544723e */ /* 0x000fe400000010ff */
[----:B------:R-:W-:Y:S01]  /*6050*/  LOP3.LUT R5, R14, 0xfffffffc, RZ, 0xc0, !PT ;  /* 0xfffffffc0e057812 */ /* 0x000fe200078ec0ff */
[----:B--2---:R-:W2:Y:S01]  /*6060*/  LDC.64 R10, c[0x0][0x440] ;  /* 0x00011000ff0a7b82 */ /* 0x004ea20000000a00 */
[----:B------:R-:W-:Y:S01]  /*6070*/  F2FP.BF16.F32.PACK_AB R70, R71, R70 ;  /* 0x000000464746723e */ /* 0x000fe200000010ff */
[----:B------:R-:W-:Y:S01]  /*6080*/  STS [R172], R84 ;  /* 0x00000054ac007388 */ /* 0x000fe20000000800 */
[----:B------:R-:W-:Y:S02]  /*6090*/  IADD3 R4, -R5, R4, RZ ;  /* 0x0000000405047210 */ /* 0x000fe40007ffe1ff */
[----:B------:R-:W-:Y:S01]  /*60a0*/  F2FP.BF16.F32.PACK_AB R80, R81, R80 ;  /* 0x000000505150723e */ /* 0x000fe200000010ff */
[----:B------:R-:W-:Y:S01]  /*60b0*/  STS [R172+0x200], R86 ;  /* 0x00020056ac007388 */ /* 0x000fe20000000800 */
[----:B------:R-:W-:-:S02]  /*60c0*/  F2FP.BF16.F32.PACK_AB R82, R83, R82 ;  /* 0x000000525352723e */ /* 0x000fc400000010ff */
[----:B------:R-:W-:Y:S01]  /*60d0*/  F2FP.BF16.F32.PACK_AB R72, R73, R72 ;  /* 0x000000484948723e */ /* 0x000fe200000010ff */
[----:B------:R-:W-:Y:S01]  /*60e0*/  STS [R171], R96 ;  /* 0x00000060ab007388 */ /* 0x000fe20000000800 */
[----:B------:R-:W-:Y:S02]  /*60f0*/  F2FP.BF16.F32.PACK_AB R74, R75, R74 ;  /* 0x0000004a4b4a723e */ /* 0x000fe400000010ff */
[----:B------:R-:W-:Y:S01]  /*6100*/  F2FP.BF16.F32.PACK_AB R76, R77, R76 ;  /* 0x0000004c4d4c723e */ /* 0x000fe200000010ff */
[----:B------:R-:W-:Y:S01]  /*6110*/  STS [R171+0x200], R98 ;  /* 0x00020062ab007388 */ /* 0x000fe20000000800 */
[----:B------:R-:W-:Y:S01]  /*6120*/  F2FP.BF16.F32.PACK_AB R78, R79, R78 ;  /* 0x0000004e4f4e723e */ /* 0x000fe200000010ff */
[----:B---3--:R-:W-:Y:S01]  /*6130*/  IMAD R28, R12, UR16, RZ ;  /* 0x000000100c1c7c24 */ /* 0x008fe2000f8e02ff */
[----:B------:R-:W-:Y:S01]  /*6140*/  SHF.L.U32 R16, R4, 0x3, RZ ;  /* 0x0000000304107819 */ /* 0x000fe200000006ff */
[----:B------:R-:W-:Y:S01]  /*6150*/  STS [R172+0x1000], R88 ;  /* 0x00100058ac007388 */ /* 0x000fe20000000800 */
[----:B------:R-:W3:Y:S01]  /*6160*/  LDC.64 R4, c[0x0][0x458] ;  /* 0x00011600ff047b82 */ /* 0x000ee20000000a00 */
[----:B------:R-:W-:Y:S01]  /*6170*/  SHF.R.S32.HI R14, RZ, 0x2, R14 ;  /* 0x00000002ff0e7819 */ /* 0x000fe2000001140e */
[----:B------:R-:W-:Y:S01]  /*6180*/  IMAD R28, R13, UR11, R28 ;  /* 0x0000000b0d1c7c24 */ /* 0x000fe2000f8e021c */
[----:B------:R-:W-:Y:S01]  /*6190*/  STS [R172+0x1200], R90 ;  /* 0x0012005aac007388 */ /* 0x000fe20000000800 */
[----:B------:R-:W-:Y:S01]  /*61a0*/  SHF.R.S32.HI R17, RZ, 0x1f, R16 ;  /* 0x0000001fff117819 */ /* 0x000fe20000011410 */
[----:B--2---:R-:W-:Y:S01]  /*61b0*/  IMAD R29, R10, UR15, RZ ;  /* 0x0000000f0a1d7c24 */ /* 0x004fe2000f8e02ff */
[----:B------:R-:W-:Y:S01]  /*61c0*/  SHF.R.S32.HI R15, RZ, 0x1f, R14 ;  /* 0x0000001fff0f7819 */ /* 0x000fe2000001140e */
[----:B------:R-:W-:Y:S01]  /*61d0*/  STS [R171+0x1000], R92 ;  /* 0x0010005cab007388 */ /* 0x000fe20000000800 */
[----:B-1----:R-:W-:-:S03]  /*61e0*/  IMAD.WIDE.U32 R30, R14, R8, RZ ;  /* 0x000000080e1e7225 */ /* 0x002fc600078e00ff */
[----:B------:R-:W-:Y:S01]  /*61f0*/  STS [R171+0x1200], R94 ;  /* 0x0012005eab007388 */ /* 0x000fe20000000800 */
[----:B------:R-:W-:-:S03]  /*6200*/  IMAD.WIDE.U32 R34, R6, UR10, R16 ;  /* 0x0000000a06227c25 */ /* 0x000fc6000f8e0010 */
[----:B------:R-:W-:Y:S01]  /*6210*/  STS [R172+0x2000], R68 ;  /* 0x00200044ac007388 */ /* 0x000fe20000000800 */
[----:B------:R-:W-:Y:S01]  /*6220*/  IMAD R18, R15, R8, RZ ;  /* 0x000000080f127224 */ /* 0x000fe200078e02ff */
[----:B------:R-:W-:Y:S01]  /*6230*/  IADD3 R35, R35, R7, RZ ;  /* 0x0000000723237210 */ /* 0x000fe20007ffe0ff */
[----:B------:R-:W-:Y:S01]  /*6240*/  IMAD R29, R11, UR10, R29 ;  /* 0x0000000a0b1d7c24 */ /* 0x000fe2000f8e021d */
[----:B------:R-:W-:Y:S01]  /*6250*/  STS [R172+0x2200], R70 ;  /* 0x00220046ac007388 */ /* 0x000fe20000000800 */
[----:B------:R-:W1:Y:S01]  /*6260*/  LDC.64 R6, c[0x0][0x470] ;  /* 0x00011c00ff067b82 */ /* 0x000e620000000a00 */
[----:B------:R-:W-:Y:S02]  /*6270*/  IMAD R18, R14, R9, R18 ;  /* 0x000000090e127224 */ /* 0x000fe400078e0212 */
[----:B------:R-:W-:Y:S01]  /*6280*/  STS [R171+0x2000], R80 ;  /* 0x00200050ab007388 */ /* 0x000fe20000000800 */
[----:B------:R-:W-:Y:S01]  /*6290*/  IMAD.WIDE.U32 R34, R12, UR11, R34 ;  /* 0x0000000b0c227c25 */ /* 0x000fe2000f8e0022 */
[----:B------:R-:W-:-:S02]  /*62a0*/  LEA R12, R162, UR5, 0x1 ;  /* 0x00000005a20c7c11 */ /* 0x000fc4000f8e08ff */
[----:B------:R-:W-:Y:S01]  /*62b0*/  STS [R171+0x2200], R82 ;  /* 0x00220052ab007388 */ /* 0x000fe20000000800 */
[----:B---3--:R-:W-:Y:S01]  /*62c0*/  IMAD R15, R15, R4, RZ ;  /* 0x000000040f0f7224 */ /* 0x008fe200078e02ff */
[----:B------:R-:W-:Y:S01]  /*62d0*/  IADD3 R31, R31, R18, RZ ;  /* 0x000000121f1f7210 */ /* 0x000fe20007ffe0ff */
[----:B------:R-:W-:Y:S01]  /*62e0*/  IMAD.WIDE.U32 R36, R10, UR10, R16 ;  /* 0x0000000a0a247c25 */ /* 0x000fe2000f8e0010 */
[----:B------:R-:W-:Y:S01]  /*62f0*/  STS [R172+0x3000], R72 ;  /* 0x00300048ac007388 */ /* 0x000fe20000000800 */
[----:B------:R-:W-:Y:S02]  /*6300*/  IADD3 R28, R35, R28, RZ ;  /* 0x0000001c231c7210 */ /* 0x000fe40007ffe0ff */
[C---:B------:R-:W-:Y:S01]  /*6310*/  IMAD R11, R14.reuse, R5, R15 ;  /* 0x000000050e0b7224 */ /* 0x040fe200078e020f */
[----:B------:R-:W-:Y:S01]  /*6320*/  STS [R172+0x3200], R74 ;  /* 0x0032004aac007388 */ /* 0x000fe20000000800 */
[----:B------:R-:W-:Y:S01]  /*6330*/  IMAD.WIDE.U32 R32, R14, R4, RZ ;  /* 0x000000040e207225 */ /* 0x000fe200078e00ff */
[----:B------:R-:W-:-:S02]  /*6340*/  IADD3 R37, R37, R29, RZ ;  /* 0x0000001d25257210 */ /* 0x000fc40007ffe0ff */
[----:B------:R-:W-:Y:S01]  /*6350*/  STS [R171+0x3000], R76 ;  /* 0x0030004cab007388 */ /* 0x000fe20000000800 */
[C---:B------:R-:W-:Y:S01]  /*6360*/  IMAD.WIDE.U32 R30, R8.reuse, UR20, R30 ;  /* 0x00000014081e7c25 */ /* 0x040fe2000f8e001e */
[----:B------:R-:W-:Y:S02]  /*6370*/  IADD3 R33, R33, R11, RZ ;  /* 0x0000000b21217210 */ /* 0x000fe40007ffe0ff */
[----:B------:R-:W-:Y:S01]  /*6380*/  STS [R171+0x3200], R78 ;  /* 0x0032004eab007388 */ /* 0x000fe20000000800 */
[----:B------:R-:W-:Y:S01]  /*6390*/  IMAD R11, R8, UR19, RZ ;  /* 0x00000013080b7c24 */ /* 0x000fe2000f8e02ff */
[----:B------:R-:W-:Y:S01]  /*63a0*/  BAR.SYNC.DEFER_BLOCKING 0x0 ;  /* 0x0000000000007b1d */ /* 0x000fe20000010000 */
[----:B-1----:R-:W-:Y:S01]  /*63b0*/  IMAD R10, R6, UR16, RZ ;  /* 0x00000010060a7c24 */ /* 0x002fe2000f8e02ff */
[----:B------:R-:W-:Y:S01]  /*63c0*/  IADD3 R29, P0, R34, R30, RZ ;  /* 0x0000001e221d7210 */ /* 0x000fe20007f1e0ff */
[----:B------:R-:W-:Y:S02]  /*63d0*/  IMAD R11, R9, UR20, R11 ;  /* 0x00000014090b7c24 */ /* 0x000fe4000f8e020b */
[----:B------:R-:W-:-:S03]  /*63e0*/  IMAD.WIDE.U32 R36, R6, UR11, R36 ;  /* 0x0000000b06247c25 */ /* 0x000fc6000f8e0024 */
[----:B------:R-:W-:Y:S01]  /*63f0*/  IADD3.X R11, R28, R31, R11, P0, !PT ;  /* 0x0000001f1c0b7210 */ /* 0x000fe200007fe40b */
[----:B------:R-:W-:Y:S01]  /*6400*/  IMAD R7, R7, UR11, R10 ;  /* 0x0000000b07077c24 */ /* 0x000fe2000f8e020a */
[----:B------:R-:W-:Y:S01]  /*6410*/  LEA R28, P1, R29, UR8, 0x1 ;  /* 0x000000081d1c7c11 */ /* 0x000fe2000f8208ff */
[C---:B------:R-:W-:Y:S02]  /*6420*/  IMAD R6, R4.reuse, UR19, RZ ;  /* 0x0000001304067c24 */ /* 0x040fe4000f8e02ff */
[----:B------:R-:W-:Y:S01]  /*6430*/  IMAD.WIDE.U32 R32, R4, UR20, R32 ;  /* 0x0000001404207c25 */ /* 0x000fe2000f8e0020 */
[----:B------:R-:W-:Y:S02]  /*6440*/  IADD3 R7, R37, R7, RZ ;  /* 0x0000000725077210 */ /* 0x000fe40007ffe0ff */
[----:B------:R-:W-:Y:S01]  /*6450*/  LEA.HI.X R29, R29, UR9, R11, 0x1, P1 ;  /* 0x000000091d1d7c11 */ /* 0x000fe200088f0c0b */
[----:B------:R-:W-:Y:S01]  /*6460*/  IMAD R6, R5, UR20, R6 ;  /* 0x0000001405067c24 */ /* 0x000fe2000f8e0206 */
[----:B------:R-:W-:-:S02]  /*6470*/  IADD3 R10, P0, R36, R32, RZ ;  /* 0x00000020240a7210 */ /* 0x000fc40007f1e0ff */
[----:B------:R-:W-:Y:S02]  /*6480*/  LEA R32, P1, R8, R28, 0x7 ;  /* 0x0000001c08207211 */ /* 0x000fe400078238ff */
[----:B------:R-:W-:Y:S01]  /*6490*/  IADD3.X R6, R7, R33, R6, P0, !PT ;  /* 0x0000002107067210 */ /* 0x000fe200007fe406 */
[----:B------:R-:W1:Y:S01]  /*64a0*/  LDS.128 R24, [R12+0x6000] ;  /* 0x006000000c187984 */ /* 0x000e620000000c00 */
[----:B------:R-:W-:Y:S02]  /*64b0*/  LEA R30, P0, R10, UR6, 0x1 ;  /* 0x000000060a1e7c11 */ /* 0x000fe4000f8008ff */
[----:B------:R-:W-:Y:S01]  /*64c0*/  LEA.HI.X R33, R8, R29, R9, 0x7, P1 ;  /* 0x0000001d08217211 */ /* 0x000fe200008f3c09 */
[----:B------:R-:W2:Y:S01]  /*64d0*/  LDS.128 R20, [R12+0x7000] ;  /* 0x007000000c147984 */ /* 0x000ea20000000c00 */
[----:B------:R-:W-:Y:S02]  /*64e0*/  LEA.HI.X R31, R10, UR7, R6, 0x1, P0 ;  /* 0x000000070a1f7c11 */ /* 0x000fe400080f0c06 */
[C---:B------:R-:W-:Y:S01]  /*64f0*/  LEA R6, P0, R4.reuse, R30, 0x7 ;  /* 0x0000001e04067211 */ /* 0x040fe200078038ff */
[----:B------:R-:W3:Y:S03]  /*6500*/  LDS.128 R16, [R12+0x8000] ;  /* 0x008000000c107984 */ /* 0x000ee60000000c00 */
[----:B------:R-:W-:Y:S01]  /*6510*/  LEA.HI.X R7, R4, R31, R5, 0x7, P0 ;  /* 0x0000001f04077211 */ /* 0x000fe200000f3c05 */
[----:B------:R-:W4:Y:S04]  /*6520*/  LDS.128 R12, [R12+0x9000] ;  /* 0x009000000c0c7984 */ /* 0x000f280000000c00 */
[----:B-1----:R1:W-:Y:S04]  /*6530*/  STG.E.128 desc[UR36][R28.64], R24 ;  /* 0x000000181c007986 */ /* 0x0023e8000c101d24 */
[----:B--2---:R1:W-:Y:S04]  /*6540*/  STG.E.128 desc[UR36][R32.64], R20 ;  /* 0x0000001420007986 */ /* 0x0043e8000c101d24 */
[----:B---3--:R1:W-:Y:S04]  /*6550*/  STG.E.128 desc[UR36][R30.64], R16 ;  /* 0x000000101e007986 */ /* 0x0083e8000c101d24 */
[----:B----4-:R1:W-:Y:S02]  /*6560*/  STG.E.128 desc[UR36][R6.64], R12 ;  /* 0x0000000c06007986 */ /* 0x0103e4000c101d24 */
.L_x_46:
        /* <DEDUP_REMOVED lines=11> */
.L_x_53:
[----:B------:R-:W-:Y:S05]  /*6620*/  EXIT ;  /* 0x000000000000794d */ /* 0x000fea0003800000 */
.L_x_55:
        /* <DEDUP_REMOVED lines=13> */
.L_x_689:


//--------------------- .text._ZN5flash44flash_bwd_dq_dk_dv_loop_seqk_parallel_kernelI23Flash_bwd_kernel_traitsILi32ELi128ELi128ELi8ELi4ELi4ELi4ELb1ELb0EN7cutlass10bfloat16_tE19Flash_kernel_traitsILi32ELi128ELi128ELi8ES3_EELb0ELb1ELb0ELb0ELb0ELb1ELb0EEEvNS_16Flash_bwd_paramsE --------------------------
	.section	.text._ZN5flash44flash_bwd_dq_dk_dv_loop_seqk_parallel_kernelI23Flash_bwd_kernel_traitsILi32ELi128ELi128ELi8ELi4ELi4ELi4ELb1ELb0EN7cutlass10bfloat16_tE19Flash_kernel_traitsILi32ELi128ELi128ELi8ES3_EELb0ELb1ELb0ELb0ELb0ELb1ELb0EEEvNS_16Flash_bwd_paramsE,"ax",@progbits
	.align	128
        .global         _ZN5flash44flash_bwd_dq_dk_dv_loop_seqk_parallel_kernelI23Flash_bwd_kernel_traitsILi32ELi128ELi128ELi8ELi4ELi4ELi4ELb1ELb0EN7cutlass10bfloat16_tE19Flash_kernel_traitsILi32ELi128ELi128ELi8ES3_EELb0ELb1ELb0ELb0ELb0ELb1ELb0EEEvNS_16Flash_bwd_paramsE
        .type           _ZN5flash44flash_bwd_dq_dk_dv_loop_seqk_parallel_kernelI23Flash_bwd_kernel_traitsILi32ELi128ELi128ELi8ELi4ELi4ELi4ELb1ELb0EN7cutlass10bfloat16_tE19Flash_kernel_traitsILi32ELi128ELi128ELi8ES3_EELb0ELb1ELb0ELb0ELb0ELb1ELb0EEEvNS_16Flash_bwd_paramsE,@function
        .size           _ZN5flash44flash_bwd_dq_dk_dv_loop_seqk_parallel_kernelI23Flash_bwd_kernel_traitsILi32ELi128ELi128ELi8ELi4ELi4ELi4ELb1ELb0EN7cutlass10bfloat16_tE19Flash_kernel_traitsILi32ELi128ELi128ELi8ES3_EELb0ELb1ELb0ELb0ELb0ELb1ELb0EEEvNS_16Flash_bwd_paramsE,(.L_x_690 - _ZN5flash44flash_bwd_dq_dk_dv_loop_seqk_parallel_kernelI23Flash_bwd_kernel_traitsILi32ELi128ELi128ELi8ELi4ELi4ELi4ELb1ELb0EN7cutlass10bfloat16_tE19Flash_kernel_traitsILi32ELi128ELi128ELi8ES3_EELb0ELb1ELb0ELb0ELb0ELb1ELb0EEEvNS_16Flash_bwd_paramsE)
        .other          _ZN5flash44flash_bwd_dq_dk_dv_loop_seqk_parallel_kernelI23Flash_bwd_kernel_traitsILi32ELi128ELi128ELi8ELi4ELi4ELi4ELb1ELb0EN7cutlass10bfloat16_tE19Flash_kernel_traitsILi32ELi128ELi128ELi8ES3_EELb0ELb1ELb0ELb0ELb0ELb1ELb0EEEvNS_16Flash_bwd_paramsE,@"STO_CUDA_ENTRY STV_DEFAULT"
_ZN5flash44flash_bwd_dq_dk_dv_loop_seqk_parallel_kernelI23Flash_bwd_kernel_traitsILi32ELi128ELi128ELi8ELi4ELi4ELi4ELb1ELb0EN7cutlass10bfloat16_tE19Flash_kernel_traitsILi32ELi128ELi128ELi8ES3_EELb0ELb1ELb0ELb0ELb0ELb1ELb0EEEvNS_16Flash_bwd_paramsE:
.text._ZN5flash44flash_bwd_dq_dk_dv_loop_seqk_parallel_kernelI23Flash_bwd_kernel_traitsILi32ELi128ELi128ELi8ELi4ELi4ELi4ELb1ELb0EN7cutlass10bfloat16_tE19Flash_kernel_traitsILi32ELi128ELi128ELi8ES3_EELb0ELb1ELb0ELb0ELb0ELb1ELb0EEEvNS_16Flash_bwd_paramsE:
        /* <DEDUP_REMOVED lines=13> */
[----:B------:R-:W-:Y:S01]  /*00d0*/  IMAD.MOV.U32 R203, RZ, RZ, -0x10 ;  /* 0xfffffff0ffcb7424 */ /* 0x000fe200078e00ff */
[----:B------:R-:W-:Y:S01]  /*00e0*/  ULDC.64 UR8, c[0x0][0x208] ;  /* 0x0000820000087ab9 */ /* 0x000fe20000000a00 */
[----:B------:R-:W-:Y:S02]  /*00f0*/  IMAD.MOV.U32 R155, RZ, RZ, 0x20 ;  /* 0x00000020ff9b7424 */ /* 0x000fe400078e00ff */
[----:B------:R-:W-:Y:S02]  /*0100*/  IMAD.MOV.U32 R152, RZ, RZ, 0x40 ;  /* 0x00000040ff987424 */ /* 0x000fe400078e00ff */
[----:B------:R-:W3:Y:S08]  /*0110*/  S2UR UR59, SR_CTAID.Z ;  /* 0x00000000003b79c3 */ /* 0x000ef00000002700 */
[----:B------:R-:W4:Y:S01]  /*0120*/  S2UR UR50, SR_CTAID.Y ;  /* 0x00000000003279c3 */ /* 0x000f220000002600 */
[----:B--2---:R-:W-:Y:S01]  /*0130*/  ULEA UR4, UR4, UR5, 0x18 ;  /* 0x0000000504047291 */ /* 0x004fe2000f8ec03f */
[----:B-1----:R-:W-:Y:S01]  /*0140*/  SHF.R.S32.HI R11, RZ, 0x1f, R20 ;  /* 0x0000001fff0b7819 */ /* 0x002fe20000011414 */
[----:B---3--:R-:W-:Y:S01]  /*0150*/  USHF.R.S32.HI UR5, URZ, 0x1f, UR59 ;  /* 0x0000001f3f057899 */ /* 0x008fe2000801143b */
[----:B------:R-:W-:-:S02]  /*0160*/  IMAD.SHL.U32 R247, R20, 0x2, RZ ;  /* 0x0000000214f77824 */ /* 0x000fc400078e00ff */
[CC--:B------:R-:W-:Y:S02]  /*0170*/  LEA.HI R3, R11.reuse, R20.reuse, RZ, 0x2 ;  /* 0x000000140b037211 */ /* 0x0c0fe400078f10ff */
[----:B------:R-:W-:Y:S02]  /*0180*/  LEA.HI R10, R11, R20, RZ, 0x5 ;  /* 0x000000140b0a7211 */ /* 0x000fe400078f28ff */
[--C-:B------:R-:W-:Y:S01]  /*0190*/  SHF.R.S32.HI R4, RZ, 0x2, R3.reuse ;  /* 0x00000002ff047819 */ /* 0x100fe20000011403 */
[----:B----4-:R-:W-:Y:S01]  /*01a0*/  USHF.L.U32 UR6, UR50, 0x7, URZ ;  /* 0x0000000732067899 */ /* 0x010fe2000800063f */
[----:B------:R-:W-:Y:S02]  /*01b0*/  SHF.R.S32.HI R0, RZ, 0x1f, R3 ;  /* 0x0000001fff007819 */ /* 0x000fe40000011403 */
[-C--:B------:R-:W-:Y:S02]  /*01c0*/  LEA.HI R2, R3, R4.reuse, RZ, 0x1 ;  /* 0x0000000403027211 */ /* 0x080fe400078f08ff */
[----:B------:R-:W-:-:S02]  /*01d0*/  LEA.HI R0, R0, R4, RZ, 0x3 ;  /* 0x0000000400007211 */ /* 0x000fc400078f18ff */
[----:B------:R-:W-:Y:S02]  /*01e0*/  LOP3.LUT R2, R2, 0x7fffffe, RZ, 0xc0, !PT ;  /* 0x07fffffe02027812 */ /* 0x000fe400078ec0ff */
[----:B------:R-:W-:Y:S02]  /*01f0*/  LOP3.LUT R0, R0, 0xfffffff8, RZ, 0xc0, !PT ;  /* 0xfffffff800007812 */ /* 0x000fe400078ec0ff */
[----:B------:R-:W-:Y:S01]  /*0200*/  LOP3.LUT R5, R10, 0xffffffe0, RZ, 0xc0, !PT ;  /* 0xffffffe00a057812 */ /* 0x000fe200078ec0ff */
[C---:B------:R-:W-:Y:S01]  /*0210*/  IMAD.IADD R9, R4.reuse, 0x1, -R2 ;  /* 0x0000000104097824 */ /* 0x040fe200078e0a02 */
[CC--:B------:R-:W-:Y:S01]  /*0220*/  LEA.HI R21, R11.reuse, R20.reuse, RZ, 0x3 ;  /* 0x000000140b157211 */ /* 0x0c0fe200078f18ff */
[----:B------:R-:W-:Y:S01]  /*0230*/  IMAD.IADD R7, R4, 0x1, -R0 ;  /* 0x0000000104077824 */ /* 0x000fe200078e0a00 */
[----:B------:R-:W-:Y:S01]  /*0240*/  LEA.HI R6, R11, R20, RZ, 0x4 ;  /* 0x000000140b067211 */ /* 0x000fe200078f20ff */
[----:B------:R-:W-:Y:S01]  /*0250*/  IMAD.IADD R0, R20, 0x1, -R5 ;  /* 0x0000000114007824 */ /* 0x000fe200078e0a05 */
[----:B------:R-:W-:-:S02]  /*0260*/  SHF.R.S32.HI R2, RZ, 0x3, R21 ;  /* 0x00000003ff027819 */ /* 0x000fc40000011415 */
[----:B------:R-:W-:Y:S02]  /*0270*/  LOP3.LUT R3, R3, 0xfffffffc, RZ, 0xc0, !PT ;  /* 0xfffffffc03037812 */ /* 0x000fe400078ec0ff */
[----:B------:R-:W-:Y:S01]  /*0280*/  SHF.R.S32.HI R8, RZ, 0x4, R6 ;  /* 0x00000004ff087819 */ /* 0x000fe20000011406 */
[----:B------:R-:W-:Y:S01]  /*0290*/  IMAD.SHL.U32 R2, R2, 0x40, RZ ;  /* 0x0000004002027824 */ /* 0x000fe200078e00ff */
[----:B------:R-:W-:Y:S01]  /*02a0*/  SHF.R.S32.HI R4, RZ, 0x1f, R0 ;  /* 0x0000001fff047819 */ /* 0x000fe20000011400 */
[----:B------:R-:W-:Y:S01]  /*02b0*/  IMAD.IADD R13, R20, 0x1, -R3 ;  /* 0x00000001140d7824 */ /* 0x000fe200078e0a03 */
[----:B------:R-:W-:Y:S02]  /*02c0*/  LEA.HI R3, R6, R8, RZ, 0x1 ;  /* 0x0000000806037211 */ /* 0x000fe400078f08ff */
[----:B------:R-:W-:Y:S01]  /*02d0*/  LEA.HI R248, R4, R0, RZ, 0x2 ;  /* 0x0000000004f87211 */ /* 0x000fe200078f10ff */
[----:B------:R-:W-:Y:S01]  /*02e0*/  IMAD.SHL.U32 R5, R13, 0x8, RZ ;  /* 0x000000080d057824 */ /* 0x000fe200078e00ff */
[----:B------:R-:W-:-:S02]  /*02f0*/  LOP3.LUT R0, R2, 0xc0, RZ, 0xc0, !PT ;  /* 0x000000c002007812 */ /* 0x000fc400078ec0ff */
[----:B------:R-:W-:Y:S02]  /*0300*/  LOP3.LUT R2, R3, 0xfffffffe, RZ, 0xc0, !PT ;  /* 0xfffffffe03027812 */ /* 0x000fe400078ec0ff */
[----:B------:R-:W-:Y:S02]  /*0310*/  LOP3.LUT R5, R0, 0x18, R5, 0xf8, !PT ;  /* 0x0000001800057812 */ /* 0x000fe400078ef805 */
[----:B------:R-:W-:Y:S01]  /*0320*/  SHF.R.U32.HI R0, RZ, 0x3, R0 ;  /* 0x00000003ff007819 */ /* 0x000fe20000011600 */
[----:B------:R-:W-:Y:S01]  /*0330*/  IMAD.IADD R14, R8, 0x1, -R2 ;  /* 0x00000001080e7824 */ /* 0x000fe200078e0a02 */
[----:B------:R-:W-:Y:S02]  /*0340*/  LOP3.LUT R8, R21, 0xfffffff8, RZ, 0xc0, !PT ;  /* 0xfffffff815087812 */ /* 0x000fe400078ec0ff */
[--C-:B------:R-:W-:Y:S02]  /*0350*/  SHF.R.S32.HI R4, RZ, 0x5, R10.reuse ;  /* 0x00000005ff047819 */ /* 0x100fe4000001140a */
[----:B------:R-:W-:Y:S01]  /*0360*/  SHF.R.S32.HI R3, RZ, 0x1f, R10 ;  /* 0x0000001fff037819 */ /* 0x000fe2000001140a */
[----:B------:R-:W-:Y:S01]  /*0370*/  IMAD.IADD R8, R20, 0x1, -R8 ;  /* 0x0000000114087824 */ /* 0x000fe200078e0a08 */
[----:B------:R-:W-:-:S02]  /*0380*/  LOP3.LUT R246, R5, R0, RZ, 0x3c, !PT ;  /* 0x0000000005f67212 */ /* 0x000fc400078e3cff */
[----:B------:R-:W-:Y:S01]  /*0390*/  LOP3.LUT R0, R6, 0xfffffff0, RZ, 0xc0, !PT ;  /* 0xfffffff006007812 */ /* 0x000fe200078ec0ff */
[----:B------:R-:W-:Y:S01]  /*03a0*/  IMAD R6, R4, 0x8, R9 ;  /* 0x0000000804067824 */ /* 0x000fe200078e0209 */
[----:B------:R-:W-:Y:S02]  /*03b0*/  LEA.HI R2, R3, R4, RZ, 0x2 ;  /* 0x0000000403027211 */ /* 0x000fe400078f10ff */
[----:B------:R-:W-:Y:S01]  /*03c0*/  LEA.HI R10, R8, R8, RZ, 0x1 ;  /* 0x00000008080a7211 */ /* 0x000fe200078f08ff */
[----:B------:R-:W-:Y:S01]  /*03d0*/  IMAD.IADD R0, R20, 0x1, -R0 ;  /* 0x0000000114007824 */ /* 0x000fe200078e0a00 */
[----:B------:R-:W-:Y:S01]  /*03e0*/  LEA.HI R11, R11, R20, RZ, 0x7 ;  /* 0x000000140b0b7211 */ /* 0x000fe200078f38ff */
[----:B------:R-:W-:Y:S01]  /*03f0*/  IMAD.U32 R246, R6, 0x20, R246 ;  /* 0x0000002006f67824 */ /* 0x000fe200078e00f6 */
[----:B------:R-:W-:Y:S02]  /*0400*/  LOP3.LUT R2, R2, 0xfffffffc, RZ, 0xc0, !PT ;  /* 0xfffffffc02027812 */ /* 0x000fe400078ec0ff */
[----:B------:R-:W-:-:S02]  /*0410*/  LOP3.LUT R3, R10, 0x3fffffe, RZ, 0xc0, !PT ;  /* 0x03fffffe0a037812 */ /* 0x000fc400078ec0ff */
[----:B------:R-:W-:Y:S01]  /*0420*/  SHF.R.S32.HI R11, RZ, 0x7, R11 ;  /* 0x00000007ff0b7819 */ /* 0x000fe2000001140b */
[----:B------:R-:W-:Y:S01]  /*0430*/  IMAD.IADD R161, R4, 0x1, -R2 ;  /* 0x0000000104a17824 */ /* 0x000fe200078e0a02 */
[----:B------:R-:W-:Y:S01]  /*0440*/  SHF.R.S32.HI R12, RZ, 0x1f, R0 ;  /* 0x0000001fff0c7819 */ /* 0x000fe20000011400 */
[----:B------:R-:W-:Y:S01]  /*0450*/  IMAD.IADD R4, R8, 0x1, -R3 ;  /* 0x0000000108047824 */ /* 0x000fe200078e0a03 */
[-C--:B------:R-:W-:Y:S01]  /*0460*/  LEA.HI R2, R0, R0.reuse, RZ, 0x1 ;  /* 0x0000000000027211 */ /* 0x080fe200078f08ff */
[----:B------:R-:W-:Y:S01]  /*0470*/  IMAD R3, R11, 0x8, R14 ;  /* 0x000000080b037824 */ /* 0x000fe200078e020e */
[----:B------:R-:W-:Y:S02]  /*0480*/  LEA.HI R12, R12, R0, RZ, 0x3 ;  /* 0x000000000c0c7211 */ /* 0x000fe400078f18ff */
[----:B------:R-:W-:Y:S01]  /*0490*/  SHF.R.S32.HI R9, RZ, 0x1, R2 ;  /* 0x00000001ff097819 */ /* 0x000fe20000011402 */
[----:B------:R-:W-:Y:S01]  /*04a0*/  IMAD R18, R3, 0x8, R4 ;  /* 0x0000000803127824 */ /* 0x000fe200078e0204 */
[----:B------:R-:W-:-:S02]  /*04b0*/  SHF.R.S32.HI R5, RZ, 0x1f, R2 ;  /* 0x0000001fff057819 */ /* 0x000fc40000011402 */
[----:B------:R-:W-:Y:S02]  /*04c0*/  LOP3.LUT R4, R2, 0x7fffffe, RZ, 0xc0, !PT ;  /* 0x07fffffe02047812 */ /* 0x000fe400078ec0ff */
[----:B------:R-:W-:Y:S02]  /*04d0*/  LOP3.LUT R2, R12, 0xfffffff8, RZ, 0xc0, !PT ;  /* 0xfffffff80c027812 */ /* 0x000fe400078ec0ff */
[----:B------:R-:W-:Y:S01]  /*04e0*/  LEA.HI R5, R5, R9, RZ, 0x2 ;  /* 0x0000000905057211 */ /* 0x000fe200078f10ff */
[C---:B------:R-:W-:Y:S01]  /*04f0*/  IMAD.IADD R17, R0.reuse, 0x1, -R4 ;  /* 0x0000000100117824 */ /* 0x040fe200078e0a04 */
[----:B------:R-:W-:Y:S01]  /*0500*/  LOP3.LUT R3, R7, 0x1, RZ, 0xc0, !PT ;  /* 0x0000000107037812 */ /* 0x000fe200078ec0ff */
[----:B------:R-:W-:Y:S01]  /*0510*/  IMAD.IADD R16, R0, 0x1, -R2 ;  /* 0x0000000100107824 */ /* 0x000fe200078e0a02 */
[----:B------:R-:W-:Y:S01]  /*0520*/  LOP3.LUT R5, R5, 0xfffffffc, RZ, 0xc0, !PT ;  /* 0xfffffffc05057812 */ /* 0x000fe200078ec0ff */
[----:B------:R-:W-:Y:S01]  /*0530*/  IMAD.SHL.U32 R0, R8, 0x40, RZ ;  /* 0x0000004008007824 */ /* 0x000fe200078e00ff */
[----:B------:R-:W-:Y:S01]  /*0540*/  ISETP.NE.U32.AND P6, PT, R3, 0x1, PT ;  /* 0x000000010300780c */ /* 0x000fe20003fc5070 */
[----:B------:R-:W-:Y:S01]  /*0550*/  IMAD.SHL.U32 R8, R13, 0x2, RZ ;  /* 0x000000020d087824 */ /* 0x000fe200078e00ff */
[----:B------:R-:W-:Y:S01]  /*0560*/  LEA.HI R13, R7, R7, RZ, 0x1 ;  /* 0x00000007070d7211 */ /* 0x000fe200078f08ff */
[----:B------:R-:W-:Y:S01]  /*0570*/  IMAD.IADD R15, R9, 0x1, -R5 ;  /* 0x00000001090f7824 */ /* 0x000fe200078e0a05 */
[----:B------:R-:W-:Y:S01]  /*0580*/  LOP3.LUT R9, R0, 0x1c0, RZ, 0xc0, !PT ;  /* 0x000001c000097812 */ /* 0x000fe200078ec0ff */
[----:B------:R-:W-:Y:S01]  /*0590*/  IMAD.SHL.U32 R3, R7, 0x40, RZ ;  /* 0x0000004007037824 */ /* 0x000fe200078e00ff */
[----:B------:R-:W-:Y:S01]  /*05a0*/  LOP3.LUT R0, R13, 0x3fffffe, RZ, 0xc0, !PT ;  /* 0x03fffffe0d007812 */ /* 0x000fe200078ec0ff */
[----:B------:R-:W-:Y:S01]  /*05b0*/  IMAD R19, R11, 0x2000, R8 ;  /* 0x000020000b137824 */ /* 0x000fe200078e0208 */
[----:B------:R-:W-:-:S02]  /*05c0*/  SHF.R.S32.HI R2, RZ, 0x1, R10 ;  /* 0x00000001ff027819 */ /* 0x000fc4000001140a */
[----:B------:R-:W-:Y:S01]  /*05d0*/  SHF.R.S32.HI R4, RZ, 0x3, R12 ;  /* 0x00000003ff047819 */ /* 0x000fe2000001140c */
[----:B------:R-:W-:Y:S01]  /*05e0*/  IMAD.IADD R10, R7, 0x1, -R0 ;  /* 0x00000001070a7824 */ /* 0x000fe200078e0a00 */
[C---:B------:R-:W-:Y:S01]  /*05f0*/  LOP3.LUT P0, RZ, R2.reuse, 0x2, RZ, 0xc0, !PT ;  /* 0x0000000202ff7812 */ /* 0x040fe2000780c0ff */
[----:B------:R-:W-:Y:S01]  /*0600*/  IMAD.SHL.U32 R6, R2, 0x40, RZ ;  /* 0x0000004002067824 */ /* 0x000fe200078e00ff */
[----:B------:R-:W-:Y:S01]  /*0610*/  LOP3.LUT R2, R3, 0x1c0, RZ, 0xc0, !PT ;  /* 0x000001c003027812 */ /* 0x000fe200078ec0ff */
[----:B------:R-:W-:Y:S01]  /*0620*/  IMAD.SHL.U32 R0, R161, 0x10, RZ ;  /* 0x00000010a1007824 */ /* 0x000fe200078e00ff */
[----:B------:R-:W-:Y:S01]  /*0630*/  LOP3.LUT P5, RZ, R7, 0x2, RZ, 0xc0, !PT ;  /* 0x0000000207ff7812 */ /* 0x000fe200078ac0ff */
[----:B------:R-:W-:Y:S01]  /*0640*/  IMAD.SHL.U32 R3, R161, 0x400, RZ ;  /* 0x00000400a1037824 */ /* 0x000fe200078e00ff */
[----:B------:R-:W-:Y:S01]  /*0650*/  LEA.HI R2, R2, R2, RZ, 0x1d ;  /* 0x0000000202027211 */ /* 0x000fe200078fe8ff */
[----:B------:R-:W-:Y:S01]  /*0660*/  IMAD R17, R4, 0x8, R17 ;  /* 0x0000000804117824 */ /* 0x000fe200078e0211 */
[----:B------:R-:W-:Y:S01]  /*0670*/  LEA.HI.SX32 R248, R248, R0, 0x1e ;  /* 0x00000000f8f87211 */ /* 0x000fe200078ff2ff */
[--C-:B------:R-:W-:Y:S01]  /*0680*/  IMAD R12, R4, 0x200, R3.reuse ;  /* 0x00000200040c7824 */ /* 0x100fe200078e0203 */
[----:B------:R-:W-:Y:S01]  /*0690*/  LOP3.LUT R5, R9, 0x30, R0, 0xf8, !PT ;  /* 0x0000003009057812 */ /* 0x000fe200078ef800 */
[----:B------:R-:W-:Y:S01]  /*06a0*/  IMAD.SHL.U32 R4, R16, 0x40, RZ ;  /* 0x0000004010047824 */ /* 0x000fe200078e00ff */
[----:B------:R-:W-:Y:S01]  /*06b0*/  LOP3.LUT R0, R6, 0xc0, RZ, 0xc0, !PT ;  /* 0x000000c006007812 */ /* 0x000fe200078ec0ff */
[----:B------:R-:W-:Y:S01]  /*06c0*/  IMAD.SHL.U32 R6, R14, 0x8, RZ ;  /* 0x000000080e067824 */ /* 0x000fe200078e00ff */
[----:B------:R-:W-:-:S02]  /*06d0*/  IADD3 R19, R2, R19, R3 ;  /* 0x0000001302137210 */ /* 0x000fc40007ffe003 */
[--C-:B------:R-:W-:Y:S02]  /*06e0*/  LOP3.LUT R3, R0, 0x8, R21.reuse, 0xf8, !PT ;  /* 0x0000000800037812 */ /* 0x100fe400078ef815 */
[----:B------:R-:W-:Y:S01]  /*06f0*/  SHF.R.U32.HI R149, RZ, 0x3, R0 ;  /* 0x00000003ff957819 */ /* 0x000fe20000011600 */
[----:B------:R-:W-:Y:S01]  /*0700*/  IMAD R0, R161, 0x200, R8 ;  /* 0x00000200a1007824 */ /* 0x000fe200078e0208 */
[----:B------:R-:W-:Y:S02]  /*0710*/  LOP3.LUT P4, RZ, R7, 0x4, RZ, 0xc0, !PT ;  /* 0x0000000407ff7812 */ /* 0x000fe4000788c0ff */
[----:B------:R-:W-:Y:S01]  /*0720*/  LOP3.LUT R5, R5, 0x8, R21, 0xf8, !PT ;  /* 0x0000000805057812 */ /* 0x000fe200078ef815 */
[----:B------:R-:W-:Y:S01]  /*0730*/  IMAD R10, R10, 0x20, R0 ;  /* 0x000000200a0a7824 */ /* 0x000fe200078e0200 */
[----:B------:R-:W-:Y:S01]  /*0740*/  SHF.R.U32.HI R2, RZ, 0x3, R9 ;  /* 0x00000003ff027819 */ /* 0x000fe20000011609 */
[----:B------:R-:W-:Y:S01]  /*0750*/  IMAD.SHL.U32 R0, R11, 0x8, RZ ;  /* 0x000000080b007824 */ /* 0x000fe200078e00ff */
[----:B------:R-:W-:Y:S01]  /*0760*/  LOP3.LUT R149, R3, R149, RZ, 0x3c, !PT ;  /* 0x0000009503957212 */ /* 0x000fe200078e3cff */
[----:B------:R-:W-:Y:S01]  /*0770*/  IMAD.SHL.U32 R9, R14, 0x10, RZ ;  /* 0x000000100e097824 */ /* 0x000fe200078e00ff */
[----:B------:R-:W-:Y:S01]  /*0780*/  LOP3.LUT R3, R5, R2, RZ, 0x3c, !PT ;  /* 0x0000000205037212 */ /* 0x000fe200078e3cff */
[----:B------:R-:W-:Y:S01]  /*0790*/  IMAD.SHL.U32 R2, R15, 0x40, RZ ;  /* 0x000000400f027824 */ /* 0x000fe200078e00ff */
[----:B------:R-:W-:Y:S01]  /*07a0*/  LOP3.LUT R7, R0, 0x8, RZ, 0xc0, !PT ;  /* 0x0000000800077812 */ /* 0x000fe200078ec0ff */
[----:B------:R-:W-:Y:S01]  /*07b0*/  IMAD.U32 R149, R18, 0x20, R149 ;  /* 0x0000002012957824 */ /* 0x000fe200078e0095 */
[----:B------:R-:W-:Y:S01]  /*07c0*/  SHF.R.S32.HI R0, RZ, 0x1, R13 ;  /* 0x00000001ff007819 */ /* 0x000fe2000001140d */
[----:B------:R-:W-:Y:S01]  /*07d0*/  IMAD R3, R14, 0x200, R3 ;  /* 0x000002000e037824 */ /* 0x000fe200078e0203 */
[----:B------:R-:W-:-:S02]  /*07e0*/  R2P PR, R16, 0x6 ;  /* 0x0000000610007804 */ /* 0x000fc40000000000 */
[C---:B------:R-:W-:Y:S01]  /*07f0*/  LOP3.LUT P3, RZ, R0.reuse, 0x2, RZ, 0xc0, !PT ;  /* 0x0000000200ff7812 */ /* 0x040fe2000786c0ff */
[----:B------:R-:W-:Y:S01]  /*0800*/  IMAD.SHL.U32 R0, R0, 0x40, RZ ;  /* 0x0000004000007824 */ /* 0x000fe200078e00ff */
[----:B------:R-:W-:Y:S02]  /*0810*/  LOP3.LUT R4, R4, 0x1c0, RZ, 0xc0, !PT ;  /* 0x000001c004047812 */ /* 0x000fe400078ec0ff */
[----:B------:R-:W-:Y:S02]  /*0820*/  LOP3.LUT R2, R2, 0xc0, RZ, 0xc0, !PT ;  /* 0x000000c002027812 */ /* 0x000fe400078ec0ff */
[----:B------:R-:W-:Y:S02]  /*0830*/  LOP3.LUT R0, R0, 0xc0, RZ, 0xc0, !PT ;  /* 0x000000c000007812 */ /* 0x000fe400078ec0ff */
[----:B------:R-:W-:Y:S02]  /*0840*/  LOP3.LUT R6, R6, 0x8, RZ, 0xc0, !PT ;  /* 0x0000000806067812 */ /* 0x000fe400078ec0ff */
[----:B------:R-:W-:-:S02]  /*0850*/  SHF.R.U32.HI R151, RZ, 0x3, R4 ;  /* 0x00000003ff977819 */ /* 0x000fc40000011604 */
        /* <DEDUP_REMOVED lines=18> */
[----:B------:R-:W-:Y:S01]  /*0980*/  IMAD.U32 R2, RZ, RZ, UR5 ;  /* 0x00000005ff027e24 */ /* 0x000fe2000f8e00ff */
[----:B------:R-:W-:Y:S01]  /*0990*/  UIADD3 UR5, UR4, 0x8000, URZ ;  /* 0x0000800004057890 */ /* 0x000fe2000fffe03f */
[----:B------:R-:W-:Y:S01]  /*09a0*/  IMAD.IADD R8, R8, 0x1, R10 ;  /* 0x0000000108087824 */ /* 0x000fe200078e020a */
[----:B------:R-:W-:Y:S01]  /*09b0*/  SEL R152, R152, 0xffffffc0, !P2 ;  /* 0xffffffc098987807 */ /* 0x000fe20005000000 */
[----:B------:R-:W-:Y:S01]  /*09c0*/  VIADD R204, R209, 0x40 ;  /* 0x00000040d1cc7836 */ /* 0x000fe20000000000 */
[----:B------:R-:W-:Y:S01]  /*09d0*/  LOP3.LUT R247, R247, 0x6, RZ, 0xc0, !PT ;  /* 0x00000006f7f77812 */ /* 0x000fe200078ec0ff */
[----:B------:R-:W-:Y:S01]  /*09e0*/  IMAD.U32 R0, RZ, RZ, UR6 ;  /* 0x00000006ff007e24 */ /* 0x000fe2000f8e00ff */
[----:B------:R-:W-:Y:S01]  /*09f0*/  UIADD3 UR6, UR4, 0x6000, URZ ;  /* 0x0000600004067890 */ /* 0x000fe2000fffe03f */
[----:B------:R-:W-:Y:S01]  /*0a00*/  LEA R151, R151, UR5, 0x1 ;  /* 0x0000000597977c11 */ /* 0x000fe2000f8e08ff */
[----:B------:R-:W-:Y:S01]  /*0a10*/  @P4 VIADD R204, R209, 0xffffffc0 ;  /* 0xffffffc0d1cc4836 */ /* 0x000fe20000000000 */
[----:B------:R-:W-:Y:S01]  /*0a20*/  SEL R150, R155, 0xffffffe0, !P0 ;  /* 0xffffffe09b967807 */ /* 0x000fe20004000000 */
[----:B------:R-:W-:Y:S01]  /*0a30*/  IMAD.IADD R208, R209, 0x1, R203 ;  /* 0x00000001d1d07824 */ /* 0x000fe200078e02cb */
[----:B------:R-:W-:Y:S01]  /*0a40*/  LEA R149, R149, UR4, 0x1 ;  /* 0x0000000495957c11 */ /* 0x000fe2000f8e08ff */
[----:B------:R-:W-:Y:S01]  /*0a50*/  VIADD R157, R151, 0x20 ;  /* 0x00000020979d7836 */ /* 0x000fe20000000000 */
[----:B------:R-:W-:Y:S01]  /*0a60*/  LEA R249, R8, UR6, 0x1 ;  /* 0x0000000608f97c11 */ /* 0x000fe2000f8e08ff */
[----:B------:R-:W-:Y:S01]  /*0a70*/  IMAD.IADD R203, R203, 0x1, R204 ;  /* 0x00000001cbcb7824 */ /* 0x000fe200078e02cc */
[----:B------:R-:W-:Y:S01]  /*0a80*/  LOP3.LUT P0, RZ, R15, 0x2, RZ, 0xc0, !PT ;  /* 0x000000020fff7812 */ /* 0x000fe2000780c0ff */
[----:B------:R-:W-:Y:S01]  /*0a90*/  @P1 VIADD R157, R151, 0xffffffe0 ;  /* 0xffffffe0979d1836 */ /* 0x000fe20000000000 */
[----:B------:R-:W-:Y:S01]  /*0aa0*/  LEA R2, R3, UR4, 0x1 ;  /* 0x0000000403027c11 */ /* 0x000fe2000f8e08ff */
[--C-:B------:R-:W-:Y:S01]  /*0ab0*/  IMAD.IADD R210, R209, 0x1, R205.reuse ;  /* 0x00000001d1d27824 */ /* 0x100fe200078e02cd */
[----:B------:R-:W-:Y:S01]  /*0ac0*/  SEL R155, R155, 0xffffffe0, !P0 ;  /* 0xffffffe09b9b7807 */ /* 0x000fe20004000000 */
[----:B------:R-:W-:-:S02]  /*0ad0*/  IMAD.IADD R207, R208, 0x1, R205 ;  /* 0x00000001d0cf7824 */ /* 0x000fc400078e02cd */
[----:B------:R-:W-:Y:S02]  /*0ae0*/  IMAD.IADD R206, R205, 0x1, R204 ;  /* 0x00000001cdce7824 */ /* 0x000fe400078e02cc */
[----:B------:R-:W-:Y:S02]  /*0af0*/  VIADD R250, R249, 0x20 ;  /* 0x00000020f9fa7836 */ /* 0x000fe40000000000 */
[----:B------:R-:W-:Y:S02]  /*0b00*/  IMAD.IADD R153, R151, 0x1, R152 ;  /* 0x0000000197997824 */ /* 0x000fe400078e0298 */
[----:B------:R-:W-:Y:S02]  /*0b10*/  IMAD R247, R11, 0x40, R247 ;  /* 0x000000400bf77824 */ /* 0x000fe400078e02f7 */
[----:B------:R-:W-:Y:S02]  /*0b20*/  IMAD.IADD R161, R161, 0x1, R6 ;  /* 0x00000001a1a17824 */ /* 0x000fe400078e0206 */
[----:B------:R-:W-:-:S02]  /*0b30*/  IMAD.IADD R150, R150, 0x1, R149 ;  /* 0x0000000196967824 */ /* 0x000fc400078e0295 */
[----:B------:R-:W-:Y:S02]  /*0b40*/  IMAD.IADD R205, R205, 0x1, R203 ;  /* 0x00000001cdcd7824 */ /* 0x000fe400078e02cb */
[----:B------:R-:W-:Y:S02]  /*0b50*/  @P3 VIADD R250, R249, 0xffffffe0 ;  /* 0xffffffe0f9fa3836 */ /* 0x000fe40000000000 */
[----:B------:R-:W-:Y:S02]  /*0b60*/  IMAD.IADD R152, R152, 0x1, R157 ;  /* 0x0000000198987824 */ /* 0x000fe400078e029d */
[C---:B------:R-:W-:Y:S02]  /*0b70*/  VIADD R160, R157.reuse, 0x2000 ;  /* 0x000020009da07836 */ /* 0x040fe40000000000 */
[C---:B------:R-:W-:Y:S02]  /*0b80*/  VIADD R159, R157.reuse, 0x4000 ;  /* 0x000040009d9f7836 */ /* 0x040fe40000000000 */
[----:B------:R-:W-:-:S07]  /*0b90*/  VIADD R158, R157, 0x6000 ;  /* 0x000060009d9e7836 */ /* 0x000fce0000000000 */
.L_x_84:
        /* <DEDUP_REMOVED lines=16> */
[----:B--2---:R-:W-:Y:S01]  /*0ca0*/  IMAD.U32 R4, RZ, RZ, UR10 ;  /* 0x0000000aff047e24 */ /* 0x004fe2000f8e00ff */
        /* <DEDUP_REMOVED lines=12> */
[----:B-1-3--:R-:W2:Y:S02]  /*0d70*/  @P1 LDG.E R8, desc[UR8][R6.64] ;  /* 0x0000000806081981 */ /* 0x00aea4000c1e1900 */
[----:B------:R-:W-:-:S02]  /*0d80*/  UISETP.EQ.OR.EX UP4, UPT, UR7, URZ, !UP1, UP4 ;  /* 0x0000003f0700728c */ /* 0x000fc4000cf82740 */
[----:B------:R-:W-:-:S04]  /*0d90*/  UIADD3 UR10, UP0, UR17, UR6, URZ ;  /* 0x00000006110a7290 */ /* 0x000fc8000ff1e03f */
[----:B------:R-:W-:Y:S01]  /*0da0*/  PLOP3.LUT P2, PT, PT, PT, UP4, 0x80, 0x0 ;  /* 0x000000000000781c */ /* 0x000fe20003f4f048 */
[----:B------:R-:W-:Y:S01]  /*0db0*/  UIADD3.X UR5, UR5, UR7, URZ, UP0, !UPT ;  /* 0x0000000705057290 */ /* 0x000fe200087fe43f */
[----:B------:R1:W3:Y:S02]  /*0dc0*/  @P0 LDG.E R6, desc[UR8][R4.64] ;  /* 0x0000000804060981 */ /* 0x0002e4000c1e1900 */
[----:B-1----:R-:W-:Y:S02]  /*0dd0*/  IMAD.U32 R4, RZ, RZ, UR16 ;  /* 0x00000010ff047e24 */ /* 0x002fe4000f8e00ff */
[----:B------:R-:W-:-:S05]  /*0de0*/  IMAD.U32 R5, RZ, RZ, UR14 ;  /* 0x0000000eff057e24 */ /* 0x000fca000f8e00ff */
[----:B----4-:R-:W4:Y:S04]  /*0df0*/  @P3 LDG.E R7, desc[UR8][R4.64] ;  /* 0x0000000804073981 */ /* 0x010f28000c1e1900 */
[----:B-----5:R1:W5:Y:S02]  /*0e00*/  @P3 LDG.E R0, desc[UR8][R4.64+0x4] ;  /* 0x0000040804003981 */ /* 0x020364000c1e1900 */
[----:B-1----:R-:W-:Y:S01]  /*0e10*/  IMAD.U32 R4, RZ, RZ, UR10 ;  /* 0x0000000aff047e24 */ /* 0x002fe2000f8e00ff */
[----:B------:R-:W-:Y:S01]  /*0e20*/  UMOV UR35, URZ ;  /* 0x0000003f00237c82 */ /* 0x000fe20008000000 */
[----:B------:R-:W-:Y:S01]  /*0e30*/  IMAD.U32 R5, RZ, RZ, UR5 ;  /* 0x00000005ff057e24 */ /* 0x000fe2000f8e00ff */
[----:B------:R-:W-:Y:S01]  /*0e40*/  @!UP3 ULDC.64 UR10, c[0x0][0x318] ;  /* 0x0000c600000abab9 */ /* 0x000fe20000000a00 */
[----:B------:R-:W-:-:S03]  /*0e50*/  @!UP3 ULDC UR5, c[0x0][0x2cc] ;  /* 0x0000b3000005bab9 */ /* 0x000fc60000000800 */
[----:B------:R-:W5:Y:S01]  /*0e60*/  @!P2 LDG.E R3, desc[UR8][R4.64] ;  /* 0x000000080403a981 */ /* 0x000f62000c1e1900 */
[----:B------:R-:W-:Y:S01]  /*0e70*/  @!UP3 UISETP.NE.U32.AND UP0, UPT, UR10, URZ, UPT ;  /* 0x0000003f0a00b28c */ /* 0x000fe2000bf05070 */
[----:B------:R-:W-:Y:S01]  /*0e80*/  UMOV UR14, 0xffffffff ;  /* 0xffffffff000e7882 */ /* 0x000fe20000000000 */
[----:B------:R-:W-:Y:S02]  /*0e90*/  UMOV UR36, 0xffffffff ;  /* 0xffffffff00247882 */ /* 0x000fe40000000000 */
[----:B------:R-:W-:Y:S02]  /*0ea0*/  @!UP3 UISETP.NE.AND.EX UP0, UPT, UR11, URZ, UPT, UP0 ;  /* 0x0000003f0b00b28c */ /* 0x000fe4000bf05300 */
[----:B------:R-:W-:Y:S01]  /*0eb0*/  USHF.L.U32 UR28, UR33, 0x7, URZ ;  /* 0x00000007211c7899 */ /* 0x000fe2000800063f */
[----:B--2---:R-:W-:Y:S02]  /*0ec0*/  @P1 R2UR UR35, R8 ;  /* 0x00000000082312ca */ /* 0x004fe400000e0000 */
[----:B---3--:R-:W-:-:S02]  /*0ed0*/  @P0 R2UR UR12, R6 ;  /* 0x00000000060c02ca */ /* 0x008fc400000e0000 */
[----:B------:R-:W-:Y:S01]  /*0ee0*/  ISETP.NE.U32.AND P0, PT, RZ, UR6, PT ;  /* 0x00000006ff007c0c */ /* 0x000fe2000bf05070 */
[----:B------:R-:W-:-:S03]  /*0ef0*/  @!UP3 USEL UR6, UR5, URZ, UP0 ;  /* 0x0000003f0506b287 */ /* 0x000fc60008000000 */
[----:B------:R-:W-:Y:S01]  /*0f00*/  ISETP.NE.AND.EX P0, PT, RZ, UR7, PT, P0 ;  /* 0x00000007ff007c0c */ /* 0x000fe2000bf05300 */
[----:B------:R-:W-:-:S06]  /*0f10*/  ULDC UR5, c[0x0][0x2c8] ;  /* 0x0000b20000057ab9 */ /* 0x000fcc0000000800 */
[----:B------:R-:W-:Y:S01]  /*0f20*/  @UP3 UIADD3 UR7, UR12, -UR35, URZ ;  /* 0x800000230c073290 */ /* 0x000fe2000fffe03f */
[----:B----4-:R-:W-:Y:S02]  /*0f30*/  @P3 R2UR UR14, R7 ;  /* 0x00000000070e32ca */ /* 0x010fe400000e0000 */
        /* <DEDUP_REMOVED lines=9> */
.L_x_56:
        /* <DEDUP_REMOVED lines=8> */
[----:B------:R-:W-:Y:S01]  /*1050*/  ULDC.64 UR10, c[0x0][0x228] ;  /* 0x00008a00000a7ab9 */ /* 0x000fe20000000a00 */
[----:B------:R-:W-:Y:S01]  /*1060*/  ULDC.64 UR12, c[0x0][0x488] ;  /* 0x00012200000c7ab9 */ /* 0x000fe20000000a00 */
[----:B------:R-:W-:Y:S02]  /*1070*/  UIMAD.WIDE.U32 UR18, UR50, UR10, URZ ;  /* 0x0000000a321272a5 */ /* 0x000fe4000f8e003f */
[----:B------:R-:W-:Y:S02]  /*1080*/  UIMAD UR10, UR61, UR10, URZ ;  /* 0x0000000a3d0a72a4 */ /* 0x000fe4000f8e023f */
        /* <DEDUP_REMOVED lines=48> */
[----:B------:R-:W-:Y:S01]  /*1390*/  ULDC.U8 UR24, c[0x0][0x3d8] ;  /* 0x0000f60000187ab9 */ /* 0x000fe20000000000 */
[----:B------:R-:W-:Y:S01]  /*13a0*/  IMAD R3, R0, R6, RZ ;  /* 0x0000000600037224 */ /* 0x000fe200078e02ff */
[----:B------:R-:W-:Y:S01]  /*13b0*/  IABS R0, UR59 ;  /* 0x0000003b00007c13 */ /* 0x000fe20008000000 */
[----:B------:R-:W-:-:S02]  /*13c0*/  ULOP3.LUT UR6, UR20, 0xffffff80, URZ, 0xc0, !UPT ;  /* 0xffffff8014067892 */ /* 0x000fc4000f8ec03f */
[----:B------:R-:W-:Y:S01]  /*13d0*/  IMAD.HI.U32 R3, R5, R3, R4 ;  /* 0x0000000305037227 */ /* 0x000fe200078e0004 */
[----:B------:R-:W-:Y:S02]  /*13e0*/  UISETP.NE.AND UP3, UPT, UR24, URZ, UPT ;  /* 0x0000003f1800728c */ /* 0x000fe4000bf65270 */
[----:B------:R-:W-:Y:S02]  /*13f0*/  UIADD3 UR48, UR17, UR5, URZ ;  /* 0x0000000511307290 */ /* 0x000fe4000fffe03f */
[----:B------:R-:W-:Y:S01]  /*1400*/  USHF.L.U64.HI UR15, UR50, 0x7, UR61 ;  /* 0x00000007320f7899 */ /* 0x000fe2000801023d */
[----:B------:R-:W-:Y:S01]  /*1410*/  IMAD.HI.U32 R3, R3, R0, RZ ;  /* 0x0000000003037227 */ /* 0x000fe200078e00ff */
[----:B------:R-:W-:Y:S02]  /*1420*/  UIMAD.WIDE.U32 UR12, UR10, UR14, URZ ;  /* 0x0000000e0a0c72a5 */ /* 0x000fe4000f8e003f */
[----:B------:R-:W-:Y:S01]  /*1430*/  UIMAD UR5, UR11, UR14, URZ ;  /* 0x0000000e0b0572a4 */ /* 0x000fe2000f8e023f */
[----:B------:R-:W-:Y:S01]  /*1440*/  IMAD.MOV R4, RZ, RZ, -R3 ;  /* 0x000000ffff047224 */ /* 0x000fe200078e0a03 */
[----:B------:R-:W-:-:S02]  /*1450*/  UIADD3 UR17, UR6, -0x80, URZ ;  /* 0xffffff8006117890 */ /* 0x000fc4000fffe03f */
[----:B------:R-:W-:Y:S01]  /*1460*/  USEL UR15, UR15, URZ, UP2 ;  /* 0x0000003f0f0f7287 */ /* 0x000fe20009000000 */
[C---:B------:R-:W-:Y:S01]  /*1470*/  IMAD R0, R6.reuse, R4, R0 ;  /* 0x0000000406007224 */ /* 0x040fe200078e0200 */
[----:B------:R-:W-:Y:S02]  /*1480*/  USEL UR58, UR16, UR12, !UP1 ;  /* 0x0000000c103a7287 */ /* 0x000fe4000c800000 */
[----:B------:R-:W-:Y:S02]  /*1490*/  @UP1 UIADD3 UR48, UR13, UR5, URZ ;  /* 0x000000050d301290 */ /* 0x000fe4000fffe03f */
[----:B------:R-:W-:Y:S01]  /*14a0*/  ISETP.GT.U32.AND P1, PT, R6, R0, PT ;  /* 0x000000000600720c */ /* 0x000fe20003f24070 */
[----:B------:R-:W-:Y:S02]  /*14b0*/  USHF.R.S32.HI UR16, URZ, 0x1f, UR17 ;  /* 0x0000001f3f107899 */ /* 0x000fe40008011411 */
[----:B------:R-:W-:Y:S01]  /*14c0*/  UIADD3 UR5, UP2, UR17, UR30, URZ ;  /* 0x0000001e11057290 */ /* 0x000fe2000ff5e03f */
[----:B------:R-:W-:Y:S01]  /*14d0*/  ULDC.U8 UR25, c[0x0][0x480] ;  /* 0x0001200000197ab9 */ /* 0x000fe20000000000 */
[----:B------:R-:W-:Y:S01]  /*14e0*/  ULDC UR46, c[0x0][0x2c4] ;  /* 0x0000b100002e7ab9 */ /* 0x000fe20000000800 */
[----:B------:R-:W-:-:S02]  /*14f0*/  @UP0 UIADD3 UR21, UR35, UR36, URZ ;  /* 0x0000002423150290 */ /* 0x000fc4000fffe03f */
[----:B------:R-:W-:Y:S02]  /*1500*/  UIADD3.X UR15, UR16, UR15, URZ, UP2, !UPT ;  /* 0x0000000f100f7290 */ /* 0x000fe400097fe43f */
[----:B------:R-:W-:-:S03]  /*1510*/  UIMAD UR6, UR11, UR5, URZ ;  /* 0x000000050b0672a4 */ /* 0x000fc6000f8e023f */
[-C--:B------:R-:W-:Y:S01]  /*1520*/  @!P1 IADD3 R0, R0, -R6.reuse, RZ ;  /* 0x8000000600009210 */ /* 0x080fe20007ffe0ff */
[----:B------:R-:W-:Y:S01]  /*1530*/  @!P1 VIADD R3, R3, 0x1 ;  /* 0x0000000103039836 */ /* 0x000fe20000000000 */
[----:B------:R-:W-:Y:S01]  /*1540*/  PLOP3.LUT P1, PT, PT, PT, UP0, 0x80, 0x0 ;  /* 0x000000000000781c */ /* 0x000fe20003f2f008 */
[----:B------:R-:W-:Y:S01]  /*1550*/  UISETP.NE.AND UP5, UPT, UR25, URZ, UPT ;  /* 0x0000003f1900728c */ /* 0x000fe2000bfa5270 */
[----:B------:R-:W-:Y:S01]  /*1560*/  ISETP.GE.U32.AND P0, PT, R0, R6, PT ;  /* 0x000000060000720c */ /* 0x000fe20003f06070 */
[----:B------:R-:W-:Y:S01]  /*1570*/  @UP3 UIMAD UR11, UR50, UR46, URZ ;  /* 0x0000002e320b32a4 */ /* 0x000fe2000f8e023f */
[----:B------:R-:W-:Y:S01]  /*1580*/  LOP3.LUT R0, R7, UR59, RZ, 0x3c, !PT ;  /* 0x0000003b07007c12 */ /* 0x000fe2000f8e3cff */
[----:B------:R-:W-:Y:S01]  /*1590*/  @UP0 ULDC.64 UR24, c[0x0][0x250] ;  /* 0x0000940000180ab9 */ /* 0x000fe20000000a00 */
[----:B------:R-:W-:Y:S02]  /*15a0*/  @!UP1 UIADD3 UR54, UR39, UR31, URZ ;  /* 0x0000001f27369290 */ /* 0x000fe4000fffe03f */
[----:B------:R-:W-:Y:S01]  /*15b0*/  ISETP.GE.AND P2, PT, R0, RZ, PT ;  /* 0x000000ff0000720c */ /* 0x000fe20003f46270 */
[----:B------:R-:W-:-:S02]  /*15c0*/  @UP0 UIMAD.WIDE.U32 UR12, UR21, UR24, URZ ;  /* 0x00000018150c02a5 */ /* 0x000fc4000f8e003f */
[----:B------:R-:W-:Y:S02]  /*15d0*/  UIMAD UR15, UR10, UR15, UR6 ;  /* 0x0000000f0a0f72a4 */ /* 0x000fe4000f8e0206 */
[----:B------:R-:W-:Y:S02]  /*15e0*/  UIMAD.WIDE.U32 UR30, UR10, UR5, URZ ;  /* 0x000000050a1e72a5 */ /* 0x000fe4000f8e003f */
[----:B------:R-:W-:Y:S01]  /*15f0*/  @UP3 USEL UR10, UR11, UR14, !UP1 ;  /* 0x0000000e0b0a3287 */ /* 0x000fe2000c800000 */
[----:B------:R-:W-:Y:S01]  /*1600*/  @P0 VIADD R3, R3, 0x1 ;  /* 0x0000000103030836 */ /* 0x000fe20000000000 */
[----:B------:R-:W-:Y:S01]  /*1610*/  @!UP3 UIMAD UR6, UR50, UR34, UR59 ;  /* 0x000000223206b2a4 */ /* 0x000fe2000f8e023b */
[----:B------:R-:W-:Y:S01]  /*1620*/  PLOP3.LUT P0, PT, PT, PT, UP3, 0x80, 0x0 ;  /* 0x000000000000781c */ /* 0x000fe20003f0f038 */
[----:B------:R-:W-:Y:S01]  /*1630*/  @UP0 UIMAD UR21, UR21, UR25, URZ ;  /* 0x00000019151502a4 */ /* 0x000fe2000f8e023f */
[----:B------:R-:W-:Y:S01]  /*1640*/  @UP3 ULDC UR5, c[0x0][0x2e4] ;  /* 0x0000b90000053ab9 */ /* 0x000fe20000000800 */
[----:B------:R-:W-:Y:S01]  /*1650*/  USEL UR55, UR44, URZ, UP5 ;  /* 0x0000003f2c377287 */ /* 0x000fe2000a800000 */
[----:B------:R-:W-:Y:S01]  /*1660*/  @!P2 IADD3 R3, -R3, RZ, RZ ;  /* 0x000000ff0303a210 */ /* 0x000fe20007ffe1ff */
[----:B------:R-:W-:Y:S01]  /*1670*/  @UP3 UIMAD UR32, UR59, UR5, UR10 ;  /* 0x000000053b2032a4 */ /* 0x000fe2000f8e020a */
[----:B------:R-:W-:Y:S01]  /*1680*/  @!P3 LOP3.LUT R3, RZ, R7, RZ, 0x33, !PT ;  /* 0x00000007ff03b212 */ /* 0x000fe200078e33ff */
[----:B------:R-:W-:-:S02]  /*1690*/  @!UP3 UIMAD UR32, UR6, UR46, URZ ;  /* 0x0000002e0620b2a4 */ /* 0x000fc4000f8e023f */
[----:B------:R-:W-:Y:S02]  /*16a0*/  USHF.R.S32.HI UR45, URZ, 0x1f, UR28 ;  /* 0x0000001f3f2d7899 */ /* 0x000fe4000801141c */
[----:B------:R-:W-:Y:S02]  /*16b0*/  USEL UR57, UR22, URZ, UP5 ;  /* 0x0000003f16397287 */ /* 0x000fe4000a800000 */
[----:B------:R-:W-:Y:S02]  /*16c0*/  USHF.R.S32.HI UR56, URZ, 0x1f, UR51 ;  /* 0x0000001f3f387899 */ /* 0x000fe40008011433 */
[----:B------:R-:W-:Y:S02]  /*16d0*/  USHF.R.S32.HI UR34, URZ, 0x7, UR20 ;  /* 0x000000073f227899 */ /* 0x000fe40008011414 */
[----:B------:R-:W-:Y:S02]  /*16e0*/  @UP0 UIADD3 UR49, UR13, UR21, URZ ;  /* 0x000000150d310290 */ /* 0x000fe4000fffe03f */
[----:B------:R-:W-:-:S02]  /*16f0*/  UIADD3 UR53, UR31, UR15, URZ ;  /* 0x0000000f1f357290 */ /* 0x000fc4000fffe03f */
        /* <DEDUP_REMOVED lines=16> */
.L_x_58:
        /* <DEDUP_REMOVED lines=13> */
.L_x_59:
[----:B------:R-:W-:Y:S01]  /*18d0*/  @UP1 UMOV UR11, UR40 ;  /* 0x00000028000b1c82 */ /* 0x000fe20008000000 */
[----:B------:R-:W-:Y:S01]  /*18e0*/  @!UP1 UMOV UR11, UR38 ;  /* 0x00000026000b9c82 */ /* 0x000fe20008000000 */
[----:B------:R-:W-:Y:S01]  /*18f0*/  SHF.R.S32.HI R16, RZ, 0x1f, R3 ;  /* 0x0000001fff107819 */ /* 0x000fe20000011403 */
[----:B------:R-:W-:Y:S06]  /*1900*/  @!P0 BRA `(.L_x_60) ;  /* 0x0000000000208947 */ /* 0x000fec0003800000 */
[----:B------:R-:W-:Y:S01]  /*1910*/  ULDC UR6, c[0x0][0x2d4] ;  /* 0x0000b50000067ab9 */ /* 0x000fe20000000800 */
[----:B------:R-:W-:Y:S01]  /*1920*/  ULDC UR5, c[0x0][0x2c0] ;  /* 0x0000b00000057ab9 */ /* 0x000fe20000000800 */
[----:B------:R-:W-:-:S03]  /*1930*/  @!UP1 UIMAD UR14, UR50, UR6, URZ ;  /* 0x00000006320e92a4 */ /* 0x000fc6000f8e023f */
[----:B------:R-:W-:Y:S02]  /*1940*/  ULDC UR6, c[0x0][0x2e4] ;  /* 0x0000b90000067ab9 */ /* 0x000fe40000000800 */
[----:B------:R-:W-:Y:S02]  /*1950*/  ULEA UR6, UR5, UR6, 0x7 ;  /* 0x0000000605067291 */ /* 0x000fe4000f8e383f */
[----:B------:R-:W-:-:S04]  /*1960*/  ULEA UR5, UR50, UR14, 0x7 ;  /* 0x0000000e32057291 */ /* 0x000fc8000f8e383f */
[----:B------:R-:W-:Y:S01]  /*1970*/  UIMAD UR5, UR6, UR59, UR5 ;  /* 0x0000003b060572a4 */ /* 0x000fe2000f8e0205 */
[----:B------:R-:W-:Y:S11]  /*1980*/  BRA `(.L_x_61) ;  /* 0x0000000000107947 */ /* 0x000ff60003800000 */
.L_x_60:
[----:B------:R-:W-:Y:S01]  /*1990*/  ULDC UR5, c[0x0][0x270] ;  /* 0x00009c0000057ab9 */ /* 0x000fe20000000800 */
[----:B------:R-:W-:Y:S01]  /*19a0*/  ULDC UR6, c[0x0][0x2d4] ;  /* 0x0000b50000067ab9 */ /* 0x000fe20000000800 */
[----:B------:R-:W-:-:S04]  /*19b0*/  UIMAD UR5, UR50, UR5, UR59 ;  /* 0x00000005320572a4 */ /* 0x000fc8000f8e023b */
[----:B------:R-:W-:-:S12]  /*19c0*/  UIMAD UR5, UR5, UR6, URZ ;  /* 0x00000006050572a4 */ /* 0x000fd8000f8e023f */
.L_x_61:
[----:B------:R-:W1:Y:S01]  /*19d0*/  S2R R6, SR_TID.X ;  /* 0x0000000000067919 */ /* 0x000e620000002100 */
[----:B------:R-:W2:Y:S01]  /*19e0*/  LDC.64 R12, c[0x0][0x420] ;  /* 0x00010800ff0c7b82 */ /* 0x000ea20000000a00 */
[----:B------:R-:W-:Y:S01]  /*19f0*/  ULDC UR10, c[0x0][0x270] ;  /* 0x00009c00000a7ab9 */ /* 0x000fe20000000800 */
[----:B------:R-:W-:Y:S01]  /*1a00*/  ULDC UR6, c[0x0][0x2dc] ;  /* 0x0000b70000067ab9 */ /* 0x000fe20000000800 */
[----:B------:R-:W-:Y:S01]  /*1a10*/  UIADD3 UR19, UR17, UR5, URZ ;  /* 0x0000000511137290 */ /* 0x000fe2000fffe03f */
[----:B------:R-:W-:Y:S01]  /*1a20*/  BSSY B1, `(.L_x_57) ;  /* 0x0000637000017945 */ /* 0x000fe20003800000 */
[----:B------:R-:W-:Y:S02]  /*1a30*/  UIMAD UR18, UR6, UR10, URZ ;  /* 0x0000000a061272a4 */ /* 0x000fe4000f8e023f */
[----:B------:R-:W-:Y:S02]  /*1a40*/  UIADD3 UR5, -UR7, UR37, UR28 ;  /* 0x0000002507057290 */ /* 0x000fe4000fffe11c */
[----:B------:R-:W-:Y:S01]  /*1a50*/  USHF.L.U32 UR29, UR18, 0x7, URZ ;  /* 0x00000007121d7899 */ /* 0x000fe2000800063f */
[----:B------:R-:W-:Y:S01]  /*1a60*/  ULDC UR6, c[0x0][0x398] ;  /* 0x0000e60000067ab9 */ /* 0x000fe20000000800 */
[----:B------:R-:W-:Y:S01]  /*1a70*/  ULDC.64 UR22, c[0x0][0x400] ;  /* 0x0001000000167ab9 */ /* 0x000fe20000000a00 */
[----:B------:R-:W-:-:S02]  /*1a80*/  UIADD3 UR5, UR5, -UR6, URZ ;  /* 0x8000000605057290 */ /* 0x000fc4000fffe03f */
[----:B------:R-:W-:Y:S02]  /*1a90*/  UIADD3 UR6, UP4, UP3, UR30, UR29, UR51 ;  /* 0x0000001d1e067290 */ /* 0x000fe4000fb9e033 */
[----:B------:R-:W-:Y:S02]  /*1aa0*/  USHF.R.S32.HI UR10, URZ, 0x1f, UR29 ;  /* 0x0000001f3f0a7899 */ /* 0x000fe4000801141d */
[----:B------:R-:W-:Y:S02]  /*1ab0*/  UIADD3 UR12, UP2, UP1, UR57, UR6, UR58 ;  /* 0x00000006390c7290 */ /* 0x000fe4000f95e03a */
[----:B------:R-:W-:Y:S02]  /*1ac0*/  UIADD3.X UR6, UR53, UR10, UR56, UP4, UP3 ;  /* 0x0000000a35067290 */ /* 0x000fe4000a7e6438 */
[----:B------:R-:W-:Y:S01]  /*1ad0*/  USHF.R.S32.HI UR38, URZ, 0x1f, UR59 ;  /* 0x0000001f3f267899 */ /* 0x000fe2000801143b */
[----:B--2---:R-:W-:Y:S01]  /*1ae0*/  IMAD R7, R12, UR16, RZ ;  /* 0x000000100c077c24 */ /* 0x004fe2000f8e02ff */
[----:B------:R-:W-:Y:S01]  /*1af0*/  UIADD3.X UR6, UR55, UR6, UR48, UP2, UP1 ;  /* 0x0000000637067290 */ /* 0x000fe200097e2430 */
[----:B------:R-:W-:-:S02]  /*1b00*/  ULDC.64 UR20, c[0x0][0x258] ;  /* 0x0000960000147ab9 */ /* 0x000fc40000000a00 */
[----:B------:R-:W-:Y:S01]  /*1b10*/  IMAD R14, R13, UR17, R7 ;  /* 0x000000110d0e7c24 */ /* 0x000fe2000f8e0207 */
[----:B------:R-:W-:Y:S01]  /*1b20*/  ULDC.64 UR14, c[0x0][0x428] ;  /* 0x00010a00000e7ab9 */ /* 0x000fe20000000a00 */
[----:B------:R-:W-:Y:S01]  /*1b30*/  UIADD3 UR10, UR17, UR32, URZ ;  /* 0x00000020110a7290 */ /* 0x000fe2000fffe03f */
[----:B-1----:R-:W-:Y:S01]  /*1b40*/  SHF.R.S32.HI R0, RZ, 0x1f, R6 ;  /* 0x0000001fff007819 */ /* 0x002fe20000011406 */
[----:B------:R-:W-:-:S03]  /*1b50*/  UIMAD UR13, UR38, UR14, URZ ;  /* 0x0000000e260d72a4 */ /* 0x000fc6000f8e023f */
[CC--:B------:R-:W-:Y:S02]  /*1b60*/  LEA.HI R10, R0.reuse, R6.reuse, RZ, 0x5 ;  /* 0x00000006000a7211 */ /* 0x0c0fe400078f28ff */
[----:B------:R-:W-:Y:S02]  /*1b70*/  LEA.HI R0, R0, R6, RZ, 0x2 ;  /* 0x0000000600007211 */ /* 0x000fe400078f10ff */
[----:B------:R-:W-:Y:S02]  /*1b80*/  LOP3.LUT R4, R10, 0xffffffe0, RZ, 0xc0, !PT ;  /* 0xffffffe00a047812 */ /* 0x000fe400078ec0ff */
[----:B------:R-:W-:Y:S02]  /*1b90*/  LOP3.LUT R5, R0, 0xfffffffc, RZ, 0xc0, !PT ;  /* 0xfffffffc00057812 */ /* 0x000fe400078ec0ff */
[----:B------:R-:W-:Y:S01]  /*1ba0*/  SHF.R.S32.HI R0, RZ, 0x2, R0 ;  /* 0x00000002ff007819 */ /* 0x000fe20000011400 */
[C---:B------:R-:W-:Y:S01]  /*1bb0*/  IMAD.IADD R4, R6.reuse, 0x1, -R4 ;  /* 0x0000000106047824 */ /* 0x040fe200078e0a04 */
[----:B------:R-:W-:Y:S01]  /*1bc0*/  SHF.R.S32.HI R10, RZ, 0x5, R10 ;  /* 0x00000005ff0a7819 */ /* 0x000fe2000001140a */
[----:B------:R-:W-:Y:S01]  /*1bd0*/  IMAD.IADD R5, R6, 0x1, -R5 ;  /* 0x0000000106057824 */ /* 0x000fe200078e0a05 */
[----:B------:R-:W-:-:S02]  /*1be0*/  SHF.R.S32.HI R24, RZ, 0x1f, R0 ;  /* 0x0000001fff187819 */ /* 0x000fc40000011400 */
[----:B------:R-:W-:Y:S01]  /*1bf0*/  IADD3 R8, P0, R0, UR17, RZ ;  /* 0x0000001100087c10 */ /* 0x000fe2000ff1e0ff */
[----:B------:R-:W-:Y:S02]  /*1c00*/  IMAD R10, R10, UR18, R4 ;  /* 0x000000120a0a7c24 */ /* 0x000fe4000f8e0204 */
[----:B------:R-:W-:Y:S01]  /*1c10*/  IMAD.SHL.U32 R4, R5, 0x8, RZ ;  /* 0x0000000805047824 */ /* 0x000fe200078e00ff */
[----:B------:R-:W-:Y:S01]  /*1c20*/  IADD3.X R9, R24, UR16, RZ, P0, !PT ;  /* 0x0000001018097c10 */ /* 0x000fe200087fe4ff */
[----:B------:R-:W-:-:S03]  /*1c30*/  USHF.R.S32.HI UR16, URZ, 0x1f, UR5 ;  /* 0x0000001f3f107899 */ /* 0x000fc60008011405 */
[--C-:B------:R-:W-:Y:S01]  /*1c40*/  SHF.R.S32.HI R5, RZ, 0x1f, R4.reuse ;  /* 0x0000001fff057819 */ /* 0x100fe20000011404 */
[----:B------:R-:W-:Y:S01]  /*1c50*/  IMAD R9, R9, UR42, RZ ;  /* 0x0000002a09097c24 */ /* 0x000fe2000f8e02ff */
[----:B------:R-:W-:Y:S01]  /*1c60*/  IADD3 R6, P0, R4, UR11, RZ ;  /* 0x0000000b04067c10 */ /* 0x000fe2000ff1e0ff */
[----:B------:R-:W-:Y:S02]  /*1c70*/  ULEA.HI UR16, UR16, UR5, URZ, 0x7 ;  /* 0x0000000510107291 */ /* 0x000fe4000f8f383f */
[C---:B------:R-:W-:Y:S01]  /*1c80*/  IMAD R15, R8.reuse, UR43, R9 ;  /* 0x0000002b080f7c24 */ /* 0x040fe2000f8e0209 */
[----:B------:R-:W-:Y:S01]  /*1c90*/  IADD3.X R7, R5, UR54, RZ, P0, !PT ;  /* 0x0000003605077c10 */ /* 0x000fe200087fe4ff */
[----:B------:R-:W-:Y:S01]  /*1ca0*/  IMAD.WIDE.U32 R8, R8, UR42, R4 ;  /* 0x0000002a08087c25 */ /* 0x000fe2000f8e0004 */
[----:B------:R-:W-:Y:S01]  /*1cb0*/  IADD3 R11, P0, R10, UR12, RZ ;  /* 0x0000000c0a0b7c10 */ /* 0x000fe2000ff1e0ff */
[----:B------:R-:W-:Y:S02]  /*1cc0*/  USHF.R.S32.HI UR16, URZ, 0x7, UR16 ;  /* 0x000000073f107899 */ /* 0x000fe40008011410 */
[----:B------:R-:W-:Y:S01]  /*1cd0*/  IMAD.WIDE.U32 R6, R12, UR17, R6 ;  /* 0x000000110c067c25 */ /* 0x000fe2000f8e0006 */
[----:B------:R-:W-:Y:S01]  /*1ce0*/  LEA.HI.X.SX32 R10, R10, UR6, 0x1, P0 ;  /* 0x000000060a0a7c11 */ /* 0x000fe200080f0eff */
[----:B------:R-:W-:Y:S01]  /*1cf0*/  UIMAD UR6, UR38, UR20, URZ ;  /* 0x00000014260672a4 */ /* 0x000fe2000f8e023f */
[C---:B------:R-:W-:Y:S01]  /*1d00*/  LEA R224, P0, R11.reuse, UR22, 0x2 ;  /* 0x000000160be07c11 */ /* 0x040fe2000f8010ff */
[----:B------:R-:W-:Y:S01]  /*1d10*/  UISETP.LT.AND UP1, UPT, URZ, UR16, UPT ;  /* 0x000000103f00728c */ /* 0x000fe2000bf21270 */
[----:B------:R-:W-:Y:S01]  /*1d20*/  IADD3 R8, P2, R8, UR60, RZ ;  /* 0x0000003c08087c10 */ /* 0x000fe2000ff5e0ff */
[----:B------:R-:W-:Y:S01]  /*1d30*/  UIMAD UR6, UR59, UR21, UR6 ;  /* 0x000000153b0672a4 */ /* 0x000fe2000f8e0206 */
[----:B------:R-:W-:Y:S01]  /*1d40*/  LEA.HI.X R223, R11, UR23, R10, 0x2, P0 ;  /* 0x000000170bdf7c11 */ /* 0x000fe200080f140a */
[----:B------:R-:W-:Y:S01]  /*1d50*/  IMAD.U32 R11, RZ, RZ, UR20 ;  /* 0x00000014ff0b7e24 */ /* 0x000fe2000f8e00ff */
[----:B------:R-:W-:Y:S01]  /*1d60*/  IADD3.X R9, R9, UR52, R15, P2, !PT ;  /* 0x0000003409097c10 */ /* 0x000fe200097fe40f */
[----:B------:R-:W-:Y:S01]  /*1d70*/  USEL UR16, URZ, UR16, !UP1 ;  /* 0x000000103f107287 */ /* 0x000fe2000c800000 */
[----:B------:R-:W-:Y:S01]  /*1d80*/  IMAD.IADD R7, R7, 0x1, R14 ;  /* 0x0000000107077824 */ /* 0x000fe200078e020e */
[----:B------:R-:W-:Y:S01]  /*1d90*/  UIMAD UR11, UR59, UR15, UR13 ;  /* 0x0000000f3b0b72a4 */ /* 0x000fe2000f8e020d */
[----:B------:R-:W-:Y:S01]  /*1da0*/  IMAD.U32 R10, RZ, RZ, UR14 ;  /* 0x0000000eff0a7e24 */ /* 0x000fe2000f8e00ff */
[----:B------:R-:W-:Y:S01]  /*1db0*/  UISETP.GT.AND UP1, UPT, UR34, UR16, UPT ;  /* 0x000000102200728c */ /* 0x000fe2000bf24270 */
[----:B------:R-:W-:Y:S01]  /*1dc0*/  IMAD.WIDE.U32 R8, R11, UR59, R8 ;  /* 0x0000003b0b087c25 */ /* 0x000fe2000f8e0008 */
[----:B------:R-:W-:Y:S01]  /*1dd0*/  ULDC.64 UR12, c[0x0][0x210] ;  /* 0x00008400000c7ab9 */ /* 0x000fe20000000a00 */
[----:B------:R-:W-:Y:S01]  /*1de0*/  ULDC.64 UR22, c[0x0][0x2b0] ;  /* 0x0000ac0000167ab9 */ /* 0x000fe20000000a00 */
[----:B------:R-:W-:Y:S01]  /*1df0*/  ULDC.64 UR14, c[0x0][0x478] ;  /* 0x00011e00000e7ab9 */ /* 0x000fe20000000a00 */
[----:B------:R-:W-:Y:S01]  /*1e00*/  VIADD R9, R9, UR6 ;  /* 0x0000000609097c36 */ /* 0x000fe20008000000 */
[----:B------:R-:W-:Y:S01]  /*1e10*/  LEA R218, P0, R8, UR12, 0x1 ;  /* 0x0000000c08da7c11 */ /* 0x000fe2000f8008ff */
[----:B------:R-:W-:Y:S01]  /*1e20*/  IMAD.WIDE.U32 R6, R10, UR59, R6 ;  /* 0x0000003b0a067c25 */ /* 0x000fe2000f8e0006 */
[----:B------:R-:W-:-:S02]  /*1e30*/  UIMAD.WIDE UR14, UR19, 0x4, UR14 ;  /* 0x00000004130e78a5 */ /* 0x000fc4000f8e020e */
[----:B------:R-:W-:Y:S01]  /*1e40*/  LEA.HI.X R219, R8, UR13, R9, 0x1, P0 ;  /* 0x0000000d08db7c11 */ /* 0x000fe200080f0c09 */
[----:B------:R-:W-:Y:S01]  /*1e50*/  VIADD R7, R7, UR11 ;  /* 0x0000000b07077c36 */ /* 0x000fe20008000000 */
[----:B------:R-:W-:Y:S01]  /*1e60*/  PLOP3.LUT P0, PT, PT, PT, UP1, 0x80, 0x0 ;  /* 0x000000000000781c */ /* 0x000fe20003f0f018 */
[-C--:B------:R-:W-:Y:S01]  /*1e70*/  IMAD R10, R24, R12.reuse, RZ ;  /* 0x0000000c180a7224 */ /* 0x080fe200078e02ff */
[----:B------:R-:W-:Y:S01]  /*1e80*/  UIMAD.WIDE UR10, UR10, 0x4, UR22 ;  /* 0x000000040a0a78a5 */ /* 0x000fe2000f8e0216 */
[C---:B------:R-:W-:Y:S01]  /*1e90*/  IMAD.WIDE.U32 R6, R0.reuse, R12, R6 ;  /* 0x0000000c00067225 */ /* 0x040fe200078e0006 */
[----:B------:R-:W-:Y:S01]  /*1ea0*/  ULDC.64 UR20, c[0x0][0x3e0] ;  /* 0x0000f80000147ab9 */ /* 0x000fe20000000a00 */
[----:B------:R-:W-:Y:S02]  /*1eb0*/  UIADD3 UR6, UR34, -0x1, URZ ;  /* 0xffffffff22067890 */ /* 0x000fe4000fffe03f */
        /* <DEDUP_REMOVED lines=26> */
.L_x_63:
        /* <DEDUP_REMOVED lines=19> */
.L_x_64:
        /* <DEDUP_REMOVED lines=8> */
[----:B------:R-:W-:Y:S01]  /*2210*/  ULDC.64 UR14, c[0x0][0x468] ;  /* 0x00011a00000e7ab9 */ /* 0x000fe20000000a00 */
[----:B------:R-:W-:Y:S02]  /*2220*/  ISETP.GE.AND P1, PT, R0, UR7, PT ;  /* 0x0000000700007c0c */ /* 0x000fe4000bf26270 */
[----:B------:R-:W-:Y:S01]  /*2230*/  MOV R3, UR5 ;  /* 0x0000000500037c02 */ /* 0x000fe20008000f00 */
[----:B------:R-:W-:Y:S01]  /*2240*/  UIMAD UR5, UR19, UR14, URZ ;  /* 0x0000000e130572a4 */ /* 0x000fe2000f8e023f */
[----:B------:R-:W-:-:S03]  /*2250*/  IADD3 R6, P0, R6, UR6, RZ ;  /* 0x0000000606067c10 */ /* 0x000fc6000ff1e0ff */
[----:B------:R-:W-:Y:S01]  /*2260*/  UIMAD UR15, UR59, UR15, UR5 ;  /* 0x0000000f3b0f72a4 */ /* 0x000fe2000f8e0205 */
[----:B------:R-:W-:Y:S02]  /*2270*/  IADD3.X R7, R7, UR18, R3, P0, !PT ;  /* 0x0000001207077c10 */ /* 0x000fe400087fe403 */
[----:B------:R-:W-:Y:S02]  /*2280*/  MOV R3, UR14 ;  /* 0x0000000e00037c02 */ /* 0x000fe40008000f00 */
[----:B------:R-:W-:-:S03]  /*2290*/  ISETP.GE.AND P0, PT, R8, UR7, PT ;  /* 0x0000000708007c0c */ /* 0x000fc6000bf06270 */
[----:B------:R-:W-:-:S04]  /*22a0*/  IMAD.WIDE.U32 R6, R3, UR59, R6 ;  /* 0x0000003b03067c25 */ /* 0x000fc8000f8e0006 */
[----:B------:R-:W-:Y:S01]  /*22b0*/  VIADD R12, R7, UR15 ;  /* 0x0000000f070c7c36 */ /* 0x000fe20008000000 */
[----:B------:R-:W-:Y:S06]  /*22c0*/  @P1 BRA `(.L_x_66) ;  /* 0x0000000000281947 */ /* 0x000fec0003800000 */
        /* <DEDUP_REMOVED lines=10> */
.L_x_66:
[----:B------:R-:W-:Y:S05]  /*2370*/  BSYNC B0 ;  /* 0x0000000000007941 */ /* 0x000fea0003800000 */
.L_x_65:
        /* <DEDUP_REMOVED lines=14> */
.L_x_68:
[----:B------:R-:W-:Y:S05]  /*2460*/  BSYNC B0 ;  /* 0x0000000000007941 */ /* 0x000fea0003800000 */
.L_x_67:
[----:B------:R-:W-:Y:S01]  /*2470*/  UIMAD UR5, UR45, UR12, URZ ;  /* 0x0000000c2d0572a4 */ /* 0x000fe2000f8e023f */
[----:B------:R-:W-:Y:S01]  /*2480*/  IMAD.U32 R3, RZ, RZ, UR12 ;  /* 0x0000000cff037e24 */ /* 0x000fe2000f8e00ff */
        /* <DEDUP_REMOVED lines=24> */
.L_x_70:
[----:B------:R-:W-:Y:S05]  /*2610*/  BSYNC B0 ;  /* 0x0000000000007941 */ /* 0x000fea0003800000 */
.L_x_69:
        /* <DEDUP_REMOVED lines=14> */
.L_x_62:
[----:B------:R-:W-:Y:S01]  /*2700*/  UIMAD UR10, UR33, -0x80, UR7 ;  /* 0xffffff80210a78a4 */ /* 0x000fe2000f8e0207 */
[C---:B------:R-:W-:Y:S01]  /*2710*/  VIADD R11, R0.reuse, 0x40 ;  /* 0x00000040000b7836 */ /* 0x040fe20000000000 */
[----:B------:R-:W-:Y:S01]  /*2720*/  UIMAD UR15, UR45, UR24, URZ ;  /* 0x000000182d0f72a4 */ /* 0x000fe2000f8e023f */
[----:B------:R-:W-:Y:S01]  /*2730*/  IMAD.U32 R6, RZ, RZ, UR24 ;  /* 0x00000018ff067e24 */ /* 0x000fe2000f8e00ff */
[----:B------:R-:W-:Y:S01]  /*2740*/  UIMAD UR17, UR45, UR26, URZ ;  /* 0x0000001a2d1172a4 */ /* 0x000fe2000f8e023f */
[----:B------:R-:W-:Y:S01]  /*2750*/  IMAD.U32 R8, RZ, RZ, UR26 ;  /* 0x0000001aff087e24 */ /* 0x000fe2000f8e00ff */
[----:B------:R-:W-:Y:S01]  /*2760*/  ISETP.GE.AND P4, PT, R0, UR10, PT ;  /* 0x0000000a00007c0c */ /* 0x000fe2000bf86270 */
[----:B------:R-:W-:Y:S01]  /*2770*/  UIMAD UR19, UR28, UR25, UR15 ;  /* 0x000000191c1372a4 */ /* 0x000fe2000f8e020f */
[----:B------:R-:W-:Y:S01]  /*2780*/  ISETP.GE.AND P3, PT, R11, UR10, PT ;  /* 0x0000000a0b007c0c */ /* 0x000fe2000bf66270 */
[----:B------:R-:W-:Y:S01]  /*2790*/  IMAD.WIDE.U32 R6, R6, UR28, R4 ;  /* 0x0000001c06067c25 */ /* 0x000fe2000f8e0004 */
[----:B------:R-:W-:-:S02]  /*27a0*/  UIMAD UR15, UR28, UR27, UR17 ;  /* 0x0000001b1c0f72a4 */ /* 0x000fc4000f8e0211 */
[----:B------:R-:W-:Y:S01]  /*27b0*/  UIMAD UR5, UR6, -0x80, UR37 ;  /* 0xffffff80060578a4 */ /* 0x000fe2000f8e0225 */
[----:B------:R-:W-:Y:S01]  /*27c0*/  IMAD.WIDE.U32 R4, R8, UR28, R4 ;  /* 0x0000001c08047c25 */ /* 0x000fe2000f8e0004 */
[----:B------:R-:W-:Y:S01]  /*27d0*/  IADD3 R6, P1, R6, UR44, RZ ;  /* 0x0000002c06067c10 */ /* 0x000fe2000ff3e0ff */
[----:B------:R-:W-:Y:S01]  /*27e0*/  ULDC.64 UR20, c[0x0][0x268] ;  /* 0x00009a0000147ab9 */ /* 0x000fe20000000a00 */
[----:B------:R-:W-:Y:S01]  /*27f0*/  ULDC.64 UR22, c[0x0][0x260] ;  /* 0x0000980000167ab9 */ /* 0x000fe20000000a00 */
[----:B------:R-:W-:Y:S01]  /*2800*/  IMAD.U32 R8, RZ, RZ, UR19 ;  /* 0x00000013ff087e24 */ /* 0x000fe2000f8e00ff */
[----:B------:R-:W-:Y:S01]  /*2810*/  IADD3 R10, P0, R4, UR46, RZ ;  /* 0x0000002e040a7c10 */ /* 0x000fe2000ff1e0ff */
[----:B------:R-:W-:Y:S01]  /*2820*/  IMAD.U32 R9, RZ, RZ, UR15 ;  /* 0x0000000fff097e24 */ /* 0x000fe2000f8e00ff */
[----:B------:R-:W1:Y:S01]  /*2830*/  @!P4 LDC.64 R20, c[0x0][0x220] ;  /* 0x00008800ff14cb82 */ /* 0x000e620000000a00 */
[----:B------:R-:W-:Y:S01]  /*2840*/  IMAD R4, R16, UR20, RZ ;  /* 0x0000001410047c24 */ /* 0x000fe2000f8e02ff */
[----:B------:R-:W-:Y:S01]  /*2850*/  IADD3.X R7, R7, UR49, R8, P1, !PT ;  /* 0x0000003107077c10 */ /* 0x000fe20008ffe408 */
[----:B------:R-:W-:Y:S01]  /*2860*/  IMAD.SHL.U32 R19, R13, 0x80, RZ ;  /* 0x000000800d137824 */ /* 0x000fe200078e00ff */
[----:B------:R-:W-:Y:S01]  /*2870*/  ISETP.GE.AND P1, PT, R11, UR5, PT ;  /* 0x000000050b007c0c */ /* 0x000fe2000bf26270 */
[----:B------:R-:W-:Y:S01]  /*2880*/  IMAD R8, R3, UR21, R4 ;  /* 0x0000001503087c24 */ /* 0x000fe2000f8e0204 */
[----:B------:R-:W-:Y:S01]  /*2890*/  IADD3.X R11, R5, UR47, R9, P0, !PT ;  /* 0x0000002f050b7c10 */ /* 0x000fe200087fe409 */
[C---:B------:R-:W-:Y:S01]  /*28a0*/  IMAD.WIDE.U32 R4, R3.reuse, UR20, R6 ;  /* 0x0000001403047c25 */ /* 0x040fe2000f8e0006 */
[----:B------:R-:W2:Y:S01]  /*28b0*/  @!P3 LDC.64 R22, c[0x0][0x220] ;  /* 0x00008800ff16bb82 */ /* 0x000ea20000000a00 */
[----:B------:R-:W-:Y:S01]  /*28c0*/  @!P3 IADD3 R6, P0, R0, 0x40, RZ ;  /* 0x000000400006b810 */ /* 0x000fe20007f1e0ff */
[----:B------:R-:W-:Y:S01]  /*28d0*/  ULEA.HI UR10, UR6, UR6, URZ, 0x1 ;  /* 0x00000006060a7291 */ /* 0x000fe2000f8f083f */
[----:B------:R-:W-:Y:S01]  /*28e0*/  IMAD R7, R16, UR22, RZ ;  /* 0x0000001610077c24 */ /* 0x000fe2000f8e02ff */
[----:B------:R-:W-:Y:S01]  /*28f0*/  USHF.L.U32 UR15, UR43, 0x7, URZ ;  /* 0x000000072b0f7899 */ /* 0x000fe2000800063f */
[----:B------:R-:W-:Y:S01]  /*2900*/  IMAD.WIDE.U32 R10, R3, UR22, R10 ;  /* 0x00000016030a7c25 */ /* 0x000fe2000f8e000a */
[----:B------:R-:W-:-:S02]  /*2910*/  ULOP3.LUT UR10, UR10, 0xfffffffe, URZ, 0xc0, !UPT ;  /* 0xfffffffe0a0a7892 */ /* 0x000fc4000f8ec03f */
[----:B------:R-:W-:Y:S01]  /*2920*/  UIMAD.WIDE.U32 UR20, UR42, 0x80, URZ ;  /* 0x000000802a1478a5 */ /* 0x000fe2000f8e003f */
[----:B------:R-:W-:Y:S01]  /*2930*/  IMAD R18, R3, UR23, R7 ;  /* 0x0000001703127c24 */ /* 0x000fe2000f8e0207 */
[----:B------:R-:W-:Y:S01]  /*2940*/  UIADD3 UR10, UR6, -UR10, URZ ;  /* 0x8000000a060a7290 */ /* 0x000fe2000fffe03f */
[----:B------:R-:W-:Y:S02]  /*2950*/  @!P3 IMAD.X R3, RZ, RZ, R24, P0 ;  /* 0x000000ffff03b224 */ /* 0x000fe400000e0618 */
[----:B------:R-:W-:Y:S01]  /*2960*/  IMAD.IADD R5, R5, 0x1, R8 ;  /* 0x0000000105057824 */ /* 0x000fe200078e0208 */
[----:B------:R-:W-:Y:S01]  /*2970*/  UISETP.NE.AND UP0, UPT, UR10, 0x1, UPT ;  /* 0x000000010a00788c */ /* 0x000fe2000bf05270 */
[----:B------:R-:W-:-:S04]  /*2980*/  IMAD.WIDE.U32 R16, R12, 0x80, RZ ;  /* 0x000000800c107825 */ /* 0x000fc800078e00ff */
[----:B------:R-:W-:Y:S01]  /*2990*/  @!P4 IMAD R7, R24, UR24, RZ ;  /* 0x000000181807cc24 */ /* 0x000fe2000f8e02ff */
[----:B------:R-:W-:Y:S01]  /*29a0*/  @!P1 IADD3 R16, P0, R216, R16, RZ ;  /* 0x00000010d8109210 */ /* 0x000fe20007f1e0ff */
[----:B------:R-:W-:Y:S02]  /*29b0*/  @!P3 IMAD R3, R3, UR24, RZ ;  /* 0x000000180303bc24 */ /* 0x000fe4000f8e02ff */
[----:B------:R-:W-:Y:S01]  /*29c0*/  @!P3 IMAD.MOV.U32 R14, RZ, RZ, R4 ;  /* 0x000000ffff0eb224 */ /* 0x000fe200078e0004 */
[----:B------:R-:W-:Y:S01]  /*29d0*/  @!P1 IADD3.X R17, R217, R17, R19, P0, !PT ;  /* 0x00000011d9119210 */ /* 0x000fe200007fe413 */
[----:B------:R-:W-:Y:S02]  /*29e0*/  @!P3 IMAD.MOV.U32 R15, RZ, RZ, R5 ;  /* 0x000000ffff0fb224 */ /* 0x000fe400078e0005 */
[----:B------:R-:W-:Y:S02]  /*29f0*/  VIADD R12, R248, 0x8 ;  /* 0x00000008f80c7836 */ /* 0x000fe40000000000 */
[----:B------:R-:W-:-:S02]  /*2a00*/  @!P4 IMAD R13, R0, UR25, R7 ;  /* 0x00000019000dcc24 */ /* 0x000fc4000f8e0207 */
[----:B------:R-:W-:Y:S01]  /*2a10*/  @!P3 IMAD R3, R6, UR25, R3 ;  /* 0x000000190603bc24 */ /* 0x000fe2000f8e0203 */
[----:B------:R-:W-:Y:S01]  /*2a20*/  ISETP.GE.AND P6, PT, R12, UR5, PT ;  /* 0x000000050c007c0c */ /* 0x000fe2000bfc6270 */
[----:B------:R-:W-:-:S04]  /*2a30*/  @!P4 IMAD.WIDE.U32 R8, R0, UR24, R4 ;  /* 0x000000180008cc25 */ /* 0x000fc8000f8e0004 */
[----:B------:R-:W-:Y:S01]  /*2a40*/  @!P3 IMAD.WIDE.U32 R6, R6, UR24, R14 ;  /* 0x000000180606bc25 */ /* 0x000fe2000f8e000e */
[----:B-1----:R-:W-:-:S03]  /*2a50*/  @!P4 LEA R14, P2, R8, R20, 0x1 ;  /* 0x00000014080ec211 */ /* 0x002fc600078408ff */
[----:B------:R-:W-:Y:S01]  /*2a60*/  @!P4 IMAD.IADD R13, R9, 0x1, R13 ;  /* 0x00000001090dc824 */ /* 0x000fe200078e020d */
[----:B--2---:R-:W-:Y:S01]  /*2a70*/  @!P3 LEA R12, P0, R6, R22, 0x1 ;  /* 0x00000016060cb211 */ /* 0x004fe200078008ff */
[----:B------:R-:W-:Y:S02]  /*2a80*/  @!P3 IMAD.IADD R3, R7, 0x1, R3 ;  /* 0x000000010703b824 */ /* 0x000fe400078e0203 */
[----:B------:R-:W-:Y:S01]  /*2a90*/  IMAD.IADD R5, R11, 0x1, R18 ;  /* 0x000000010b057824 */ /* 0x000fe200078e0212 */
[----:B------:R-:W-:Y:S01]  /*2aa0*/  @!P4 LEA.HI.X R15, R8, R21, R13, 0x1, P2 ;  /* 0x00000015080fc211 */ /* 0x000fe200010f0c0d */
[----:B------:R-:W-:Y:S01]  /*2ab0*/  @!P4 IMAD.MOV.U32 R4, RZ, RZ, R10 ;  /* 0x000000ffff04c224 */ /* 0x000fe200078e000a */
[----:B------:R-:W-:Y:S01]  /*2ac0*/  @!P3 LEA.HI.X R13, R6, R23, R3, 0x1, P0 ;  /* 0x00000017060db211 */ /* 0x000fe200000f0c03 */
[----:B------:R-:W-:Y:S01]  /*2ad0*/  @!P4 IMAD R3, R24, UR26, RZ ;  /* 0x0000001a1803cc24 */ /* 0x000fe2000f8e02ff */
[----:B------:R-:W-:Y:S01]  /*2ae0*/  PLOP3.LUT P0, PT, PT, PT, UP5, 0x80, 0x0 ;  /* 0x000000000000781c */ /* 0x000fe20003f0f058 */
[----:B------:R-:W-:Y:S01]  /*2af0*/  @!P3 IMAD.MOV.U32 R11, RZ, RZ, R5 ;  /* 0x000000ffff0bb224 */ /* 0x000fe200078e0005 */
[C---:B------:R-:W-:Y:S01]  /*2b00*/  @!P3 IADD3 R6, P2, R0.reuse, 0x40, RZ ;  /* 0x000000400006b810 */ /* 0x040fe20007f5e0ff */
[C---:B------:R-:W-:Y:S01]  /*2b10*/  @!P4 IMAD R9, R0.reuse, UR27, R3 ;  /* 0x0000001b0009cc24 */ /* 0x040fe2000f8e0203 */
[----:B------:R-:W1:Y:S01]  /*2b20*/  @!P4 LDC.64 R18, c[0x0][0x218] ;  /* 0x00008600ff12cb82 */ /* 0x000e620000000a00 */
[----:B------:R-:W-:-:S04]  /*2b30*/  @!P4 IMAD.WIDE.U32 R4, R0, UR26, R4 ;  /* 0x0000001a0004cc25 */ /* 0x000fc8000f8e0004 */
[----:B------:R-:W-:Y:S01]  /*2b40*/  @!P3 IMAD.X R7, RZ, RZ, R24, P2 ;  /* 0x000000ffff07b224 */ /* 0x000fe200010e0618 */
[----:B------:R-:W-:Y:S01]  /*2b50*/  ISETP.GE.AND P2, PT, R0, UR5, PT ;  /* 0x0000000500007c0c */ /* 0x000fe2000bf46270 */
[C---:B------:R-:W-:Y:S01]  /*2b60*/  VIADD R8, R246.reuse, 0x1000 ;  /* 0x00001000f6087836 */ /* 0x040fe20000000000 */
[----:B------:R-:W-:Y:S01]  /*2b70*/  LEA R0, R246, UR4, 0x1 ;  /* 0x00000004f6007c11 */ /* 0x000fe2000f8e08ff */
[----:B------:R-:W-:Y:S01]  /*2b80*/  @P0 BAR.SYNC.DEFER_BLOCKING 0x0 ;  /* 0x0000000000000b1d */ /* 0x000fe20000010000 */
[----:B------:R-:W-:Y:S01]  /*2b90*/  @!P3 IMAD R3, R7, UR26, RZ ;  /* 0x0000001a0703bc24 */ /* 0x000fe2000f8e02ff */
[----:B------:R-:W-:Y:S01]  /*2ba0*/  PLOP3.LUT P0, PT, PT, PT, UP0, 0x80, 0x0 ;  /* 0x000000000000781c */ /* 0x000fe20003f0f008 */
[----:B------:R-:W-:Y:S02]  /*2bb0*/  IMAD.MOV.U32 R239, RZ, RZ, 0x7f800000 ;  /* 0x7f800000ffef7424 */ /* 0x000fe400078e00ff */
[C---:B------:R-:W-:Y:S02]  /*2bc0*/  @!P3 IMAD R20, R6.reuse, UR27, R3 ;  /* 0x0000001b0614bc24 */ /* 0x040fe4000f8e0203 */
[----:B------:R-:W-:Y:S01]  /*2bd0*/  @!P3 IMAD.WIDE.U32 R6, R6, UR26, R10 ;  /* 0x0000001a0606bc25 */ /* 0x000fe2000f8e000a */
[----:B------:R-:W-:-:S03]  /*2be0*/  @!P1 IADD3 R10, P5, R218, UR20, RZ ;  /* 0x00000014da0a9c10 */ /* 0x000fc6000ffbe0ff */
[----:B------:R-:W-:Y:S02]  /*2bf0*/  IMAD.U32 R3, RZ, RZ, UR15 ;  /* 0x0000000fff037e24 */ /* 0x000fe4000f8e00ff */
[----:B------:R-:W-:Y:S02]  /*2c00*/  @!P3 IMAD.IADD R7, R7, 0x1, R20 ;  /* 0x000000010707b824 */ /* 0x000fe400078e0214 */
[----:B------:R-:W-:Y:S01]  /*2c10*/  IMAD.MOV.U32 R240, RZ, RZ, 0x7f800000 ;  /* 0x7f800000fff07424 */ /* 0x000fe200078e00ff */
[----:B------:R-:W-:Y:S01]  /*2c20*/  @!P1 IADD3.X R11, R219, UR21, R3, P5, !PT ;  /* 0x00000015db0b9c10 */ /* 0x000fe2000affe403 */
[----:B------:R-:W-:Y:S02]  /*2c30*/  @!P4 IMAD.IADD R3, R5, 0x1, R9 ;  /* 0x000000010503c824 */ /* 0x000fe400078e0209 */
[----:B------:R-:W-:Y:S02]  /*2c40*/  VIADD R5, R248, 0x40 ;  /* 0x00000040f8057836 */ /* 0x000fe40000000000 */
[----:B------:R-:W-:-:S02]  /*2c50*/  IMAD.MOV.U32 R237, RZ, RZ, 0x7f800000 ;  /* 0x7f800000ffed7424 */ /* 0x000fc400078e00ff */
[----:B------:R-:W-:Y:S01]  /*2c60*/  IMAD.MOV.U32 R238, RZ, RZ, 0x7f800000 ;  /* 0x7f800000ffee7424 */ /* 0x000fe200078e00ff */
[----:B------:R-:W-:Y:S04]  /*2c70*/  @P4 STS [R0+0x8000], RZ ;  /* 0x008000ff00004388 */ /* 0x000fe80000000800 */
[----:B------:R-:W-:Y:S04]  /*2c80*/  @P4 STS [R0+0x8004], RZ ;  /* 0x008004ff00004388 */ /* 0x000fe80000000800 */
[----:B------:R-:W-:Y:S04]  /*2c90*/  @P4 STS.64 [R0+0x8008], RZ ;  /* 0x008008ff00004388 */ /* 0x000fe80000000a00 */
[----:B------:R-:W-:Y:S01]  /*2ca0*/  @!PT LDS RZ, [RZ] ;  /* 0x00000000fffff984 */ /* 0x000fe20000000800 */
[----:B------:R-:W-:Y:S01]  /*2cb0*/  @!PT LDS RZ, [RZ] ;  /* 0x00000000fffff984 */ /* 0x000fe20000000800 */
[----:B------:R-:W-:Y:S01]  /*2cc0*/  @!PT LDS RZ, [RZ] ;  /* 0x00000000fffff984 */ /* 0x000fe20000000800 */
[----:B------:R2:W-:Y:S04]  /*2cd0*/  @!P4 LDGSTS.E.BYPASS.LTC128B.128 [R0+0x8000], desc[UR8][R14.64] ;  /* 0x080000000e00cfae */ /* 0x0005e8000b901d48 */
[----:B------:R-:W-:Y:S04]  /*2ce0*/  @P3 STS.128 [R0+0x9000], RZ ;  /* 0x009000ff00003388 */ /* 0x000fe80000000c00 */
[----:B------:R-:W-:Y:S01]  /*2cf0*/  @!PT LDS RZ, [RZ] ;  /* 0x00000000fffff984 */ /* 0x000fe20000000800 */
[----:B------:R-:W-:Y:S01]  /*2d00*/  @!PT LDS RZ, [RZ] ;  /* 0x00000000fffff984 */ /* 0x000fe20000000800 */
[----:B------:R-:W-:Y:S01]  /*2d10*/  @!PT LDS RZ, [RZ] ;  /* 0x00000000fffff984 */ /* 0x000fe20000000800 */
[----:B------:R3:W-:Y:S04]  /*2d20*/  @!P3 LDGSTS.E.BYPASS.LTC128B.128 [R0+0x9000], desc[UR8][R12.64] ;  /* 0x090000000c00bfae */ /* 0x0007e8000b901d48 */
[----:B------:R-:W0:Y:S04]  /*2d30*/  LDGDEPBAR ;  /* 0x00000000000079af */ /* 0x000e280000000000 */
[----:B------:R-:W-:Y:S04]  /*2d40*/  @P2 STS [R0+0x4000], RZ ;  /* 0x004000ff00002388 */ /* 0x000fe80000000800 */
[----:B------:R-:W-:Y:S04]  /*2d50*/  @P2 STS [R0+0x4004], RZ ;  /* 0x004004ff00002388 */ /* 0x000fe80000000800 */
[----:B------:R-:W-:Y:S01]  /*2d60*/  @P2 STS.64 [R0+0x4008], RZ ;  /* 0x004008ff00002388 */ /* 0x000fe20000000a00 */
[----:B--2---:R-:W2:Y:S03]  /*2d70*/  @!P3 LDC.64 R14, c[0x0][0x218] ;  /* 0x00008600ff0ebb82 */ /* 0x004ea60000000a00 */
[----:B------:R-:W-:Y:S01]  /*2d80*/  @!PT LDS RZ, [RZ] ;  /* 0x00000000fffff984 */ /* 0x000fe20000000800 */
[----:B------:R-:W-:Y:S01]  /*2d90*/  @!PT LDS RZ, [RZ] ;  /* 0x00000000fffff984 */ /* 0x000fe20000000800 */
[----:B------:R-:W-:Y:S01]  /*2da0*/  @!PT LDS RZ, [RZ] ;  /* 0x00000000fffff984 */ /* 0x000fe20000000800 */
[----:B------:R-:W-:Y:S04]  /*2db0*/  @!P2 LDGSTS.E.BYPASS.LTC128B.128 [R0+0x4000], desc[UR8][R216.64] ;  /* 0x04000000d800afae */ /* 0x000fe8000b901d48 */
[----:B------:R-:W-:Y:S01]  /*2dc0*/  @P1 STS.128 [R0+0x5000], RZ ;  /* 0x005000ff00001388 */ /* 0x000fe20000000c00 */
[----:B---3--:R-:W-:-:S03]  /*2dd0*/  SEL R12, R8, R246, !P0 ;  /* 0x000000f6080c7207 */ /* 0x008fc60004000000 */
[----:B------:R-:W-:Y:S01]  /*2de0*/  @!PT LDS RZ, [RZ] ;  /* 0x00000000fffff984 */ /* 0x000fe20000000800 */
[----:B------:R-:W-:Y:S01]  /*2df0*/  @!PT LDS RZ, [RZ] ;  /* 0x00000000fffff984 */ /* 0x000fe20000000800 */
[----:B------:R-:W-:Y:S01]  /*2e00*/  @!PT LDS RZ, [RZ] ;  /* 0x00000000fffff984 */ /* 0x000fe20000000800 */
[----:B------:R-:W-:Y:S01]  /*2e10*/  @!P1 LDGSTS.E.BYPASS.LTC128B.128 [R0+0x5000], desc[UR8][R16.64] ;  /* 0x0500000010009fae */ /* 0x000fe2000b901d48 */
[----:B-1----:R-:W-:Y:S02]  /*2e20*/  @!P4 LEA R8, P5, R4, R18, 0x1 ;  /* 0x000000120408c211 */ /* 0x002fe400078a08ff */
[----:B------:R-:W-:Y:S02]  /*2e30*/  LEA R220, R12, UR4, 0x1 ;  /* 0x000000040cdc7c11 */ /* 0x000fe4000f8e08ff */
[----:B------:R-:W-:Y:S01]  /*2e40*/  @!P4 LEA.HI.X R9, R4, R19, R3, 0x1, P5 ;  /* 0x000000130409c211 */ /* 0x000fe200028f0c03 */
[C---:B------:R-:W-:Y:S01]  /*2e50*/  VIADD R3, R248.reuse, 0x48 ;  /* 0x00000048f8037836 */ /* 0x040fe20000000000 */
[----:B------:R-:W-:Y:S01]  /*2e60*/  ISETP.GE.AND P5, PT, R248, UR5, PT ;  /* 0x00000005f8007c0c */ /* 0x000fe2000bfa6270 */
[----:B------:R-:W-:Y:S04]  /*2e70*/  @P2 STS [R220], RZ ;  /* 0x000000ffdc002388 */ /* 0x000fe80000000800 */
[----:B------:R-:W-:Y:S04]  /*2e80*/  @P2 STS [R220+0x4], RZ ;  /* 0x000004ffdc002388 */ /* 0x000fe80000000800 */
[----:B------:R-:W-:Y:S04]  /*2e90*/  @P2 STS [R220+0x8], RZ ;  /* 0x000008ffdc002388 */ /* 0x000fe80000000800 */
[----:B------:R-:W-:Y:S04]  /*2ea0*/  @P2 STS [R220+0xc], RZ ;  /* 0x00000cffdc002388 */ /* 0x000fe80000000800 */
[----:B------:R-:W-:Y:S01]  /*2eb0*/  @!PT LDS RZ, [RZ] ;  /* 0x00000000fffff984 */ /* 0x000fe20000000800 */
[----:B------:R-:W-:Y:S01]  /*2ec0*/  @!PT LDS RZ, [RZ] ;  /* 0x00000000fffff984 */ /* 0x000fe20000000800 */
[----:B------:R-:W-:Y:S01]  /*2ed0*/  @!PT LDS RZ, [RZ] ;  /* 0x00000000fffff984 */ /* 0x000fe20000000800 */
[----:B------:R-:W-:Y:S01]  /*2ee0*/  @!P2 LDGSTS.E.BYPASS.LTC128B.128 [R220], desc[UR8][R218.64] ;  /* 0x00000000dadcafae */ /* 0x000fe2000b901d48 */
[----:B--2---:R-:W-:-:S03]  /*2ef0*/  @!P3 LEA R4, P2, R6, R14, 0x1 ;  /* 0x0000000e0604b211 */ /* 0x004fc600078408ff */
[----:B------:R-:W-:Y:S04]  /*2f00*/  @P1 STS [R220+0x1000], RZ ;  /* 0x001000ffdc001388 */ /* 0x000fe80000000800 */
[----:B------:R-:W-:Y:S04]  /*2f10*/  @P1 STS [R220+0x1004], RZ ;  /* 0x001004ffdc001388 */ /* 0x000fe80000000800 */
[----:B------:R-:W-:Y:S04]  /*2f20*/  @P1 STS [R220+0x1008], RZ ;  /* 0x001008ffdc001388 */ /* 0x000fe80000000800 */
[----:B------:R-:W-:Y:S04]  /*2f30*/  @P1 STS [R220+0x100c], RZ ;  /* 0x00100cffdc001388 */ /* 0x000fe80000000800 */
[----:B------:R-:W-:Y:S01]  /*2f40*/  @!PT LDS RZ, [RZ] ;  /* 0x00000000fffff984 */ /* 0x000fe20000000800 */
[----:B------:R-:W-:Y:S01]  /*2f50*/  @!PT LDS RZ, [RZ] ;  /* 0x00000000fffff984 */ /* 0x000fe20000000800 */
[----:B------:R-:W-:Y:S01]  /*2f60*/  @!PT LDS RZ, [RZ] ;  /* 0x00000000fffff984 */ /* 0x000fe20000000800 */
[----:B------:R-:W-:Y:S01]  /*2f70*/  @!P1 LDGSTS.E.BYPASS.LTC128B.128 [R220+0x1000], desc[UR8][R10.64] ;  /* 0x010000000adc9fae */ /* 0x000fe2000b901d48 */
[----:B------:R-:W-:-:S02]  /*2f80*/  ISETP.GE.AND P1, PT, R5, UR5, PT ;  /* 0x0000000505007c0c */ /* 0x000fc4000bf26270 */
[----:B------:R-:W-:Y:S01]  /*2f90*/  @!P3 LEA.HI.X R5, R6, R15, R7, 0x1, P2 ;  /* 0x0000000f0605b211 */ /* 0x000fe200010f0c07 */
[----:B------:R-:W-:Y:S01]  /*2fa0*/  @P4 STS [R0+0x6000], RZ ;  /* 0x006000ff00004388 */ /* 0x000fe20000000800 */
[----:B------:R-:W-:Y:S01]  /*2fb0*/  ISETP.GE.AND P2, PT, R3, UR5, PT ;  /* 0x0000000503007c0c */ /* 0x000fe2000bf46270 */
[C---:B------:R-:W-:Y:S02]  /*2fc0*/  IMAD.SHL.U32 R6, R248.reuse, 0x4, RZ ;  /* 0x00000004f8067824 */ /* 0x040fe400078e00ff */
[C---:B------:R-:W-:Y:S01]  /*2fd0*/  VIADD R148, R161.reuse, 0x1000 ;  /* 0x00001000a1947836 */ /* 0x040fe20000000000 */
[----:B------:R-:W-:Y:S01]  /*2fe0*/  @P4 STS [R0+0x6004], RZ ;  /* 0x006004ff00004388 */ /* 0x000fe20000000800 */
[----:B------:R-:W-:Y:S01]  /*2ff0*/  UIADD3 UR34, UR37, 0x80, UR28 ;  /* 0x0000008025227890 */ /* 0x000fe2000fffe01c */
[----:B------:R-:W-:Y:S01]  /*3000*/  IMAD.SHL.U32 R244, R248, 0x4, RZ ;  /* 0x00000004f8f47824 */ /* 0x000fe200078e00ff */
[----:B------:R-:W-:Y:S01]  /*3010*/  CS2R R94, SRZ ;  /* 0x00000000005e7805 */ /* 0x000fe2000001ff00 */
[----:B------:R-:W-:Y:S01]  /*3020*/  @P4 STS.64 [R0+0x6008], RZ ;  /* 0x006008ff00004388 */ /* 0x000fe20000000a00 */
[----:B------:R-:W-:Y:S01]  /*3030*/  IMAD.MOV.U32 R252, RZ, RZ, 0x40 ;  /* 0x00000040fffc7424 */ /* 0x000fe200078e00ff */
[----:B------:R-:W-:Y:S01]  /*3040*/  CS2R R92, SRZ ;  /* 0x00000000005c7805 */ /* 0x000fe2000001ff00 */
[----:B------:R-:W-:Y:S01]  /*3050*/  IMAD.MOV.U32 R251, RZ, RZ, 0x48 ;  /* 0x00000048fffb7424 */ /* 0x000fe200078e00ff */
[----:B------:R-:W-:Y:S01]  /*3060*/  @!PT LDS RZ, [RZ] ;  /* 0x00000000fffff984 */ /* 0x000fe20000000800 */
[----:B------:R-:W-:Y:S01]  /*3070*/  @!PT LDS RZ, [RZ] ;  /* 0x00000000fffff984 */ /* 0x000fe20000000800 */
[----:B------:R-:W-:Y:S01]  /*3080*/  @!PT LDS RZ, [RZ] ;  /* 0x00000000fffff984 */ /* 0x000fe20000000800 */
[----:B------:R1:W-:Y:S01]  /*3090*/  @!P4 LDGSTS.E.BYPASS.LTC128B.128 [R0+0x6000], desc[UR8][R8.64] ;  /* 0x060000000800cfae */ /* 0x0003e2000b901d48 */
[----:B------:R-:W-:Y:S01]  /*30a0*/  IMAD.SHL.U32 R154, R161, 0x2, RZ ;  /* 0x00000002a19a7824 */ /* 0x000fe200078e00ff */
[----:B------:R-:W-:-:S02]  /*30b0*/  CS2R R98, SRZ ;  /* 0x0000000000627805 */ /* 0x000fc4000001ff00 */
[----:B------:R-:W-:Y:S01]  /*30c0*/  CS2R R96, SRZ ;  /* 0x0000000000607805 */ /* 0x000fe2000001ff00 */
[----:B------:R2:W-:Y:S01]  /*30d0*/  @P3 STS.128 [R0+0x7000], RZ ;  /* 0x007000ff00003388 */ /* 0x0005e20000000c00 */
[----:B------:R-:W-:Y:S02]  /*30e0*/  CS2R R90, SRZ ;  /* 0x00000000005a7805 */ /* 0x000fe4000001ff00 */
[----:B------:R-:W-:Y:S02]  /*30f0*/  CS2R R88, SRZ ;  /* 0x0000000000587805 */ /* 0x000fe4000001ff00 */
[----:B------:R-:W-:Y:S01]  /*3100*/  CS2R R86, SRZ ;  /* 0x0000000000567805 */ /* 0x000fe2000001ff00 */
[----:B------:R-:W-:Y:S01]  /*3110*/  @!PT LDS RZ, [RZ] ;  /* 0x00000000fffff984 */ /* 0x000fe20000000800 */
[----:B------:R-:W-:Y:S01]  /*3120*/  @!PT LDS RZ, [RZ] ;  /* 0x00000000fffff984 */ /* 0x000fe20000000800 */
[----:B------:R-:W-:Y:S01]  /*3130*/  @!PT LDS RZ, [RZ] ;  /* 0x00000000fffff984 */ /* 0x000fe20000000800 */
[----:B------:R3:W-:Y:S01]  /*3140*/  @!P3 LDGSTS.E.BYPASS.LTC128B.128 [R0+0x7000], desc[UR8][R4.64] ;  /* 0x070000000400bfae */ /* 0x0007e2000b901d48 */
[----:B------:R-:W-:Y:S02]  /*3150*/  CS2R R84, SRZ ;  /* 0x0000000000547805 */ /* 0x000fe4000001ff00 */
[----:B------:R-:W-:-:S02]  /*3160*/  CS2R R78, SRZ ;  /* 0x00000000004e7805 */ /* 0x000fc4000001ff00 */
[----:B------:R-:W-:Y:S01]  /*3170*/  CS2R R76, SRZ ;  /* 0x00000000004c7805 */ /* 0x000fe2000001ff00 */
[----:B------:R-:W0:Y:S01]  /*3180*/  LDGDEPBAR ;  /* 0x00000000000079af */ /* 0x000e220000000000 */
[----:B------:R-:W-:Y:S02]  /*3190*/  CS2R R82, SRZ ;  /* 0x0000000000527805 */ /* 0x000fe4000001ff00 */
[----:B------:R-:W-:Y:S02]  /*31a0*/  CS2R R80, SRZ ;  /* 0x0000000000507805 */ /* 0x000fe4000001ff00 */
[----:B------:R-:W-:Y:S02]  /*31b0*/  CS2R R74, SRZ ;  /* 0x00000000004a7805 */ /* 0x000fe4000001ff00 */
[----:B------:R-:W-:Y:S02]  /*31c0*/  CS2R R72, SRZ ;  /* 0x0000000000487805 */ /* 0x000fe4000001ff00 */
[----:B------:R-:W-:-:S02]  /*31d0*/  CS2R R70, SRZ ;  /* 0x0000000000467805 */ /* 0x000fc4000001ff00 */
[----:B------:R-:W-:Y:S01]  /*31e0*/  CS2R R68, SRZ ;  /* 0x0000000000447805 */ /* 0x000fe2000001ff00 */
[----:B------:R-:W-:Y:S02]  /*31f0*/  UIADD3 UR17, -UR29, URZ, URZ ;  /* 0x0000003f1d117290 */ /* 0x000fe4000fffe13f */
[----:B------:R-:W-:Y:S02]  /*3200*/  USHF.L.U32 UR32, UR18, 0x3, URZ ;  /* 0x0000000312207899 */ /* 0x000fe4000800063f */
[----:B------:R-:W-:Y:S02]  /*3210*/  USHF.L.U32 UR31, UR18, 0x4, URZ ;  /* 0x00000004121f7899 */ /* 0x000fe4000800063f */
[----:B------:R-:W-:Y:S01]  /*3220*/  UIMAD UR30, UR18, 0x18, URZ ;  /* 0x00000018121e78a4 */ /* 0x000fe2000f8e023f */
[----:B-1----:R-:W-:Y:S01]  /*3230*/  SHF.R.S32.HI R8, RZ, 0x1f, R248 ;  /* 0x0000001fff087819 */ /* 0x002fe200000114f8 */
[----:B------:R-:W-:Y:S02]  /*3240*/  UIMAD UR27, UR18, 0x30, URZ ;  /* 0x00000030121b78a4 */ /* 0x000fe4000f8e023f */
[----:B------:R-:W-:-:S02]  /*3250*/  UIMAD UR26, UR18, 0x38, URZ ;  /* 0x00000038121a78a4 */ /* 0x000fc4000f8e023f */
[----:B------:R-:W-:Y:S02]  /*3260*/  USHF.L.U32 UR25, UR18, 0x6, URZ ;  /* 0x0000000612197899 */ /* 0x000fe4000800063f */
[----:B------:R-:W-:Y:S01]  /*3270*/  UIMAD UR24, UR18, 0x48, URZ ;  /* 0x00000048121878a4 */ /* 0x000fe2000f8e023f */
[----:B---3--:R-:W-:Y:S01]  /*3280*/  IADD3 R4, P4, R6, UR12, RZ ;  /* 0x0000000c06047c10 */ /* 0x008fe2000ff9e0ff */
[----:B------:R-:W-:-:S04]  /*3290*/  DEPBAR.LE SB0, 0x1 ;  /* 0x000080400000791a */ /* 0x000fc80000000000 */
[----:B--2---:R-:W-:Y:S01]  /*32a0*/  SHF.R.S32.HI R0, RZ, 0x1f, R3 ;  /* 0x0000001fff007819 */ /* 0x004fe20000011403 */
[----:B------:R-:W-:Y:S01]  /*32b0*/  UIMAD UR23, UR18, 0x50, URZ ;  /* 0x00000050121778a4 */ /* 0x000fe2000f8e023f */
[C---:B------:R-:W-:Y:S01]  /*32c0*/  @!P2 LEA R6, P3, R3.reuse, UR12, 0x2 ;  /* 0x0000000c0306ac11 */ /* 0x040fe2000f8610ff */
[----:B------:R-:W-:Y:S01]  /*32d0*/  UIMAD UR22, UR18, 0x58, URZ ;  /* 0x00000058121678a4 */ /* 0x000fe2000f8e023f */
[----:B------:R-:W-:Y:S01]  /*32e0*/  SHF.L.U64.HI R5, R248, 0x2, R8 ;  /* 0x00000002f8057819 */ /* 0x000fe20000010208 */
[----:B------:R-:W-:Y:S01]  /*32f0*/  UIMAD UR21, UR18, 0x60, URZ ;  /* 0x00000060121578a4 */ /* 0x000fe2000f8e023f */
[----:B------:R-:W-:Y:S01]  /*3300*/  @!P2 LEA.HI.X R7, R3, UR11, R0, 0x2, P3 ;  /* 0x0000000b0307ac11 */ /* 0x000fe200098f1400 */
[----:B------:R-:W-:Y:S01]  /*3310*/  UIMAD UR20, UR18, 0x68, URZ ;  /* 0x00000068121478a4 */ /* 0x000fe2000f8e023f */
[----:B------:R-:W-:Y:S01]  /*3320*/  IADD3.X R5, R5, UR11, RZ, P4, !PT ;  /* 0x0000000b05057c10 */ /* 0x000fe2000a7fe4ff */
[----:B------:R-:W-:Y:S02]  /*3330*/  UIMAD UR19, UR18, 0x70, URZ ;  /* 0x00000070121378a4 */ /* 0x000fe4000f8e023f */
[----:B------:R-:W5:Y:S01]  /*3340*/  @!P2 LDG.E R238, desc[UR8][R6.64] ;  /* 0x0000000806eea981 */ /* 0x000f62000c1e1900 */
[----:B------:R-:W-:-:S03]  /*3350*/  ULDC UR5, c[0x0][0x2ec] ;  /* 0x0000bb0000057ab9 */ /* 0x000fc60000000800 */
[----:B------:R-:W5:Y:S04]  /*3360*/  @!P5 LDG.E R239, desc[UR8][R4.64] ;  /* 0x0000000804efd981 */ /* 0x000f68000c1e1900 */
[----:B------:R-:W5:Y:S04]  /*3370*/  @!P6 LDG.E R240, desc[UR8][R4.64+0x20] ;  /* 0x0000200804f0e981 */ /* 0x000f68000c1e1900 */
[----:B------:R1:W5:Y:S01]  /*3380*/  @!P1 LDG.E R237, desc[UR8][R4.64+0x100] ;  /* 0x0001000804ed9981 */ /* 0x000362000c1e1900 */
[----:B------:R-:W-:Y:S01]  /*3390*/  BAR.SYNC.DEFER_BLOCKING 0x0 ;  /* 0x0000000000007b1d */ /* 0x000fe20000010000 */
[----:B------:R-:W-:-:S02]  /*33a0*/  VIADD R3, R248, 0x1 ;  /* 0x00000001f8037836 */ /* 0x000fc40000000000 */
[----:B------:R-:W-:-:S03]  /*33b0*/  IMAD.U32 R0, RZ, RZ, UR37 ;  /* 0x00000025ff007e24 */ /* 0x000fc6000f8e00ff */
[----:B------:R2:W3:Y:S04]  /*33c0*/  LDSM.16.M88.4 R116, [R149+0x8000] ;  /* 0x008000009574783b */ /* 0x0004e80000000200 */
[----:B------:R2:W4:Y:S04]  /*33d0*/  LDSM.16.M88.4 R120, [R149+0x8400] ;  /* 0x008400009578783b */ /* 0x0005280000000200 */
[----:B------:R2:W2:Y:S04]  /*33e0*/  LDSM.16.M88.4 R124, [R149+0x8800] ;  /* 0x00880000957c783b */ /* 0x0004a80000000200 */
[----:B------:R2:W2:Y:S04]  /*33f0*/  LDSM.16.M88.4 R128, [R149+0x8c00] ;  /* 0x008c00009580783b */ /* 0x0004a80000000200 */
[----:B------:R2:W2:Y:S04]  /*3400*/  LDSM.16.M88.4 R132, [R150+0x8000] ;  /* 0x008000009684783b */ /* 0x0004a80000000200 */
[----:B------:R2:W2:Y:S04]  /*3410*/  LDSM.16.M88.4 R136, [R150+0x8400] ;  /* 0x008400009688783b */ /* 0x0004a80000000200 */
[----:B------:R2:W2:Y:S04]  /*3420*/  LDSM.16.M88.4 R140, [R150+0x8800] ;  /* 0x00880000968c783b */ /* 0x0004a80000000200 */
[----:B------:R2:W2:Y:S01]  /*3430*/  LDSM.16.M88.4 R144, [R150+0x8c00] ;  /* 0x008c00009690783b */ /* 0x0004a20000000200 */
[----:B------:R-:W-:Y:S01]  /*3440*/  IADD3 R245, R3, UR7, -R0 ;  /* 0x0000000703f57c10 */ /* 0x000fe2000fffe800 */
[----:B------:R-:W-:-:S02]  /*3450*/  VIADD R0, R248, 0xffffff80 ;  /* 0xffffff80f8007836 */ /* 0x000fc40000000000 */
[----:B-1----:R-:W-:-:S03]  /*3460*/  VIADD R4, R156, 0x1000 ;  /* 0x000010009c047836 */ /* 0x002fc60000000000 */
[----:B------:R-:W-:Y:S02]  /*3470*/  SHF.R.S32.HI R3, RZ, 0x1f, R0 ;  /* 0x0000001fff037819 */ /* 0x000fe40000011400 */
[----:B------:R-:W-:Y:S02]  /*3480*/  SEL R148, R148, R161, !P0 ;  /* 0x000000a194947207 */ /* 0x000fe40004000000 */
[----:B------:R-:W-:Y:S02]  /*3490*/  SHF.L.U64.HI R242, R0, 0x2, R3 ;  /* 0x0000000200f27819 */ /* 0x000fe40000010203 */
[----:B------:R-:W-:Y:S01]  /*34a0*/  SEL R3, R4, R156, !P0 ;  /* 0x0000009c04037207 */ /* 0x000fe20004000000 */
[----:B------:R-:W-:Y:S01]  /*34b0*/  IMAD.SHL.U32 R241, R0, 0x4, RZ ;  /* 0x0000000400f17824 */ /* 0x000fe200078e00ff */
[----:B------:R-:W-:Y:S02]  /*34c0*/  SHF.L.U64.HI R243, R248, 0x2, R8 ;  /* 0x00000002f8f37819 */ /* 0x000fe40000010208 */
[----:B------:R-:W-:-:S02]  /*34d0*/  LEA R148, R148, UR4, 0x1 ;  /* 0x0000000494947c11 */ /* 0x000fc4000f8e08ff */
[----:B------:R-:W-:Y:S01]  /*34e0*/  LEA R3, R3, UR4, 0x1 ;  /* 0x0000000403037c11 */ /* 0x000fe2000f8e08ff */
[----:B------:R-:W-:Y:S02]  /*34f0*/  USHF.L.U32 UR29, UR18, 0x5, URZ ;  /* 0x00000005121d7899 */ /* 0x000fe4000800063f */
[----:B------:R-:W-:Y:S02]  /*3500*/  UIMAD UR28, UR18, 0x28, URZ ;  /* 0x00000028121c78a4 */ /* 0x000fe4000f8e023f */
[----:B------:R-:W-:Y:S02]  /*3510*/  UIMAD UR18, UR18, 0x78, URZ ;  /* 0x00000078121278a4 */ /* 0x000fe4000f8e023f */
[----:B---34-:R-:W-:-:S12]  /*3520*/  UIADD3 UR34, UR34, -UR7, URZ ;  /* 0x8000000722227290 */ /* 0x018fd8000fffe03f */
.L_x_74:
        /* <DEDUP_REMOVED lines=48> */
[----:B------:R-:W-:Y:S01]  /*3830*/  @!P0 ISETP.GE.AND P2, PT, R0, R162, PT ;  /* 0x000000a20000820c */ /* 0x000fe20003f46270 */
[C---:B---3--:R-:W-:Y:S05]  /*3840*/  HMMA.16816.F32.BF16 R8, R112.reuse, R108, R8 ;  /* 0x0000006c7008723c */ /* 0x048fea0000041808 */
[----:B------:R-:W-:Y:S01]  /*3850*/  @!P0 VIADDMNMX R103, R100, R165, UR7, PT ;  /* 0x0000000764678e46 */ /* 0x000fe2000b8001a5 */
[-C--:B------:R-:W-:Y:S05]  /*3860*/  HMMA.16816.F32.BF16 R12, R112, R110.reuse, R12 ;  /* 0x0000006e700c723c */ /* 0x080fea000004180c */
[----:B------:R-:W-:Y:S01]  /*3870*/  FMUL.FTZ R109, R240, 1.4426950216293334961 ;  /* 0x3fb8aa3bf06d7820 */ /* 0x000fe20000410000 */
[----:B------:R-:W-:Y:S01]  /*3880*/  FMUL.FTZ R108, R237, 1.4426950216293334961 ;  /* 0x3fb8aa3bed6c7820 */ /* 0x000fe20000410000 */
[----:B------:R-:W-:Y:S01]  /*3890*/  @!P0 VIADDMNMX R102, R100, R252, UR7, PT ;  /* 0x0000000764668e46 */ /* 0x000fe2000b8001fc */
[C---:B------:R-:W-:Y:S04]  /*38a0*/  HMMA.16816.F32.BF16 R16, R104.reuse, R110, R16 ;  /* 0x0000006e6810723c */ /* 0x040fe80000041810 */
[----:B------:R-:W-:Y:S02]  /*38b0*/  @!P0 FSEL R4, R4, -INF , !P2 ;  /* 0xff80000004048808 */ /* 0x000fe40005000000 */
[C---:B------:R-:W-:Y:S02]  /*38c0*/  @!P0 ISETP.GE.AND P2, PT, R164.reuse, R162, PT ;  /* 0x000000a2a400820c */ /* 0x040fe40003f46270 */
[----:B------:R-:W-:Y:S02]  /*38d0*/  FSEL R109, R109, RZ, P1 ;  /* 0x000000ff6d6d7208 */ /* 0x000fe40000800000 */
[-C--:B------:R-:W-:Y:S01]  /*38e0*/  @!P0 ISETP.GE.AND P1, PT, R164, R103.reuse, PT ;  /* 0x00000067a400820c */ /* 0x080fe20003f26270 */
[--C-:B------:R-:W-:Y:S01]  /*38f0*/  FFMA.FTZ R4, R4, UR5, -R163.reuse ;  /* 0x0000000504047c23 */ /* 0x100fe200080108a3 */
[----:B------:R-:W-:Y:S02]  /*3900*/  @!P0 FSEL R5, R5, -INF , !P2 ;  /* 0xff80000005058808 */ /* 0x000fe40005000000 */
[----:B------:R-:W-:Y:S01]  /*3910*/  @!P0 ISETP.GE.AND P2, PT, R0, R103, PT ;  /* 0x000000670000820c */ /* 0x000fe20003f46270 */
[----:B------:R-:W-:Y:S01]  /*3920*/  MUFU.EX2 R236, R4 ;  /* 0x0000000400ec7308 */ /* 0x000fe20000000800 */
[----:B------:R-:W-:Y:S01]  /*3930*/  @!P0 FSEL R7, R7, -INF , !P1 ;  /* 0xff80000007078808 */ /* 0x000fe20004800000 */
[----:B------:R-:W-:Y:S01]  /*3940*/  FFMA.FTZ R5, R5, UR5, -R163 ;  /* 0x0000000505057c23 */ /* 0x000fe200080108a3 */
[----:B------:R-:W-:Y:S02]  /*3950*/  @!P0 FSEL R6, R6, -INF , !P2 ;  /* 0xff80000006068808 */ /* 0x000fe40005000000 */
[----:B------:R-:W-:Y:S01]  /*3960*/  FSETP.NEU.FTZ.AND P1, PT, R237, -INF , PT ;  /* 0xff800000ed00780b */ /* 0x000fe20003f3d000 */
[--C-:B------:R-:W-:Y:S01]  /*3970*/  FFMA.FTZ R7, R7, UR5, -R109.reuse ;  /* 0x0000000507077c23 */ /* 0x100fe2000801086d */
[-C--:B------:R-:W-:Y:S03]  /*3980*/  @!P0 ISETP.GE.AND P2, PT, R0, R102.reuse, PT ;  /* 0x000000660000820c */ /* 0x080fe60003f46270 */
[----:B------:R-:W1:Y:S01]  /*3990*/  MUFU.EX2 R235, R5 ;  /* 0x0000000500eb7308 */ /* 0x000e620000000800 */
[----:B------:R-:W-:Y:S01]  /*39a0*/  FFMA.FTZ R6, R6, UR5, -R109 ;  /* 0x0000000506067c23 */ /* 0x000fe2000801086d */
[----:B------:R-:W-:Y:S02]  /*39b0*/  @!P0 VIADDMNMX R100, R100, R251, UR7, PT ;  /* 0x0000000764648e46 */ /* 0x000fe4000b8001fb */
[----:B------:R-:W-:Y:S02]  /*39c0*/  FSEL R108, R108, RZ, P1 ;  /* 0x000000ff6c6c7208 */ /* 0x000fe40000800000 */
[----:B------:R-:W-:Y:S04]  /*39d0*/  @!P0 ISETP.GE.AND P1, PT, R164, R102, PT ;  /* 0x00000066a400820c */ /* 0x000fe80003f26270 */
        /* <DEDUP_REMOVED lines=193> */
[-C--:B------:R-:W-:Y:S01]  /*45f0*/  @!P0 ISETP.GE.AND P1, PT, R12, R103.reuse, PT ;  /* 0x000000670c00820c */ /* 0x080fe20003f26270 */
        /* <DEDUP_REMOVED lines=15> */
[-C--:B------:R-:W-:Y:S01]  /*46f0*/  @!P0 ISETP.GE.AND P1, PT, R9, R103.reuse, PT ;  /* 0x000000670900820c */ /* 0x080fe20003f26270 */
        /* <DEDUP_REMOVED lines=25> */
[-C--:B------:R-:W-:Y:S01]  /*4890*/  @!P0 ISETP.GE.AND P4, PT, R4, R103.reuse, PT ;  /* 0x000000670400820c */ /* 0x080fe20003f86270 */
        /* <DEDUP_REMOVED lines=140> */
[----:B------:R-:W-:Y:S01]  /*5160*/  FADD.FTZ R6, -R164, R6 ;  /* 0x00000006a4067221 */ /* 0x000fe20000010100 */
[-C--:B------:R-:W-:Y:S05]  /*5170*/  HMMA.16816.F32.BF16 R36, R100, R140.reuse, R36 ;  /* 0x0000008c6424723c */ /* 0x080fea0000041824 */
[C---:B------:R-:W-:Y:S01]  /*5180*/  FADD.FTZ R5, -R165.reuse, R20 ;  /* 0x00000014a5057221 */ /* 0x040fe20000010100 */
[C---:B------:R-:W-:Y:S05]  /*5190*/  HMMA.16816.F32.BF16 R40, R104.reuse, R140, R40 ;  /* 0x0000008c6828723c */ /* 0x040fea0000041828 */
[C---:B------:R-:W-:Y:S01]  /*51a0*/  FADD.FTZ R21, -R165.reuse, R21 ;  /* 0x00000015a5157221 */ /* 0x040fe20000010100 */
[-C--:B------:R-:W-:Y:S05]  /*51b0*/  HMMA.16816.F32.BF16 R44, R104, R142.reuse, R44 ;  /* 0x0000008e682c723c */ /* 0x080fea000004182c */
[----:B------:R-:W-:Y:S01]  /*51c0*/  FMUL.FTZ R5, R232, R5 ;  /* 0x00000005e8057220 */ /* 0x000fe20000410000 */
[C---:B------:R-:W-:Y:S05]  /*51d0*/  HMMA.16816.F32.BF16 R48, R100.reuse, R142, R48 ;  /* 0x0000008e6430723c */ /* 0x040fea0000041830 */
[C---:B------:R-:W-:Y:S01]  /*51e0*/  FADD.FTZ R32, -R165.reuse, R32 ;  /* 0x00000020a5207221 */ /* 0x040fe20000010100 */
[-C--:B------:R-:W-:Y:S05]  /*51f0*/  HMMA.16816.F32.BF16 R52, R100, R144.reuse, R52 ;  /* 0x000000906434723c */ /* 0x080fea0000041834 */
[----:B------:R-:W-:Y:S01]  /*5200*/  FADD.FTZ R37, -R165, R37 ;  /* 0x00000025a5257221 */ /* 0x000fe20000010100 */
[C---:B------:R-:W-:Y:S05]  /*5210*/  HMMA.16816.F32.BF16 R56, R104.reuse, R144, R56 ;  /* 0x000000906838723c */ /* 0x040fea0000041838 */
[----:B------:R-:W-:Y:S01]  /*5220*/  FMUL.FTZ R37, R227, R37 ;  /* 0x00000025e3257220 */ /* 0x000fe20000410000 */
[-C--:B------:R-:W-:Y:S05]  /*5230*/  HMMA.16816.F32.BF16 R60, R104, R146.reuse, R60 ;  /* 0x00000092683c723c */ /* 0x080fea000004183c */
[----:B------:R-:W-:Y:S01]  /*5240*/  FADD.FTZ R7, -R164, R7 ;  /* 0x00000007a4077221 */ /* 0x000fe20000010100 */
[----:B------:R-:W-:Y:S05]  /*5250*/  HMMA.16816.F32.BF16 R64, R100, R146, R64 ;  /* 0x000000926440723c */ /* 0x000fea0000041840 */
[C---:B------:R-:W-:Y:S02]  /*5260*/  FADD.FTZ R20, -R165.reuse, R48 ;  /* 0x00000030a5147221 */ /* 0x040fe40000010100 */
[----:B------:R-:W-:Y:S01]  /*5270*/  FMUL.FTZ R101, R236, R4 ;  /* 0x00000004ec657220 */ /* 0x000fe20000410000 */
[C---:B------:R-:W-:Y:S03]  /*5280*/  FADD.FTZ R4, -R165.reuse, R16 ;  /* 0x00000010a5047221 */ /* 0x040fe60000010100 */
[----:B------:R-:W-:Y:S01]  /*5290*/  FADD.FTZ R16, -R165, R17 ;  /* 0x00000011a5107221 */ /* 0x000fe20000010100 */
[----:B------:R-:W-:Y:S01]  /*52a0*/  F2FP.BF16.F32.PACK_AB R0, R0, R101 ;  /* 0x000000650000723e */ /* 0x000fe200000010ff */
[----:B------:R-:W-:Y:S01]  /*52b0*/  FMUL.FTZ R4, R234, R4 ;  /* 0x00000004ea047220 */ /* 0x000fe20000410000 */
[----:B------:R-:W-:Y:S01]  /*52c0*/  FMUL.FTZ R100, R231, R21 ;  /* 0x00000015e7647220 */ /* 0x000fe20000410000 */
[----:B------:R-:W-:Y:S01]  /*52d0*/  FMUL.FTZ R16, R233, R16 ;  /* 0x00000010e9107220 */ /* 0x000fe20000410000 */
[C---:B------:R-:W-:Y:S01]  /*52e0*/  FADD.FTZ R21, -R165.reuse, R33 ;  /* 0x00000021a5157221 */ /* 0x040fe20000010100 */
        /* <DEDUP_REMOVED lines=24> */
[----:B------:R-:W-:Y:S01]  /*5470*/  ULOP3.LUT UR10, UR6, 0x1, URZ, 0xc0, !UPT ;  /* 0x00000001060a7892 */ /* 0x000fe2000f8ec03f */
[----:B------:R-:W-:Y:S03]  /*5480*/  UMOV UR15, 0xffffe000 ;  /* 0xffffe000000f7882 */ /* 0x000fe60000000000 */
[----:B------:R-:W-:Y:S03]  /*5490*/  UISETP.NE.U32.AND UP0, UPT, UR10, 0x1, UPT ;  /* 0x000000010a00788c */ /* 0x000fe6000bf05070 */
[----:B------:R-:W2:Y:S01]  /*54a0*/  LDC R20, c[0x0][0x244] ;  /* 0x00009100ff147b82 */ /* 0x000ea20000000800 */
[----:B------:R-:W-:Y:S06]  /*54b0*/  USEL UR10, UR15, 0x2000, !UP0 ;  /* 0x000020000f0a7887 */ /* 0x000fec000c000000 */
[----:B------:R-:W-:Y:S01]  /*54c0*/  VIADD R220, R220, UR10 ;  /* 0x0000000adcdc7c36 */ /* 0x000fe20008000000 */
[----:B------:R-:W-:Y:S01]  /*54d0*/  IADD3 R148, R148, UR10, RZ ;  /* 0x0000000a94947c10 */ /* 0x000fe2000fffe0ff */
[C---:B-1----:R-:W-:Y:S05]  /*54e0*/  IMAD.U32 R4, R17.reuse, -0x80, RZ ;  /* 0xffffff8011047824 */ /* 0x042fea00078e00ff */
[C---:B------:R-:W-:Y:S04]  /*54f0*/  LEA R5, P0, R4.reuse, R218, 0x1 ;  /* 0x000000da04057211 */ /* 0x040fe800078008ff */
[----:B------:R-:W-:Y:S01]  /*5500*/  LEA.HI.X.SX32 R4, R4, R219, 0x1, P0 ;  /* 0x000000db04047211 */ /* 0x000fe200000f0eff */
[----:B------:R-:W-:Y:S03]  /*5510*/  IMAD.MOV.U32 R218, RZ, RZ, R5 ;  /* 0x000000ffffda7224 */ /* 0x000fe600078e0005 */
[----:B------:R-:W-:Y:S02]  /*5520*/  MOV R219, R4 ;  /* 0x0000000400db7202 */ /* 0x000fe40000000f00 */
        /* <DEDUP_REMOVED lines=8> */
.L_x_72:
[----:B------:R2:W-:Y:S01]  /*55b0*/  STS [R209+0x8000], R0 ;  /* 0x00800000d1007388 */ /* 0x0005e20000000800 */
[----:B------:R-:W-:Y:S01]  /*55c0*/  FMUL.FTZ R6, R194, R6 ;  /* 0x00000006c2067220 */ /* 0x000fe20000410000 */
[----:B-1----:R-:W-:Y:S01]  /*55d0*/  FMUL.FTZ R4, R193, R7 ;  /* 0x00000007c1047220 */ /* 0x002fe20000410000 */
        /* <DEDUP_REMOVED lines=15> */
[----:B------:R-:W-:Y:S01]  /*56d0*/  FADD.FTZ R10, -R110, R10 ;  /* 0x0000000a6e0a7221 */ /* 0x000fe20000010100 */
[----:B------:R-:W-:Y:S01]  /*56e0*/  FMUL.FTZ R8, R202, R8 ;  /* 0x00000008ca087220 */ /* 0x000fe20000410000 */
[----:B------:R-:W-:Y:S01]  /*56f0*/  FADD.FTZ R14, -R110, R14 ;  /* 0x0000000e6e0e7221 */ /* 0x000fe20000010100 */
[----:B------:R-:W-:Y:S01]  /*5700*/  FMUL.FTZ R9, R201, R9 ;  /* 0x00000009c9097220 */ /* 0x000fe20000410000 */
[----:B------:R-:W-:Y:S01]  /*5710*/  FMUL.FTZ R10, R214, R10 ;  /* 0x0000000ad60a7220 */ /* 0x000fe20000410000 */
[C---:B------:R-:W-:Y:S01]  /*5720*/  FADD.FTZ R22, -R164.reuse, R22 ;  /* 0x00000016a4167221 */ /* 0x040fe20000010100 */
[----:B------:R-:W-:Y:S01]  /*5730*/  FADD.FTZ R23, -R164, R23 ;  /* 0x00000017a4177221 */ /* 0x000fe20000010100 */
[----:B--2---:R-:W-:Y:S01]  /*5740*/  FMUL.FTZ R0, R185, R19 ;  /* 0x00000013b9007220 */ /* 0x004fe20000410000 */
        /* <DEDUP_REMOVED lines=11> */
[----:B-1----:R-:W-:Y:S01]  /*5800*/  FADD.FTZ R4, -R111, R56 ;  /* 0x000000386f047221 */ /* 0x002fe20000010100 */
[C---:B------:R-:W-:Y:S01]  /*5810*/  FADD.FTZ R35, -R164.reuse, R35 ;  /* 0x00000023a4237221 */ /* 0x040fe20000010100 */
[C---:B------:R-:W-:Y:S01]  /*5820*/  FADD.FTZ R17, -R164.reuse, R54 ;  /* 0x00000036a4117221 */ /* 0x040fe20000010100 */
[----:B------:R-:W-:Y:S01]  /*5830*/  FADD.FTZ R7, -R164, R55 ;  /* 0x00000037a4077221 */ /* 0x000fe20000010100 */
[----:B------:R-:W-:Y:S01]  /*5840*/  FMUL.FTZ R4, R170, R4 ;  /* 0x00000004aa047220 */ /* 0x000fe20000410000 */
[C---:B------:R-:W-:Y:S01]  /*5850*/  FADD.FTZ R6, -R164.reuse, R66 ;  /* 0x00000042a4067221 */ /* 0x040fe20000010100 */
[----:B------:R-:W-:Y:S01]  /*5860*/  FADD.FTZ R5, -R164, R67 ;  /* 0x00000043a4057221 */ /* 0x000fe20000010100 */
[----:B------:R-:W-:Y:S01]  /*5870*/  F2FP.BF16.F32.PACK_AB R23, R23, R22 ;  /* 0x000000161717723e */ /* 0x000fe200000010ff */
[----:B------:R-:W-:Y:S01]  /*5880*/  FMUL.FTZ R34, R175, R34 ;  /* 0x00000022af227220 */ /* 0x000fe20000410000 */
[----:B------:R-:W-:Y:S01]  /*5890*/  F2FP.BF16.F32.PACK_AB R12, R12, R4 ;  /* 0x000000040c0c723e */ /* 0x000fe200000010ff */
[----:B------:R-:W-:Y:S01]  /*58a0*/  FADD.FTZ R4, -R110, R11 ;  /* 0x0000000b6e047221 */ /* 0x000fe20000010100 */
        /* <DEDUP_REMOVED lines=12> */
[----:B--2---:R-:W-:Y:S01]  /*5970*/  F2FP.BF16.F32.PACK_AB R0, R9, R8 ;  /* 0x000000080900723e */ /* 0x004fe200000010ff */
        /* <DEDUP_REMOVED lines=154> */
[----:B------:R-:W1:Y:S08]  /*6320*/  LDC R6, c[0x0][0x420] ;  /* 0x00010800ff067b82 */ /* 0x000e700000000800 */
[----:B------:R-:W2:Y:S01]  /*6330*/  LDC R7, c[0x0][0x424] ;  /* 0x00010900ff077b82 */ /* 0x000ea20000000800 */
[----:B-1----:R-:W-:Y:S05]  /*6340*/  IMAD.U32 R4, R6, -0x80, RZ ;  /* 0xffffff8006047824 */ /* 0x002fea00078e00ff */
[C---:B------:R-:W-:Y:S04]  /*6350*/  LEA R5, P0, R4.reuse, R216, 0x1 ;  /* 0x000000d804057211 */ /* 0x040fe800078008ff */
[----:B------:R-:W-:Y:S01]  /*6360*/  LEA.HI.X.SX32 R4, R4, R217, 0x1, P0 ;  /* 0x000000d904047211 */ /* 0x000fe200000f0eff */
[----:B------:R-:W-:Y:S04]  /*6370*/  IMAD.MOV.U32 R216, RZ, RZ, R5 ;  /* 0x000000ffffd87224 */ /* 0x000fe800078e0005 */
[----:B------:R-:W-:Y:S01]  /*6380*/  IMAD.MOV.U32 R217, RZ, RZ, R4 ;  /* 0x000000ffffd97224 */ /* 0x000fe200078e0004 */
[C---:B------:R-:W-:Y:S04]  /*6390*/  LEA R4, P0, R6.reuse, R216, 0x7 ;  /* 0x000000d806047211 */ /* 0x040fe800078038ff */
[----:B------:R-:W-:Y:S01]  /*63a0*/  @!PT LDS RZ, [RZ] ;  /* 0x00000000fffff984 */ /* 0x000fe20000000800 */
[----:B------:R-:W-:Y:S01]  /*63b0*/  @!PT LDS RZ, [RZ] ;  /* 0x00000000fffff984 */ /* 0x000fe20000000800 */
[----:B------:R-:W-:Y:S01]  /*63c0*/  @!PT LDS RZ, [RZ] ;  /* 0x00000000fffff984 */ /* 0x000fe20000000800 */
[----:B------:R1:W-:Y:S01]  /*63d0*/  LDGSTS.E.BYPASS.LTC128B.128 [R59+0x4000], desc[UR8][R216.64] ;  /* 0x04000000d83b7fae */ /* 0x0003e2000b901d48 */
[----:B--2---:R-:W-:Y:S05]  /*63e0*/  LEA.HI.X R5, R6, R217, R7, 0x7, P0 ;  /* 0x000000d906057211 */ /* 0x004fea00000f3c07 */
[----:B------:R1:W-:Y:S04]  /*63f0*/  LDGSTS.E.BYPASS.LTC128B.128 [R59+0x5000], desc[UR8][R4.64] ;  /* 0x05000000043b7fae */ /* 0x0003e8000b901d48 */
[----:B------:R-:W0:Y:S02]  /*6400*/  LDGDEPBAR ;  /* 0x00000000000079af */ /* 0x000e240000000000 */
.L_x_73:
[----:B------:R-:W-:Y:S01]  /*6410*/  LDSM.16.M88.4 R16, [R151] ;  /* 0x000000009710783b */ /* 0x000fe20000000200 */
[----:B------:R-:W-:Y:S01]  /*6420*/  IMAD.U32 R58, RZ, RZ, UR24 ;  /* 0x00000018ff3a7e24 */ /* 0x000fe2000f8e00ff */
[----:B------:R-:W-:Y:S01]  /*6430*/  MOV R55, UR21 ;  /* 0x0000001500377c02 */ /* 0x000fe20008000f00 */
[----:B------:R-:W-:Y:S01]  /*6440*/  IMAD.U32 R57, RZ, RZ, UR23 ;  /* 0x00000017ff397e24 */ /* 0x000fe2000f8e00ff */
[----:B------:R-:W1:Y:S01]  /*6450*/  LDSM.16.MT88.4 R20, [R0+0x6000] ;  /* 0x006000000014783b */ /* 0x000e620000004200 */
[----:B------:R-:W-:Y:S01]  /*6460*/  IMAD.U32 R56, RZ, RZ, UR22 ;  /* 0x00000016ff387e24 */ /* 0x000fe2000f8e00ff */
[----:B------:R-:W-:Y:S01]  /*6470*/  ULOP3.LUT UR10, UR6, 0x1, URZ, 0xc0, !UPT ;  /* 0x00000001060a7892 */ /* 0x000fe2000f8ec03f */
[----:B------:R-:W-:Y:S01]  /*6480*/  IMAD.U32 R54, RZ, RZ, UR20 ;  /* 0x00000014ff367e24 */ /* 0x000fe2000f8e00ff */
[----:B------:R-:W2:Y:S01]  /*6490*/  LDSM.16.M88.4 R12, [R151+0x2000] ;  /* 0x00200000970c783b */ /* 0x000ea20000000200 */
        /* <DEDUP_REMOVED lines=208> */
[----:B------:R-:W-:Y:S01]  /*71a0*/  BAR.SYNC.DEFER_BLOCKING 0x0 ;  /* 0x0000000000007b1d */ /* 0x000fe20000010000 */
[----:B------:R-:W-:Y:S01]  /*71b0*/  F2FP.BF16.F32.PACK_AB R68, R69, R68 ;  /* 0x000000444544723e */ /* 0x000fe200000010ff */
[----:B------:R-:W-:Y:S01]  /*71c0*/  UISETP.NE.AND UP0, UPT, UR36, -0x1, UPT ;  /* 0xffffffff2400788c */ /* 0x000fe2000bf05270 */
[----:B------:R-:W-:Y:S01]  /*71d0*/  F2FP.BF16.F32.PACK_AB R70, R71, R70 ;  /* 0x000000464746723e */ /* 0x000fe200000010ff */
[----:B------:R-:W-:Y:S01]  /*71e0*/  USHF.L.U32 UR18, UR33, 0x7, URZ ;  /* 0x0000000721127899 */ /* 0x000fe2000800063f */
[----:B------:R-:W-:Y:S01]  /*71f0*/  F2FP.BF16.F32.PACK_AB R80, R81, R80 ;  /* 0x000000505150723e */ /* 0x000fe200000010ff */
        /* <DEDUP_REMOVED lines=19> */
[----:B------:R1:W-:Y:S01]  /*7330*/  STS [R249], R9 ;  /* 0x00000009f9007388 */ /* 0x0003e20000000800 */
[----:B------:R-:W-:Y:S01]  /*7340*/  F2FP.BF16.F32.PACK_AB R8, R8, R86 ;  /* 0x000000560808723e */ /* 0x000fe200000010ff */
[----:B------:R-:W-:Y:S01]  /*7350*/  @UP0 UIADD3 UR5, UR35, UR36, URZ ;  /* 0x0000002423050290 */ /* 0x000fe2000fffe03f */
[----:B------:R-:W-:Y:S01]  /*7360*/  F2FP.BF16.F32.PACK_AB R5, R5, R96 ;  /* 0x000000600505723e */ /* 0x000fe200000010ff */
[----:B------:R-:W-:Y:S01]  /*7370*/  @UP0 ULDC.64 UR10, c[0x0][0x450] ;  /* 0x00011400000a0ab9 */ /* 0x000fe20000000a00 */
[----:B------:R-:W-:Y:S01]  /*7380*/  F2FP.BF16.F32.PACK_AB R4, R4, R98 ;  /* 0x000000620404723e */ /* 0x000fe200000010ff */
[----:B------:R-:W-:Y:S01]  /*7390*/  STS [R249+0x200], R8 ;  /* 0x00020008f9007388 */ /* 0x000fe20000000800 */
[----:B------:R-:W-:Y:S01]  /*73a0*/  F2FP.BF16.F32.PACK_AB R7, R7, R88 ;  /* 0x000000580707723e */ /* 0x000fe200000010ff */
[----:B------:R-:W-:Y:S01]  /*73b0*/  @UP0 UIMAD.WIDE.U32 UR12, UR5, UR10, URZ ;  /* 0x0000000a050c02a5 */ /* 0x000fe2000f8e003f */
[----:B------:R-:W-:Y:S01]  /*73c0*/  F2FP.BF16.F32.PACK_AB R6, R6, R90 ;  /* 0x0000005a0606723e */ /* 0x000fe200000010ff */
[----:B------:R-:W-:Y:S01]  /*73d0*/  STS [R250], R5 ;  /* 0x00000005fa007388 */ /* 0x000fe20000000800 */
[----:B------:R-:W-:Y:S01]  /*73e0*/  F2FP.BF16.F32.PACK_AB R3, R3, R92 ;  /* 0x0000005c0303723e */ /* 0x000fe200000010ff */
[----:B------:R-:W-:Y:S01]  /*73f0*/  @UP0 UIMAD UR5, UR5, UR11, URZ ;  /* 0x0000000b050502a4 */ /* 0x000fe2000f8e023f */
[----:B------:R-:W-:Y:S01]  /*7400*/  F2FP.BF16.F32.PACK_AB R0, R0, R94 ;  /* 0x0000005e0000723e */ /* 0x000fe200000010ff */
[----:B------:R-:W-:Y:S01]  /*7410*/  STS [R250+0x200], R4 ;  /* 0x00020004fa007388 */ /* 0x000fe20000000800 */
[----:B------:R-:W-:Y:S01]  /*7420*/  F2FP.BF16.F32.PACK_AB R72, R73, R72 ;  /* 0x000000484948723e */ /* 0x000fe200000010ff */
[----:B------:R-:W-:Y:S01]  /*7430*/  @UP0 UIADD3 UR20, UR13, UR5, URZ ;  /* 0x000000050d140290 */ /* 0x000fe2000fffe03f */
[----:B------:R-:W-:Y:S01]  /*7440*/  F2FP.BF16.F32.PACK_AB R74, R75, R74 ;  /* 0x0000004a4b4a723e */ /* 0x000fe200000010ff */
[----:B------:R-:W-:Y:S01]  /*7450*/  STS [R249+0x1000], R7 ;  /* 0x00100007f9007388 */ /* 0x000fe20000000800 */
[----:B------:R-:W-:Y:S01]  /*7460*/  F2FP.BF16.F32.PACK_AB R76, R77, R76 ;  /* 0x0000004c4d4c723e */ /* 0x000fe200000010ff */
[----:B------:R-:W-:Y:S01]  /*7470*/  @UP0 UMOV UR19, UR12 ;  /* 0x0000000c00130c82 */ /* 0x000fe20008000000 */
[----:B------:R-:W-:Y:S01]  /*7480*/  F2FP.BF16.F32.PACK_AB R78, R79, R78 ;  /* 0x0000004e4f4e723e */ /* 0x000fe200000010ff */
[----:B------:R-:W-:Y:S01]  /*7490*/  STS [R249+0x1200], R6 ;  /* 0x00120006f9007388 */ /* 0x000fe20000000800 */
[----:B------:R-:W-:Y:S01]  /*74a0*/  PLOP3.LUT P0, PT, PT, PT, UP0, 0x80, 0x0 ;  /* 0x000000000000781c */ /* 0x000fe20003f0f008 */
[----:B-1----:R-:W1:Y:S02]  /*74b0*/  S2R R9, SR_TID.X ;  /* 0x0000000000097919 */ /* 0x002e640000002100 */
        /* <DEDUP_REMOVED lines=8> */
[----:B-1----:R-:W-:-:S03]  /*7540*/  SHF.R.S32.HI R3, RZ, 0x1f, R9 ;  /* 0x0000001fff037819 */ /* 0x002fc60000011409 */
[----:B------:R2:W-:Y:S04]  /*7550*/  STS [R250+0x3000], R76 ;  /* 0x0030004cfa007388 */ /* 0x0005e80000000800 */
        /* <DEDUP_REMOVED lines=15> */
.L_x_75:
[----:B------:R-:W-:Y:S01]  /*7650*/  @UP0 UIADD3 UR5, UR35, UR36, URZ ;  /* 0x0000002423050290 */ /* 0x000fe2000fffe03f */
[----:B------:R-:W-:Y:S01]  /*7660*/  LEA.HI R3, R3, R9, RZ, 0x2 ;  /* 0x0000000903037211 */ /* 0x000fe200078f10ff */
[----:B------:R-:W-:Y:S02]  /*7670*/  @UP0 ULDC.64 UR12, c[0x0][0x458] ;  /* 0x00011600000c0ab9 */ /* 0x000fe40000000a00 */
[----:B------:R-:W-:Y:S01]  /*7680*/  @UP0 UIMAD.WIDE.U32 UR14, UR5, UR12, URZ ;  /* 0x0000000c050e02a5 */ /* 0x000fe2000f8e003f */
[----:B--2---:R-:W-:Y:S01]  /*7690*/  LOP3.LUT R0, R3, 0xfffffffc, RZ, 0xc0, !PT ;  /* 0xfffffffc03007812 */ /* 0x004fe200078ec0ff */
[----:B------:R-:W-:-:S04]  /*76a0*/  @UP0 UIMAD UR5, UR5, UR13, URZ ;  /* 0x0000000d050502a4 */ /* 0x000fc8000f8e023f */
[----:B------:R-:W-:Y:S01]  /*76b0*/  @UP0 UIADD3 UR15, UR15, UR5, URZ ;  /* 0x000000050f0f0290 */ /* 0x000fe2000fffe03f */
[----:B------:R-:W-:Y:S01]  /*76c0*/  IMAD.IADD R0, R9, 0x1, -R0 ;  /* 0x0000000109007824 */ /* 0x000fe200078e0a00 */
[----:B------:R-:W-:Y:S10]  /*76d0*/  @P0 BRA `(.L_x_76) ;  /* 0x0000000000300947 */ /* 0x000ff40003800000 */
        /* <DEDUP_REMOVED lines=12> */
.L_x_76:
[----:B------:R-:W-:Y:S01]  /*77a0*/  BAR.SYNC.DEFER_BLOCKING 0x0 ;  /* 0x0000000000007b1d */ /* 0x000fe20000010000 */
[----:B------:R-:W-:Y:S01]  /*77b0*/  IMAD.SHL.U32 R4, R0, 0x8, RZ ;  /* 0x0000000800047824 */ /* 0x000fe200078e00ff */
[----:B------:R-:W-:Y:S01]  /*77c0*/  USHF.R.S32.HI UR5, URZ, 0x1f, UR18 ;  /* 0x0000001f3f057899 */ /* 0x000fe20008011412 */
[----:B------:R-:W-:Y:S01]  /*77d0*/  IMAD.U32 R0, RZ, RZ, UR10 ;  /* 0x0000000aff007e24 */ /* 0x000fe2000f8e00ff */
[----:B------:R-:W-:Y:S02]  /*77e0*/  UIMAD UR7, UR33, -0x80, UR7 ;  /* 0xffffff80210778a4 */ /* 0x000fe4000f8e0207 */
[----:B------:R-:W-:Y:S01]  /*77f0*/  UIMAD UR6, UR5, UR10, URZ ;  /* 0x0000000a050672a4 */ /* 0x000fe2000f8e023f */
[--C-:B------:R-:W-:Y:S01]  /*7800*/  SHF.R.S32.HI R5, RZ, 0x1f, R4.reuse ;  /* 0x0000001fff057819 */ /* 0x100fe20000011404 */
[----:B------:R-:W-:Y:S01]  /*7810*/  USHF.R.S32.HI UR21, URZ, 0x1f, UR59 ;  /* 0x0000001f3f157899 */ /* 0x000fe2000801143b */
[----:B------:R-:W-:Y:S01]  /*7820*/  BSSY B0, `(.L_x_77) ;  /* 0x000001f000007945 */ /* 0x000fe20003800000 */
[----:B------:R-:W-:Y:S01]  /*7830*/  UIMAD UR6, UR18, UR11, UR6 ;  /* 0x0000000b120672a4 */ /* 0x000fe2000f8e0206 */
[----:B------:R-:W-:Y:S01]  /*7840*/  IMAD.WIDE.U32 R6, R0, UR18, R4 ;  /* 0x0000001200067c25 */ /* 0x000fe2000f8e0004 */
[----:B------:R-:W-:Y:S01]  /*7850*/  SHF.R.S32.HI R0, RZ, 0x2, R3 ;  /* 0x00000002ff007819 */ /* 0x000fe20000011403 */
[----:B------:R-:W-:-:S03]  /*7860*/  ULDC.64 UR16, c[0x0][0x468] ;  /* 0x00011a0000107ab9 */ /* 0x000fc60000000a00 */
[----:B------:R-:W-:Y:S01]  /*7870*/  IMAD.U32 R3, RZ, RZ, UR6 ;  /* 0x00000006ff037e24 */ /* 0x000fe2000f8e00ff */
[----:B------:R-:W-:Y:S01]  /*7880*/  IADD3 R6, P0, R6, UR19, RZ ;  /* 0x0000001306067c10 */ /* 0x000fe2000ff1e0ff */
[----:B------:R-:W-:Y:S01]  /*7890*/  UIMAD UR6, UR21, UR16, URZ ;  /* 0x00000010150672a4 */ /* 0x000fe2000f8e023f */
[C---:B------:R-:W-:Y:S02]  /*78a0*/  ISETP.GE.AND P2, PT, R0.reuse, UR7, PT ;  /* 0x0000000700007c0c */ /* 0x040fe4000bf46270 */
[----:B------:R-:W-:Y:S01]  /*78b0*/  IADD3.X R7, R7, UR20, R3, P0, !PT ;  /* 0x0000001407077c10 */ /* 0x000fe200087fe403 */
[----:B------:R-:W-:Y:S01]  /*78c0*/  IMAD.U32 R3, RZ, RZ, UR16 ;  /* 0x00000010ff037e24 */ /* 0x000fe2000f8e00ff */
[----:B------:R-:W-:Y:S01]  /*78d0*/  UIMAD UR17, UR59, UR17, UR6 ;  /* 0x000000113b1172a4 */ /* 0x000fe2000f8e0206 */
[----:B------:R1:W2:Y:S01]  /*78e0*/  LDS.128 R20, [R59+0x7000] ;  /* 0x007000003b147984 */ /* 0x0002a20000000c00 */
[----:B------:R-:W-:Y:S01]  /*78f0*/  IADD3 R8, R0, 0x40, RZ ;  /* 0x0000004000087810 */ /* 0x000fe20007ffe0ff */
[----:B------:R-:W-:Y:S01]  /*7900*/  IMAD.WIDE.U32 R6, R3, UR59, R6 ;  /* 0x0000003b03067c25 */ /* 0x000fe2000f8e0006 */
[----:B------:R-:W-:Y:S01]  /*7910*/  SHF.R.S32.HI R28, RZ, 0x1f, R0 ;  /* 0x0000001fff1c7819 */ /* 0x000fe20000011400 */
[----:B------:R1:W3:Y:S01]  /*7920*/  LDS.128 R24, [R59+0x9000] ;  /* 0x009000003b187984 */ /* 0x0002e20000000c00 */
[----:B------:R-:W-:-:S02]  /*7930*/  ISETP.GE.AND P1, PT, R8, UR7, PT ;  /* 0x0000000708007c0c */ /* 0x000fc4000bf26270 */
[----:B------:R-:W-:Y:S01]  /*7940*/  IADD3 R12, R7, UR17, RZ ;  /* 0x00000011070c7c10 */ /* 0x000fe2000fffe0ff */
[----:B------:R-:W-:Y:S10]  /*7950*/  @P2 BRA `(.L_x_78) ;  /* 0x00000000002c2947 */ /* 0x000ff40003800000 */
[----:B------:R-:W4:Y:S01]  /*7960*/  LDS.128 R16, [R59+0x6000] ;  /* 0x006000003b107984 */ /* 0x000f220000000c00 */
        /* <DEDUP_REMOVED lines=9> */
[----:B----4-:R4:W-:Y:S04]  /*7a00*/  STG.E.128 desc[UR8][R10.64], R16 ;  /* 0x000000100a007986 */ /* 0x0109e8000c101d08 */
.L_x_78:
[----:B------:R-:W-:Y:S05]  /*7a10*/  BSYNC B0 ;  /* 0x0000000000007941 */ /* 0x000fea0003800000 */
.L_x_77:
[----:B------:R-:W-:Y:S04]  /*7a20*/  BSSY B0, `(.L_x_79) ;  /* 0x000000d000007945 */ /* 0x000fe80003800000 */
[----:B------:R-:W-:Y:S05]  /*7a30*/  @P1 BRA `(.L_x_80) ;  /* 0x00000000002c1947 */ /* 0x000fea0003800000 */
[----:B------:R-:W-:Y:S01]  /*7a40*/  IADD3 R3, P0, R0, 0x40, RZ ;  /* 0x0000004000037810 */ /* 0x000fe20007f1e0ff */
[----:B------:R-:W-:-:S03]  /*7a50*/  ULDC.64 UR6, c[0x0][0x3f0] ;  /* 0x0000fc0000067ab9 */ /* 0x000fc60000000a00 */
[----:B------:R-:W-:-:S05]  /*7a60*/  IADD3.X R7, RZ, R28, RZ, P0, !PT ;  /* 0x0000001cff077210 */ /* 0x000fca00007fe4ff */
[----:B----4-:R-:W-:Y:S01]  /*7a70*/  IMAD R10, R7, UR10, RZ ;  /* 0x0000000a070a7c24 */ /* 0x010fe2000f8e02ff */
[----:B------:R-:W-:-:S03]  /*7a80*/  MOV R7, R12 ;  /* 0x0000000c00077202 */ /* 0x000fc60000000f00 */
[----:B------:R-:W-:-:S04]  /*7a90*/  IMAD.WIDE.U32 R8, R3, UR10, R6 ;  /* 0x0000000a03087c25 */ /* 0x000fc8000f8e0006 */
[----:B------:R-:W-:Y:S01]  /*7aa0*/  IMAD R3, R3, UR11, R10 ;  /* 0x0000000b03037c24 */ /* 0x000fe2000f8e020a */
[----:B------:R-:W-:-:S04]  /*7ab0*/  LEA R6, P0, R8, UR6, 0x1 ;  /* 0x0000000608067c11 */ /* 0x000fc8000f8008ff */
[----:B------:R-:W-:-:S04]  /*7ac0*/  IADD3 R3, R3, R9, RZ ;  /* 0x0000000903037210 */ /* 0x000fc80007ffe0ff */
[----:B------:R-:W-:-:S05]  /*7ad0*/  LEA.HI.X R7, R8, UR7, R3, 0x1, P0 ;  /* 0x0000000708077c11 */ /* 0x000fca00080f0c03 */
[----:B--2---:R2:W-:Y:S02]  /*7ae0*/  STG.E.128 desc[UR8][R6.64], R20 ;  /* 0x0000001406007986 */ /* 0x0045e4000c101d08 */
.L_x_80:
[----:B------:R-:W-:Y:S05]  /*7af0*/  BSYNC B0 ;  /* 0x0000000000007941 */ /* 0x000fea0003800000 */
.L_x_79:
[----:B------:R1:W1:Y:S01]  /*7b00*/  LDS.128 R12, [R59+0x8000] ;  /* 0x008000003b0c7984 */ /* 0x0002620000000c00 */
        /* <DEDUP_REMOVED lines=26> */
.L_x_82:
[----:B------:R-:W-:Y:S05]  /*7cb0*/  BSYNC B0 ;  /* 0x0000000000007941 */ /* 0x000fea0003800000 */
.L_x_81:
        /* <DEDUP_REMOVED lines=12> */
[----:B---3--:R2:W-:Y:S02]  /*7d80*/  STG.E.128 desc[UR8][R4.64], R24 ;  /* 0x0000001804007986 */ /* 0x0085e4000c101d08 */
.L_x_71:
[----:B------:R-:W-:Y:S05]  /*7d90*/  BSYNC B1 ;  /* 0x0000000000017941 */ /* 0x000fea0003800000 */
.L_x_57:
        /* <DEDUP_REMOVED lines=11> */
.L_x_83:
[----:B------:R-:W-:Y:S05]  /*7e50*/  EXIT ;  /* 0x000000000000794d */ /* 0x000fea0003800000 */
.L_x_85:
        /* <DEDUP_REMOVED lines=10> */
.L_x_690:


//--------------------- .text._ZN5flash44flash_bwd_dq_dk_dv_loop_seqk_parallel_kernelI23Flash_bwd_kernel_traitsILi32ELi128ELi128ELi8ELi4ELi4ELi4ELb1ELb0EN7cutlass10bfloat16_tE19Flash_kernel_traitsILi32ELi128ELi128ELi8ES3_EELb0ELb1ELb0ELb1ELb0ELb0ELb0EEEvNS_16Flash_bwd_paramsE --------------------------
	.section	.text._ZN5flash44flash_bwd_dq_dk_dv_loop_seqk_parallel_kernelI23Flash_bwd_kernel_traitsILi32ELi128ELi128ELi8ELi4ELi4ELi4ELb1ELb0EN7cutlass10bfloat16_tE19Flash_kernel_traitsILi32ELi128ELi128ELi8ES3_EELb0ELb1ELb0ELb1ELb0ELb0ELb0EEEvNS_16Flash_bwd_paramsE,"ax",@progbits
	.align	128
        .global         _ZN5flash44flash_bwd_dq_dk_dv_loop_seqk_parallel_kernelI23Flash_bwd_kernel_traitsILi32ELi128ELi128ELi8ELi4ELi4ELi4ELb1ELb0EN7cutlass10bfloat16_tE19Flash_kernel_traitsILi32ELi128ELi128ELi8ES3_EELb0ELb1ELb0ELb1ELb0ELb0ELb0EEEvNS_16Flash_bwd_paramsE
        .type           _ZN5flash44flash_bwd_dq_dk_dv_loop_seqk_parallel_kernelI23Flash_bwd_kernel_traitsILi32ELi128ELi128ELi8ELi4ELi4ELi4ELb1ELb0EN7cutlass10bfloat16_tE19Flash_kernel_traitsILi32ELi128ELi128ELi8ES3_EELb0ELb1ELb0ELb1ELb0ELb0ELb0EEEvNS_16Flash_bwd_paramsE,@function
        .size           _ZN5flash44flash_bwd_dq_dk_dv_loop_seqk_parallel_kernelI23Flash_bwd_kernel_traitsILi32ELi128ELi128ELi8ELi4ELi4ELi4ELb1ELb0EN7cutlass10bfloat16_tE19Flash_kernel_traitsILi32ELi128ELi128ELi8ES3_EELb0ELb1ELb0ELb1ELb0ELb0ELb0EEEvNS_16Flash_bwd_paramsE,(.L_x_691 - _ZN5flash44flash_bwd_dq_dk_dv_loop_seqk_parallel_kernelI23Flash_bwd_kernel_traitsILi32ELi128ELi128ELi8ELi4ELi4ELi4ELb1ELb0EN7cutlass10bfloat16_tE19Flash_kernel_traitsILi32ELi128ELi128ELi8ES3_EELb0ELb1ELb0ELb1ELb0ELb0ELb0EEEvNS_16Flash_bwd_paramsE)
        .other          _ZN5flash44flash_bwd_dq_dk_dv_loop_seqk_parallel_kernelI23Flash_bwd_kernel_traitsILi32ELi128ELi128ELi8ELi4ELi4ELi4ELb1ELb0EN7cutlass10bfloat16_tE19Flash_kernel_traitsILi32ELi128ELi128ELi8ES3_EELb0ELb1ELb0ELb1ELb0ELb0ELb0EEEvNS_16Flash_bwd_paramsE,@"STO_CUDA_ENTRY STV_DEFAULT"
_ZN5flash44flash_bwd_dq_dk_dv_loop_seqk_parallel_kernelI23Flash_bwd_kernel_traitsILi32ELi128ELi128ELi8ELi4ELi4ELi4ELb1ELb0EN7cutlass10bfloat16_tE19Flash_kernel_traitsILi32ELi128ELi128ELi8ES3_EELb0ELb1ELb0ELb1ELb0ELb0ELb0EEEvNS_16Flash_bwd_paramsE:
.text._ZN5flash44flash_bwd_dq_dk_dv_loop_seqk_parallel_kernelI23Flash_bwd_kernel_traitsILi32ELi128ELi128ELi8ELi4ELi4ELi4ELb1ELb0EN7cutlass10bfloat16_tE19Flash_kernel_traitsILi32ELi128ELi128ELi8ES3_EELb0ELb1ELb0ELb1ELb0ELb0ELb0EEEvNS_16Flash_bwd_paramsE:
[----:B------:R-:W1:Y:S08]  /*0000*/  LDC R1, c[0x0][0x28] ;  /* 0x00000a00ff017b82 */ /* 0x000e700000000800 */
[----:B------:R-:W2:Y:S01]  /*0010*/  S2UR UR37, SR_CTAID.X ;  /* 0x00000000002579c3 */ /* 0x000ea20000002500 */
[----:B------:R-:W-:Y:S01]  /*0020*/  ULDC UR4, c[0x0][0x2c8] ;  /* 0x0000b20000047ab9 */ /* 0x000fe20000000800 */
[----:B-1----:R-:W-:Y:S01]  /*0030*/  VIADD R1, R1, 0xffffff80 ;  /* 0xffffff8001017836 */ /* 0x002fe20000000000 */
[----:B------:R-:W-:-:S04]  /*0040*/  UIADD3 UR5, UR4, 0x7f, URZ ;  /* 0x0000007f04057890 */ /* 0x000fc8000fffe03f */
[----:B------:R-:W-:-:S04]  /*0050*/  USHF.R.S32.HI UR4, URZ, 0x1f, UR5 ;  /* 0x0000001f3f047899 */ /* 0x000fc80008011405 */
[----:B------:R-:W-:-:S04]  /*0060*/  ULEA.HI UR4, UR4, UR5, URZ, 0x7 ;  /* 0x0000000504047291 */ /* 0x000fc8000f8f383f */
[----:B------:R-:W-:-:S06]  /*0070*/  USHF.R.S32.HI UR6, URZ, 0x7, UR4 ;  /* 0x000000073f067899 */ /* 0x000fcc0008011404 */
[----:B------:R-:W-:Y:S01]  /*0080*/  MOV R0, UR6 ;  /* 0x0000000600007c02 */ /* 0x000fe20008000f00 */
[----:B--2---:R-:W-:-:S04]  /*0090*/  UISETP.GE.AND UP0, UPT, UR37, UR6, UPT ;  /* 0x000000062500728c */ /* 0x004fc8000bf06270 */
[----:B------:R1:W-:Y:S02]  /*00a0*/  STL [R1+0x50], R0 ;  /* 0x0000500001007387 */ /* 0x0003e40000100800 */
[----:B------:R-:W-:-:S13]  /*00b0*/  PLOP3.LUT P0, PT, PT, PT, UP0, 0x80, 0x0 ;  /* 0x000000000000781c */ /* 0x000fda0003f0f008 */
[----:B------:R-:W-:Y:S05]  /*00c0*/  @P0 EXIT ;  /* 0x000000000000094d */ /* 0x000fea0003800000 */
[----:B------:R-:W2:Y:S01]  /*00d0*/  S2R R19, SR_TID.X ;  /* 0x0000000000137919 */ /* 0x000ea20000002100 */
[----:B------:R-:W3:Y:S01]  /*00e0*/  S2UR UR47, SR_CTAID.Y ;  /* 0x00000000002f79c3 */ /* 0x000ee20000002600 */
[----:B------:R-:W-:Y:S01]  /*00f0*/  UMOV UR5, 0x400 ;  /* 0x0000040000057882 */ /* 0x000fe20000000000 */
[----:B------:R-:W-:Y:S01]  /*0100*/  IMAD.MOV.U32 R202, RZ, RZ, -0x10 ;  /* 0xfffffff0ffca7424 */ /* 0x000fe200078e00ff */
[----:B------:R-:W-:Y:S01]  /*0110*/  ULDC.64 UR8, c[0x0][0x208] ;  /* 0x0000820000087ab9 */ /* 0x000fe20000000a00 */
[----:B------:R-:W-:Y:S01]  /*0120*/  IMAD.MOV.U32 R155, RZ, RZ, 0x20 ;  /* 0x00000020ff9b7424 */ /* 0x000fe200078e00ff */
[----:B------:R-:W-:Y:S01]  /*0130*/  UMOV UR61, 0xffffe000 ;  /* 0xffffe000003d7882 */ /* 0x000fe20000000000 */
[----:B------:R-:W-:Y:S02]  /*0140*/  IMAD.MOV.U32 R152, RZ, RZ, 0x40 ;  /* 0x00000040ff987424 */ /* 0x000fe400078e00ff */
[----:B------:R-:W-:Y:S08]  /*0150*/  S2UR UR58, SR_CTAID.Z ;  /* 0x00000000003a79c3 */ /* 0x000ff00000002700 */
[----:B------:R-:W4:Y:S01]  /*0160*/  S2UR UR4, SR_CgaCtaId ;  /* 0x00000000000479c3 */ /* 0x000f220000008800 */
[----:B---3--:R-:W-:Y:S01]  /*0170*/  USHF.L.U32 UR6, UR47, 0x7, URZ ;  /* 0x000000072f067899 */ /* 0x008fe2000800063f */
[----:B--2---:R-:W-:-:S04]  /*0180*/  SHF.R.S32.HI R7, RZ, 0x1f, R19 ;  /* 0x0000001fff077819 */ /* 0x004fc80000011413 */
[CC--:B------:R-:W-:Y:S02]  /*0190*/  LEA.HI R6, R7.reuse, R19.reuse, RZ, 0x4 ;  /* 0x0000001307067211 */ /* 0x0c0fe400078f20ff */
[CC--:B------:R-:W-:Y:S02]  /*01a0*/  LEA.HI R149, R7.reuse, R19.reuse, RZ, 0x3 ;  /* 0x0000001307957211 */ /* 0x0c0fe400078f18ff */
[----:B------:R-:W-:Y:S01]  /*01b0*/  SHF.R.S32.HI R2, RZ, 0x4, R6 ;  /* 0x00000004ff027819 */ /* 0x000fe20000011406 */
[----:B----4-:R-:W-:Y:S01]  /*01c0*/  ULEA UR4, UR4, UR5, 0x18 ;  /* 0x0000000504047291 */ /* 0x010fe2000f8ec03f */
[----:B------:R-:W-:Y:S01]  /*01d0*/  LEA.HI R8, R7, R19, RZ, 0x2 ;  /* 0x0000001307087211 */ /* 0x000fe200078f10ff */
[----:B------:R-:W-:Y:S01]  /*01e0*/  USHF.R.S32.HI UR5, URZ, 0x1f, UR58 ;  /* 0x0000001f3f057899 */ /* 0x000fe2000801143a */
[----:B-1----:R-:W-:Y:S02]  /*01f0*/  LEA.HI R0, R6, R2, RZ, 0x1 ;  /* 0x0000000206007211 */ /* 0x002fe400078f08ff */
[----:B------:R-:W-:-:S02]  /*0200*/  LOP3.LUT R4, R149, 0xfffffff8, RZ, 0xc0, !PT ;  /* 0xfffffff895047812 */ /* 0x000fc400078ec0ff */
[----:B------:R-:W-:Y:S02]  /*0210*/  LOP3.LUT R0, R0, 0xfffffffe, RZ, 0xc0, !PT ;  /* 0xfffffffe00007812 */ /* 0x000fe400078ec0ff */
[----:B------:R-:W-:Y:S01]  /*0220*/  SHF.R.S32.HI R3, RZ, 0x3, R149 ;  /* 0x00000003ff037819 */ /* 0x000fe20000011495 */
[----:B------:R-:W-:Y:S01]  /*0230*/  IMAD.IADD R9, R19, 0x1, -R4 ;  /* 0x0000000113097824 */ /* 0x000fe200078e0a04 */
[----:B------:R-:W-:Y:S01]  /*0240*/  LOP3.LUT R5, R8, 0xfffffffc, RZ, 0xc0, !PT ;  /* 0xfffffffc08057812 */ /* 0x000fe200078ec0ff */
[----:B------:R-:W-:Y:S01]  /*0250*/  IMAD.IADD R15, R2, 0x1, -R0 ;  /* 0x00000001020f7824 */ /* 0x000fe200078e0a00 */
[----:B------:R-:W-:Y:S01]  /*0260*/  LEA.HI R17, R7, R19, RZ, 0x5 ;  /* 0x0000001307117211 */ /* 0x000fe200078f28ff */
[----:B------:R-:W-:Y:S01]  /*0270*/  IMAD.SHL.U32 R0, R3, 0x40, RZ ;  /* 0x0000004003007824 */ /* 0x000fe200078e00ff */
[----:B------:R-:W-:Y:S01]  /*0280*/  LEA.HI R14, R9, R9, RZ, 0x1 ;  /* 0x00000009090e7211 */ /* 0x000fe200078f08ff */
[----:B------:R-:W-:Y:S01]  /*0290*/  IMAD.IADD R13, R19, 0x1, -R5 ;  /* 0x00000001130d7824 */ /* 0x000fe200078e0a05 */
[----:B------:R-:W-:-:S02]  /*02a0*/  LEA.HI R3, R7, R19, RZ, 0x7 ;  /* 0x0000001307037211 */ /* 0x000fc400078f38ff */
[----:B------:R-:W-:Y:S01]  /*02b0*/  LOP3.LUT R0, R0, 0xc0, RZ, 0xc0, !PT ;  /* 0x000000c000007812 */ /* 0x000fe200078ec0ff */
[----:B------:R-:W-:Y:S01]  /*02c0*/  IMAD.SHL.U32 R16, R13, 0x8, RZ ;  /* 0x000000080d107824 */ /* 0x000fe200078e00ff */
[----:B------:R-:W-:Y:S02]  /*02d0*/  LOP3.LUT R2, R14, 0x3fffffe, RZ, 0xc0, !PT ;  /* 0x03fffffe0e027812 */ /* 0x000fe400078ec0ff */
[----:B------:R-:W-:Y:S02]  /*02e0*/  SHF.R.S32.HI R11, RZ, 0x7, R3 ;  /* 0x00000007ff0b7819 */ /* 0x000fe40000011403 */
[----:B------:R-:W-:Y:S01]  /*02f0*/  SHF.R.U32.HI R4, RZ, 0x3, R0 ;  /* 0x00000003ff047819 */ /* 0x000fe20000011600 */
[----:B------:R-:W-:Y:S01]  /*0300*/  IMAD.IADD R2, R9, 0x1, -R2 ;  /* 0x0000000109027824 */ /* 0x000fe200078e0a02 */
[----:B------:R-:W-:Y:S01]  /*0310*/  LOP3.LUT R3, R0, 0x18, R16, 0xf8, !PT ;  /* 0x0000001800037812 */ /* 0x000fe200078ef810 */
[----:B------:R-:W-:Y:S01]  /*0320*/  IMAD R0, R11, 0x8, R15 ;  /* 0x000000080b007824 */ /* 0x000fe200078e020f */
[----:B------:R1:W-:Y:S01]  /*0330*/  STL [R1+0x10], R16 ;  /* 0x0000101001007387 */ /* 0x0003e20000100800 */
[----:B------:R-:W-:-:S02]  /*0340*/  SHF.R.S32.HI R21, RZ, 0x5, R17 ;  /* 0x00000005ff157819 */ /* 0x000fc40000011411 */
[----:B------:R-:W-:Y:S01]  /*0350*/  LOP3.LUT R12, R3, R4, RZ, 0x3c, !PT ;  /* 0x00000004030c7212 */ /* 0x000fe200078e3cff */
[----:B------:R-:W-:Y:S01]  /*0360*/  IMAD R20, R0, 0x8, R2 ;  /* 0x0000000800147824 */ /* 0x000fe200078e0202 */
[----:B------:R-:W-:Y:S02]  /*0370*/  LOP3.LUT R3, R6, 0xfffffff0, RZ, 0xc0, !PT ;  /* 0xfffffff006037812 */ /* 0x000fe400078ec0ff */
[----:B------:R-:W-:-:S03]  /*0380*/  SHF.R.S32.HI R0, RZ, 0x1f, R8 ;  /* 0x0000001fff007819 */ /* 0x000fc60000011408 */
[----:B------:R-:W-:-:S05]  /*0390*/  IMAD.IADD R2, R19, 0x1, -R3 ;  /* 0x0000000113027824 */ /* 0x000fca00078e0a03 */
[----:B------:R-:W-:-:S04]  /*03a0*/  SHF.R.S32.HI R10, RZ, 0x1f, R2 ;  /* 0x0000001fff0a7819 */ /* 0x000fc80000011402 */
[----:B------:R-:W-:Y:S02]  /*03b0*/  LEA.HI R10, R10, R2, RZ, 0x3 ;  /* 0x000000020a0a7211 */ /* 0x000fe400078f18ff */
[----:B-1----:R-:W-:-:S04]  /*03c0*/  SHF.R.S32.HI R16, RZ, 0x2, R8 ;  /* 0x00000002ff107819 */ /* 0x002fc80000011408 */
[-C--:B------:R-:W-:Y:S02]  /*03d0*/  LEA.HI R4, R8, R16.reuse, RZ, 0x1 ;  /* 0x0000001008047211 */ /* 0x080fe400078f08ff */
[----:B------:R-:W-:Y:S02]  /*03e0*/  LEA.HI R3, R0, R16, RZ, 0x3 ;  /* 0x0000001000037211 */ /* 0x000fe400078f18ff */
[----:B------:R-:W-:Y:S02]  /*03f0*/  LOP3.LUT R4, R4, 0x7fffffe, RZ, 0xc0, !PT ;  /* 0x07fffffe04047812 */ /* 0x000fe400078ec0ff */
[----:B------:R-:W-:Y:S02]  /*0400*/  LEA.HI R0, R2, R2, RZ, 0x1 ;  /* 0x0000000202007211 */ /* 0x000fe400078f08ff */
[----:B------:R-:W-:Y:S01]  /*0410*/  LOP3.LUT R3, R3, 0xfffffff8, RZ, 0xc0, !PT ;  /* 0xfffffff803037812 */ /* 0x000fe200078ec0ff */
[----:B------:R-:W-:Y:S01]  /*0420*/  IMAD.IADD R6, R16, 0x1, -R4 ;  /* 0x0000000110067824 */ /* 0x000fe200078e0a04 */
[----:B------:R-:W-:-:S02]  /*0430*/  SHF.R.S32.HI R8, RZ, 0x1, R0 ;  /* 0x00000001ff087819 */ /* 0x000fc40000011400 */
[----:B------:R-:W-:Y:S02]  /*0440*/  SHF.R.S32.HI R7, RZ, 0x1f, R0 ;  /* 0x0000001fff077819 */ /* 0x000fe40000011400 */
[----:B------:R-:W-:Y:S01]  /*0450*/  LOP3.LUT R5, R0, 0x7fffffe, RZ, 0xc0, !PT ;  /* 0x07fffffe00057812 */ /* 0x000fe200078ec0ff */
[----:B------:R-:W-:Y:S01]  /*0460*/  IMAD.IADD R0, R16, 0x1, -R3 ;  /* 0x0000000110007824 */ /* 0x000fe200078e0a03 */
[----:B------:R-:W-:Y:S01]  /*0470*/  LOP3.LUT R4, R10, 0xfffffff8, RZ, 0xc0, !PT ;  /* 0xfffffff80a047812 */ /* 0x000fe200078ec0ff */
[----:B------:R-:W-:Y:S02]  /*0480*/  IMAD R3, R21, 0x8, R6 ;  /* 0x0000000815037824 */ /* 0x000fe400078e0206 */
[----:B------:R-:W-:Y:S01]  /*0490*/  IMAD.IADD R18, R2, 0x1, -R5 ;  /* 0x0000000102127824 */ /* 0x000fe200078e0a05 */
[----:B------:R-:W-:Y:S01]  /*04a0*/  SHF.R.S32.HI R5, RZ, 0x1f, R17 ;  /* 0x0000001fff057819 */ /* 0x000fe20000011411 */
[----:B------:R-:W-:Y:S01]  /*04b0*/  IMAD.U32 R3, R3, 0x20, R12 ;  /* 0x0000002003037824 */ /* 0x000fe200078e000c */
[----:B------:R-:W-:Y:S01]  /*04c0*/  LOP3.LUT P5, RZ, R0, 0x2, RZ, 0xc0, !PT ;  /* 0x0000000200ff7812 */ /* 0x000fe200078ac0ff */
[----:B------:R-:W-:Y:S01]  /*04d0*/  IMAD.IADD R16, R2, 0x1, -R4 ;  /* 0x0000000102107824 */ /* 0x000fe200078e0a04 */
[----:B------:R-:W-:Y:S01]  /*04e0*/  LEA.HI R4, R7, R8, RZ, 0x2 ;  /* 0x0000000807047211 */ /* 0x000fe200078f10ff */
[----:B------:R-:W-:Y:S01]  /*04f0*/  IMAD.SHL.U32 R7, R13, 0x2, RZ ;  /* 0x000000020d077824 */ /* 0x000fe200078e00ff */
[C---:B------:R-:W-:Y:S01]  /*0500*/  LOP3.LUT R2, R0.reuse, 0x1, RZ, 0xc0, !PT ;  /* 0x0000000100027812 */ /* 0x040fe200078ec0ff */
[----:B------:R1:W-:Y:S01]  /*0510*/  STL [R1+0x38], R3 ;  /* 0x0000380301007387 */ /* 0x0003e20000100800 */
[----:B------:R-:W-:Y:S01]  /*0520*/  LOP3.LUT P4, RZ, R0, 0x4, RZ, 0xc0, !PT ;  /* 0x0000000400ff7812 */ /* 0x000fe2000788c0ff */
[----:B------:R-:W-:Y:S01]  /*0530*/  IMAD R208, R11, 0x2000, R7 ;  /* 0x000020000bd07824 */ /* 0x000fe200078e0207 */
[----:B------:R-:W-:-:S02]  /*0540*/  ISETP.NE.U32.AND P6, PT, R2, 0x1, PT ;  /* 0x000000010200780c */ /* 0x000fc40003fc5070 */
[----:B------:R-:W-:Y:S02]  /*0550*/  LEA.HI R2, R5, R21, RZ, 0x2 ;  /* 0x0000001505027211 */ /* 0x000fe400078f10ff */
[----:B------:R-:W-:Y:S02]  /*0560*/  SEL R202, R202, 0x10, !P6 ;  /* 0x00000010caca7807 */ /* 0x000fe40007000000 */
[----:B------:R-:W-:Y:S02]  /*0570*/  SEL R204, R155, 0xffffffe0, !P5 ;  /* 0xffffffe09bcc7807 */ /* 0x000fe40006800000 */
[----:B-1----:R-:W-:Y:S02]  /*0580*/  LOP3.LUT R3, R4, 0xfffffffc, RZ, 0xc0, !PT ;  /* 0xfffffffc04037812 */ /* 0x002fe400078ec0ff */
[----:B------:R-:W-:-:S03]  /*0590*/  LOP3.LUT R4, R17, 0xffffffe0, RZ, 0xc0, !PT ;  /* 0xffffffe011047812 */ /* 0x000fc600078ec0ff */
[----:B------:R-:W-:Y:S01]  /*05a0*/  IMAD.IADD R12, R8, 0x1, -R3 ;  /* 0x00000001080c7824 */ /* 0x000fe200078e0a03 */
[----:B------:R-:W-:Y:S01]  /*05b0*/  LOP3.LUT R3, R2, 0xfffffffc, RZ, 0xc0, !PT ;  /* 0xfffffffc02037812 */ /* 0x000fe200078ec0ff */
[----:B------:R-:W-:Y:S01]  /*05c0*/  IMAD.IADD R6, R19, 0x1, -R4 ;  /* 0x0000000113067824 */ /* 0x000fe200078e0a04 */
[----:B------:R-:W-:Y:S01]  /*05d0*/  SHF.R.S32.HI R2, RZ, 0x1, R14 ;  /* 0x00000001ff027819 */ /* 0x000fe2000001140e */
[----:B------:R-:W-:Y:S01]  /*05e0*/  IMAD.SHL.U32 R4, R9, 0x40, RZ ;  /* 0x0000004009047824 */ /* 0x000fe200078e00ff */
[----:B------:R-:W-:Y:S01]  /*05f0*/  LEA.HI R9, R0, R0, RZ, 0x1 ;  /* 0x0000000000097211 */ /* 0x000fe200078f08ff */
[----:B------:R-:W-:Y:S01]  /*0600*/  IMAD.IADD R161, R21, 0x1, -R3 ;  /* 0x0000000115a17824 */ /* 0x000fe200078e0a03 */
[----:B------:R-:W-:Y:S01]  /*0610*/  SHF.R.S32.HI R5, RZ, 0x1f, R6 ;  /* 0x0000001fff057819 */ /* 0x000fe20000011406 */
[----:B------:R1:W-:Y:S01]  /*0620*/  STL [R1+0x4c], R6 ;  /* 0x00004c0601007387 */ /* 0x0003e20000100800 */
[----:B------:R-:W-:Y:S01]  /*0630*/  LOP3.LUT R8, R4, 0x1c0, RZ, 0xc0, !PT ;  /* 0x000001c004087812 */ /* 0x000fe200078ec0ff */
[----:B------:R-:W-:Y:S01]  /*0640*/  IMAD.SHL.U32 R19, R19, 0x2, RZ ;  /* 0x0000000213137824 */ /* 0x000fe200078e00ff */
[----:B------:R-:W-:-:S02]  /*0650*/  LOP3.LUT R3, R9, 0x3fffffe, RZ, 0xc0, !PT ;  /* 0x03fffffe09037812 */ /* 0x000fc400078ec0ff */
[----:B------:R-:W-:Y:S01]  /*0660*/  LEA.HI R4, R5, R6, RZ, 0x2 ;  /* 0x0000000605047211 */ /* 0x000fe200078f10ff */
[C---:B------:R-:W-:Y:S01]  /*0670*/  IMAD.SHL.U32 R5, R2.reuse, 0x40, RZ ;  /* 0x0000004002057824 */ /* 0x040fe200078e00ff */
[----:B------:R-:W-:Y:S01]  /*0680*/  LOP3.LUT P0, RZ, R2, 0x2, RZ, 0xc0, !PT ;  /* 0x0000000202ff7812 */ /* 0x000fe2000780c0ff */
[----:B------:R-:W-:-:S03]  /*0690*/  IMAD.SHL.U32 R2, R161, 0x10, RZ ;  /* 0x00000010a1027824 */ /* 0x000fc600078e00ff */
[----:B------:R-:W-:Y:S02]  /*06a0*/  R2P PR, R16, 0x6 ;  /* 0x0000000610007804 */ /* 0x000fe40000000000 */
[----:B------:R-:W-:Y:S02]  /*06b0*/  LEA.HI.SX32 R14, R4, R2, 0x1e ;  /* 0x00000002040e7211 */ /* 0x000fe400078ff2ff */
[----:B------:R-:W-:Y:S02]  /*06c0*/  LOP3.LUT R4, R8, 0x30, R2, 0xf8, !PT ;  /* 0x0000003008047812 */ /* 0x000fe400078ef802 */
[----:B------:R-:W-:Y:S01]  /*06d0*/  LOP3.LUT R2, R5, 0xc0, RZ, 0xc0, !PT ;  /* 0x000000c005027812 */ /* 0x000fe200078ec0ff */
[----:B------:R-:W-:Y:S01]  /*06e0*/  STL [R1+0x40], R14 ;  /* 0x0000400e01007387 */ /* 0x000fe20000100800 */
[--C-:B------:R-:W-:Y:S02]  /*06f0*/  LOP3.LUT R4, R4, 0x8, R149.reuse, 0xf8, !PT ;  /* 0x0000000804047812 */ /* 0x100fe400078ef895 */
[----:B------:R-:W-:-:S02]  /*0700*/  LOP3.LUT R149, R2, 0x8, R149, 0xf8, !PT ;  /* 0x0000000802957812 */ /* 0x000fc400078ef895 */
[----:B------:R-:W-:Y:S02]  /*0710*/  SHF.R.U32.HI R2, RZ, 0x3, R2 ;  /* 0x00000003ff027819 */ /* 0x000fe40000011602 */
[----:B-1----:R-:W-:Y:S01]  /*0720*/  SHF.R.S32.HI R6, RZ, 0x3, R10 ;  /* 0x00000003ff067819 */ /* 0x002fe2000001140a */
[C---:B------:R-:W-:Y:S01]  /*0730*/  IMAD.IADD R10, R0.reuse, 0x1, -R3 ;  /* 0x00000001000a7824 */ /* 0x040fe200078e0a03 */
[----:B------:R-:W-:Y:S01]  /*0740*/  LOP3.LUT R149, R149, R2, RZ, 0x3c, !PT ;  /* 0x0000000295957212 */ /* 0x000fe200078e3cff */
[----:B------:R-:W-:Y:S01]  /*0750*/  IMAD.SHL.U32 R3, R0, 0x40, RZ ;  /* 0x0000004000037824 */ /* 0x000fe200078e00ff */
[----:B------:R-:W-:Y:S01]  /*0760*/  SHF.R.U32.HI R2, RZ, 0x3, R8 ;  /* 0x00000003ff027819 */ /* 0x000fe20000011608 */
[----:B------:R-:W-:Y:S01]  /*0770*/  IMAD.SHL.U32 R0, R161, 0x400, RZ ;  /* 0x00000400a1007824 */ /* 0x000fe200078e00ff */
[----:B------:R-:W-:Y:S01]  /*0780*/  SEL R152, R152, 0xffffffc0, !P2 ;  /* 0xffffffc098987807 */ /* 0x000fe20005000000 */
[C---:B------:R-:W-:Y:S01]  /*0790*/  IMAD R18, R6.reuse, 0x8, R18 ;  /* 0x0000000806127824 */ /* 0x040fe200078e0212 */
[----:B------:R-:W-:Y:S01]  /*07a0*/  LOP3.LUT R3, R3, 0x1c0, RZ, 0xc0, !PT ;  /* 0x000001c003037812 */ /* 0x000fe200078ec0ff */
[--C-:B------:R-:W-:Y:S01]  /*07b0*/  IMAD R13, R6, 0x200, R0.reuse ;  /* 0x00000200060d7824 */ /* 0x100fe200078e0200 */
[----:B------:R-:W-:Y:S01]  /*07c0*/  LOP3.LUT R5, R4, R2, RZ, 0x3c, !PT ;  /* 0x0000000204057212 */ /* 0x000fe200078e3cff */
[----:B------:R-:W-:Y:S01]  /*07d0*/  IMAD.SHL.U32 R4, R16, 0x40, RZ ;  /* 0x0000004010047824 */ /* 0x000fe200078e00ff */
[----:B------:R-:W-:Y:S01]  /*07e0*/  LEA.HI R3, R3, R3, RZ, 0x1d ;  /* 0x0000000303037211 */ /* 0x000fe200078fe8ff */
[----:B------:R-:W-:Y:S01]  /*07f0*/  IMAD.SHL.U32 R6, R15, 0x8, RZ ;  /* 0x000000080f067824 */ /* 0x000fe200078e00ff */
[----:B------:R-:W-:Y:S01]  /*0800*/  SEL R150, R155, 0xffffffe0, !P0 ;  /* 0xffffffe09b967807 */ /* 0x000fe20004000000 */
[----:B------:R-:W-:Y:S01]  /*0810*/  IMAD.U32 R149, R20, 0x20, R149 ;  /* 0x0000002014957824 */ /* 0x000fe200078e0095 */
[----:B------:R-:W-:Y:S01]  /*0820*/  IADD3 R208, R3, R208, R0 ;  /* 0x000000d003d07210 */ /* 0x000fe20007ffe000 */
[----:B------:R-:W-:Y:S01]  /*0830*/  VIADD R0, R14, 0xffffff80 ;  /* 0xffffff800e007836 */ /* 0x000fe20000000000 */
[----:B------:R-:W-:Y:S01]  /*0840*/  LOP3.LUT R4, R4, 0x1c0, RZ, 0xc0, !PT ;  /* 0x000001c004047812 */ /* 0x000fe200078ec0ff */
[----:B------:R-:W-:Y:S01]  /*0850*/  IMAD R3, R161, 0x200, R7 ;  /* 0x00000200a1037824 */ /* 0x000fe200078e0207 */
[----:B------:R-:W-:-:S02]  /*0860*/  LOP3.LUT R6, R6, 0x8, RZ, 0xc0, !PT ;  /* 0x0000000806067812 */ /* 0x000fc400078ec0ff */
[----:B------:R-:W-:Y:S01]  /*0870*/  SHF.R.S32.HI R2, RZ, 0x1f, R0 ;  /* 0x0000001fff027819 */ /* 0x000fe20000011400 */
[----:B------:R-:W-:Y:S01]  /*0880*/  IMAD R10, R10, 0x20, R3 ;  /* 0x000000200a0a7824 */ /* 0x000fe200078e0203 */
[----:B------:R-:W-:Y:S02]  /*0890*/  LOP3.LUT R3, R19, 0x6, RZ, 0xc0, !PT ;  /* 0x0000000613037812 */ /* 0x000fe400078ec0ff */
[----:B------:R-:W-:Y:S02]  /*08a0*/  SHF.L.U64.HI R0, R0, 0x2, R2 ;  /* 0x0000000200007819 */ /* 0x000fe40000010202 */
[----:B------:R-:W-:Y:S01]  /*08b0*/  SHF.R.U32.HI R151, RZ, 0x3, R4 ;  /* 0x00000003ff977819 */ /* 0x000fe20000011604 */
[----:B------:R-:W-:Y:S01]  /*08c0*/  IMAD R2, R11, 0x40, R3 ;  /* 0x000000400b027824 */ /* 0x000fe200078e0203 */
[----:B------:R-:W-:Y:S01]  /*08d0*/  LEA R208, R208, UR4, 0x1 ;  /* 0x00000004d0d07c11 */ /* 0x000fe2000f8e08ff */
[----:B------:R1:W-:Y:S01]  /*08e0*/  STL [R1+0x3c], R0 ;  /* 0x00003c0001007387 */ /* 0x0003e20000100800 */
[----:B------:R-:W-:Y:S01]  /*08f0*/  IMAD R3, R15, 0x200, R5 ;  /* 0x000002000f037824 */ /* 0x000fe200078e0205 */
[----:B------:R-:W-:Y:S01]  /*0900*/  LOP3.LUT R151, R151, R4, R6, 0x1e, !PT ;  /* 0x0000000497977212 */ /* 0x000fe200078e1e06 */
[----:B------:R-:W-:Y:S01]  /*0910*/  IMAD.U32 R4, RZ, RZ, UR5 ;  /* 0x00000005ff047e24 */ /* 0x000fe2000f8e00ff */
[----:B------:R2:W-:Y:S01]  /*0920*/  STL [R1+0x54], R2 ;  /* 0x0000540201007387 */ /* 0x0005e20000100800 */
[----:B------:R-:W-:Y:S01]  /*0930*/  USHF.R.S32.HI UR5, URZ, 0x1f, UR47 ;  /* 0x0000001f3f057899 */ /* 0x000fe2000801142f */
[----:B------:R-:W-:Y:S01]  /*0940*/  VIADD R203, R208, 0x40 ;  /* 0x00000040d0cb7836 */ /* 0x000fe20000000000 */
[----:B------:R-:W-:Y:S01]  /*0950*/  LEA R149, R149, UR4, 0x1 ;  /* 0x0000000495957c11 */ /* 0x000fe2000f8e08ff */
[----:B------:R-:W-:Y:S01]  /*0960*/  IMAD.IADD R151, R13, 0x1, R151 ;  /* 0x000000010d977824 */ /* 0x000fe200078e0297 */
[----:B------:R-:W-:Y:S01]  /*0970*/  LOP3.LUT P0, RZ, R12, 0x2, RZ, 0xc0, !PT ;  /* 0x000000020cff7812 */ /* 0x000fe2000780c0ff */
[----:B------:R-:W-:-:S02]  /*0980*/  @P4 VIADD R203, R208, 0xffffffc0 ;  /* 0xffffffc0d0cb4836 */ /* 0x000fc40000000000 */
[----:B------:R-:W-:Y:S01]  /*0990*/  IMAD.IADD R207, R208, 0x1, R202 ;  /* 0x00000001d0cf7824 */ /* 0x000fe200078e02ca */
[----:B------:R-:W-:Y:S01]  /*09a0*/  SEL R155, R155, 0xffffffe0, !P0 ;  /* 0xffffffe09b9b7807 */ /* 0x000fe20004000000 */
[--C-:B------:R-:W-:Y:S02]  /*09b0*/  IMAD.IADD R202, R202, 0x1, R203.reuse ;  /* 0x00000001caca7824 */ /* 0x100fe400078e02cb */
[--C-:B------:R-:W-:Y:S02]  /*09c0*/  IMAD.IADD R209, R208, 0x1, R204.reuse ;  /* 0x00000001d0d17824 */ /* 0x100fe400078e02cc */
[----:B------:R-:W-:Y:S02]  /*09d0*/  IMAD.IADD R206, R207, 0x1, R204 ;  /* 0x00000001cfce7824 */ /* 0x000fe400078e02cc */
[----:B------:R-:W-:Y:S02]  /*09e0*/  IMAD.IADD R205, R204, 0x1, R203 ;  /* 0x00000001cccd7824 */ /* 0x000fe400078e02cb */
[----:B------:R-:W-:-:S02]  /*09f0*/  IMAD.IADD R150, R150, 0x1, R149 ;  /* 0x0000000196967824 */ /* 0x000fc400078e0295 */
[----:B------:R-:W-:Y:S02]  /*0a00*/  IMAD.IADD R204, R204, 0x1, R202 ;  /* 0x00000001cccc7824 */ /* 0x000fe400078e02ca */
[----:B-1----:R-:W-:Y:S02]  /*0a10*/  IMAD.SHL.U32 R0, R11, 0x8, RZ ;  /* 0x000000080b007824 */ /* 0x002fe400078e00ff */
[----:B--2---:R-:W-:-:S03]  /*0a20*/  IMAD.SHL.U32 R2, R12, 0x40, RZ ;  /* 0x000000400c027824 */ /* 0x004fc600078e00ff */
[----:B------:R-:W-:Y:S02]  /*0a30*/  LOP3.LUT R7, R0, 0x8, RZ, 0xc0, !PT ;  /* 0x0000000800077812 */ /* 0x000fe400078ec0ff */
[----:B------:R-:W-:Y:S01]  /*0a40*/  SHF.R.S32.HI R0, RZ, 0x1, R9 ;  /* 0x00000001ff007819 */ /* 0x000fe20000011409 */
[----:B------:R-:W-:Y:S01]  /*0a50*/  IMAD.SHL.U32 R9, R15, 0x10, RZ ;  /* 0x000000100f097824 */ /* 0x000fe200078e00ff */
[----:B------:R-:W-:Y:S02]  /*0a60*/  LOP3.LUT R2, R2, 0xc0, RZ, 0xc0, !PT ;  /* 0x000000c002027812 */ /* 0x000fe400078ec0ff */
[C---:B------:R-:W-:Y:S01]  /*0a70*/  LOP3.LUT P3, RZ, R0.reuse, 0x2, RZ, 0xc0, !PT ;  /* 0x0000000200ff7812 */ /* 0x040fe2000786c0ff */
[----:B------:R-:W-:Y:S01]  /*0a80*/  IMAD.SHL.U32 R0, R0, 0x40, RZ ;  /* 0x0000004000007824 */ /* 0x000fe200078e00ff */
[----:B------:R-:W-:Y:S02]  /*0a90*/  SHF.R.U32.HI R5, RZ, 0x3, R2 ;  /* 0x00000003ff057819 */ /* 0x000fe40000011602 */
[----:B------:R-:W-:-:S02]  /*0aa0*/  LOP3.LUT R9, R7, 0x10, R9, 0xf8, !PT ;  /* 0x0000001007097812 */ /* 0x000fc400078ef809 */
[----:B------:R-:W-:Y:S02]  /*0ab0*/  LOP3.LUT R0, R0, 0xc0, RZ, 0xc0, !PT ;  /* 0x000000c000007812 */ /* 0x000fe400078ec0ff */
[C---:B------:R-:W-:Y:S02]  /*0ac0*/  LOP3.LUT R6, R5.reuse, R2, R6, 0x1e, !PT ;  /* 0x0000000205067212 */ /* 0x040fe400078e1e06 */
[----:B------:R-:W-:Y:S02]  /*0ad0*/  SHF.R.U32.HI R8, RZ, 0x3, R0 ;  /* 0x00000003ff087819 */ /* 0x000fe40000011600 */
[----:B------:R-:W-:Y:S02]  /*0ae0*/  LOP3.LUT R2, R5, R9, R2, 0x1e, !PT ;  /* 0x0000000905027212 */ /* 0x000fe400078e1e02 */
[----:B------:R-:W-:Y:S01]  /*0af0*/  LOP3.LUT R8, R8, R0, R7, 0x1e, !PT ;  /* 0x0000000008087212 */ /* 0x000fe200078e1e07 */
[----:B------:R-:W-:-:S04]  /*0b00*/  IMAD.SHL.U32 R0, R18, 0x20, RZ ;  /* 0x0000002012007824 */ /* 0x000fc800078e00ff */
[----:B------:R-:W-:Y:S02]  /*0b10*/  IMAD R161, R161, 0x200, R0 ;  /* 0x00000200a1a17824 */ /* 0x000fe400078e0200 */
[----:B------:R-:W-:Y:S02]  /*0b20*/  IMAD.IADD R156, R0, 0x1, R2 ;  /* 0x00000001009c7824 */ /* 0x000fe400078e0202 */
[----:B------:R-:W-:Y:S01]  /*0b30*/  IMAD.U32 R0, RZ, RZ, UR6 ;  /* 0x00000006ff007e24 */ /* 0x000fe2000f8e00ff */
[----:B------:R-:W-:Y:S01]  /*0b40*/  USHF.R.S32.HI UR6, URZ, 0x1f, UR58 ;  /* 0x0000001f3f067899 */ /* 0x000fe2000801143a */
[----:B------:R-:W-:Y:S02]  /*0b50*/  IMAD.IADD R8, R8, 0x1, R10 ;  /* 0x0000000108087824 */ /* 0x000fe400078e020a */
[----:B------:R-:W-:Y:S01]  /*0b60*/  IMAD.U32 R2, RZ, RZ, UR5 ;  /* 0x00000005ff027e24 */ /* 0x000fe2000f8e00ff */
[----:B------:R-:W-:Y:S01]  /*0b70*/  UIADD3 UR5, UR4, 0x8000, URZ ;  /* 0x0000800004057890 */ /* 0x000fe2000fffe03f */
[----:B------:R-:W-:Y:S01]  /*0b80*/  IMAD.IADD R161, R161, 0x1, R6 ;  /* 0x00000001a1a17824 */ /* 0x000fe200078e0206 */
[----:B------:R-:W-:Y:S01]  /*0b90*/  LEA R2, R3, UR4, 0x1 ;  /* 0x0000000403027c11 */ /* 0x000fe2000f8e08ff */
[----:B------:R-:W-:Y:S01]  /*0ba0*/  IMAD.U32 R0, RZ, RZ, UR6 ;  /* 0x00000006ff007e24 */ /* 0x000fe2000f8e00ff */
[----:B------:R-:W-:-:S02]  /*0bb0*/  UIADD3 UR6, UR4, 0x6000, URZ ;  /* 0x0000600004067890 */ /* 0x000fc4000fffe03f */
[----:B------:R-:W-:-:S04]  /*0bc0*/  LEA R151, R151, UR5, 0x1 ;  /* 0x0000000597977c11 */ /* 0x000fc8000f8e08ff */
[----:B------:R-:W-:Y:S01]  /*0bd0*/  LEA R4, R8, UR6, 0x1 ;  /* 0x0000000608047c11 */ /* 0x000fe2000f8e08ff */
[C---:B------:R-:W-:Y:S02]  /*0be0*/  VIADD R157, R151.reuse, 0x20 ;  /* 0x00000020979d7836 */ /* 0x040fe40000000000 */
[C---:B------:R-:W-:Y:S02]  /*0bf0*/  @P1 VIADD R157, R151.reuse, 0xffffffe0 ;  /* 0xffffffe0979d1836 */ /* 0x040fe40000000000 */
[C---:B------:R-:W-:Y:S01]  /*0c00*/  VIADD R0, R4.reuse, 0x20 ;  /* 0x0000002004007836 */ /* 0x040fe20000000000 */
[----:B------:R1:W-:Y:S01]  /*0c10*/  STL [R1+0x44], R4 ;  /* 0x0000440401007387 */ /* 0x0003e20000100800 */
[----:B------:R-:W-:Y:S02]  /*0c20*/  @P3 VIADD R0, R4, 0xffffffe0 ;  /* 0xffffffe004003836 */ /* 0x000fe40000000000 */
[----:B------:R-:W-:Y:S02]  /*0c30*/  IMAD.IADD R153, R151, 0x1, R152 ;  /* 0x0000000197997824 */ /* 0x000fe400078e0298 */
[----:B------:R-:W-:Y:S01]  /*0c40*/  IMAD.IADD R152, R152, 0x1, R157 ;  /* 0x0000000198987824 */ /* 0x000fe200078e029d */
[----:B------:R1:W-:Y:S01]  /*0c50*/  STL [R1+0x48], R0 ;  /* 0x0000480001007387 */ /* 0x0003e20000100800 */
[----:B------:R-:W-:-:S02]  /*0c60*/  VIADD R160, R157, 0x2000 ;  /* 0x000020009da07836 */ /* 0x000fc40000000000 */
[C---:B------:R-:W-:Y:S02]  /*0c70*/  VIADD R159, R157.reuse, 0x4000 ;  /* 0x000040009d9f7836 */ /* 0x040fe40000000000 */
[----:B------:R-:W-:-:S07]  /*0c80*/  VIADD R158, R157, 0x6000 ;  /* 0x000060009d9e7836 */ /* 0x000fce0000000000 */
.L_x_130:
        /* <DEDUP_REMOVED lines=16> */
[----:B-123--:R-:W-:Y:S01]  /*0d90*/  IMAD.U32 R4, RZ, RZ, UR6 ;  /* 0x00000006ff047e24 */ /* 0x00efe2000f8e00ff */
[----:B------:R-:W-:Y:S01]  /*0da0*/  UISETP.NE.U32.AND UP0, UPT, UR12, URZ, UPT ;  /* 0x0000003f0c00728c */ /* 0x000fe2000bf05070 */
[----:B------:R-:W-:Y:S01]  /*0db0*/  IMAD.U32 R6, RZ, RZ, UR10 ;  /* 0x0000000aff067e24 */ /* 0x000fe2000f8e00ff */
[----:B------:R-:W-:-:S02]  /*0dc0*/  @UP4 UIADD3.X UR11, UR5, UR11, URZ, UP1, !UPT ;  /* 0x0000000b050b4290 */ /* 0x000fc40008ffe43f */
[----:B------:R-:W-:Y:S01]  /*0dd0*/  UIADD3.X UR14, UR5, UR13, URZ, UP2, !UPT ;  /* 0x0000000d050e7290 */ /* 0x000fe200097fe43f */
[----:B------:R-:W-:Y:S01]  /*0de0*/  IMAD.U32 R5, RZ, RZ, UR7 ;  /* 0x00000007ff057e24 */ /* 0x000fe2000f8e00ff */
[----:B------:R-:W-:Y:S01]  /*0df0*/  UISETP.NE.AND.EX UP2, UPT, UR13, URZ, UPT, UP0 ;  /* 0x0000003f0d00728c */ /* 0x000fe2000bf45300 */
[----:B------:R-:W-:Y:S02]  /*0e00*/  ULDC.U8 UR17, c[0x0][0x3c2] ;  /* 0x0000f08000117ab9 */ /* 0x000fe40000000000 */
[----:B------:R-:W-:Y:S01]  /*0e10*/  ULDC.64 UR12, c[0x0][0x2f8] ;  /* 0x0000be00000c7ab9 */ /* 0x000fe20000000a00 */
[----:B------:R-:W-:Y:S01]  /*0e20*/  UISETP.NE.AND UP1, UPT, UR17, URZ, UPT ;  /* 0x0000003f1100728c */ /* 0x000fe2000bf25270 */
[----:B------:R-:W-:Y:S01]  /*0e30*/  IMAD.U32 R7, RZ, RZ, UR11 ;  /* 0x0000000bff077e24 */ /* 0x000fe2000f8e00ff */
[----:B------:R-:W-:Y:S01]  /*0e40*/  UISETP.EQ.U32.AND UP4, UPT, UR12, URZ, UPT ;  /* 0x0000003f0c00728c */ /* 0x000fe2000bf82070 */
[----:B------:R-:W-:-:S03]  /*0e50*/  PLOP3.LUT P3, PT, PT, PT, UP2, 0x80, 0x0 ;  /* 0x000000000000781c */ /* 0x000fc60003f6f028 */
[----:B------:R-:W-:Y:S01]  /*0e60*/  UISETP.EQ.OR.EX UP4, UPT, UR13, URZ, !UP1, UP4 ;  /* 0x0000003f0d00728c */ /* 0x000fe2000cf82740 */
[----:B------:R-:W2:Y:S01]  /*0e70*/  @P1 LDG.E R8, desc[UR8][R6.64] ;  /* 0x0000000806081981 */ /* 0x000ea2000c1e1900 */
[----:B------:R-:W-:-:S04]  /*0e80*/  UIADD3 UR6, UP0, UR16, UR12, URZ ;  /* 0x0000000c10067290 */ /* 0x000fc8000ff1e03f */
[----:B------:R-:W-:Y:S01]  /*0e90*/  PLOP3.LUT P2, PT, PT, PT, UP4, 0x80, 0x0 ;  /* 0x000000000000781c */ /* 0x000fe20003f4f048 */
[----:B------:R-:W-:Y:S01]  /*0ea0*/  UIADD3.X UR5, UR5, UR13, URZ, UP0, !UPT ;  /* 0x0000000d05057290 */ /* 0x000fe200087fe43f */
[----:B------:R1:W3:Y:S02]  /*0eb0*/  @P0 LDG.E R6, desc[UR8][R4.64] ;  /* 0x0000000804060981 */ /* 0x0002e4000c1e1900 */
[----:B-1----:R-:W-:Y:S02]  /*0ec0*/  IMAD.U32 R4, RZ, RZ, UR15 ;  /* 0x0000000fff047e24 */ /* 0x002fe4000f8e00ff */
[----:B------:R-:W-:-:S05]  /*0ed0*/  IMAD.U32 R5, RZ, RZ, UR14 ;  /* 0x0000000eff057e24 */ /* 0x000fca000f8e00ff */
[----:B----4-:R-:W4:Y:S04]  /*0ee0*/  @P3 LDG.E R7, desc[UR8][R4.64] ;  /* 0x0000000804073981 */ /* 0x010f28000c1e1900 */
[----:B------:R1:W5:Y:S02]  /*0ef0*/  @P3 LDG.E R0, desc[UR8][R4.64+0x4] ;  /* 0x0000040804003981 */ /* 0x000364000c1e1900 */
        /* <DEDUP_REMOVED lines=10> */
[----:B------:R-:W-:Y:S02]  /*0fa0*/  USHF.L.U32 UR34, UR37, 0x7, URZ ;  /* 0x0000000725227899 */ /* 0x000fe4000800063f */
[----:B------:R-:W-:-:S03]  /*0fb0*/  @!UP3 USEL UR6, UR5, URZ, UP0 ;  /* 0x0000003f0506b287 */ /* 0x000fc60008000000 */
[----:B------:R-:W-:Y:S01]  /*0fc0*/  ULDC UR5, c[0x0][0x2c8] ;  /* 0x0000b20000057ab9 */ /* 0x000fe20000000800 */
[----:B--2---:R-:W-:Y:S02]  /*0fd0*/  @P1 R2UR UR35, R8 ;  /* 0x00000000082312ca */ /* 0x004fe400000e0000 */
[----:B---3--:R-:W-:Y:S02]  /*0fe0*/  @P0 R2UR UR10, R6 ;  /* 0x00000000060a02ca */ /* 0x008fe400000e0000 */
[----:B------:R-:W-:-:S04]  /*0ff0*/  ISETP.NE.U32.AND P0, PT, RZ, UR12, PT ;  /* 0x0000000cff007c0c */ /* 0x000fc8000bf05070 */
[----:B------:R-:W-:-:S07]  /*1000*/  ISETP.NE.AND.EX P0, PT, RZ, UR13, PT, P0 ;  /* 0x0000000dff007c0c */ /* 0x000fce000bf05300 */
        /* <DEDUP_REMOVED lines=11> */
.L_x_86:
        /* <DEDUP_REMOVED lines=14> */
[----:B------:R-:W-:Y:S01]  /*11a0*/  ULDC UR60, c[0x0][0x2d4] ;  /* 0x0000b500003c7ab9 */ /* 0x000fe20000000800 */
[----:B------:R-:W-:-:S02]  /*11b0*/  USHF.L.U32 UR14, UR47, 0x7, URZ ;  /* 0x000000072f0e7899 */ /* 0x000fc4000800063f */
[----:B------:R-:W-:Y:S02]  /*11c0*/  UIMAD UR27, UR47, UR7, UR6 ;  /* 0x000000072f1b72a4 */ /* 0x000fe4000f8e0206 */
[----:B------:R-:W-:Y:S01]  /*11d0*/  USHF.R.S32.HI UR39, URZ, 0x1f, UR60 ;  /* 0x0000001f3f277899 */ /* 0x000fe2000801143c */
[----:B------:R-:W-:Y:S01]  /*11e0*/  @!UP1 ULDC.64 UR6, c[0x0][0x418] ;  /* 0x0001060000069ab9 */ /* 0x000fe20000000a00 */
[----:B------:R-:W-:Y:S01]  /*11f0*/  ULDC.64 UR30, c[0x0][0x240] ;  /* 0x00009000001e7ab9 */ /* 0x000fe20000000a00 */
[----:B------:R-:W-:Y:S01]  /*1200*/  ULDC UR24, c[0x0][0x2dc] ;  /* 0x0000b70000187ab9 */ /* 0x000fe20000000800 */
[----:B------:R-:W-:Y:S01]  /*1210*/  ULDC UR45, c[0x0][0x270] ;  /* 0x00009c00002d7ab9 */ /* 0x000fe20000000800 */
[----:B------:R-:W-:Y:S02]  /*1220*/  USEL UR32, UR14, URZ, UP2 ;  /* 0x0000003f0e207287 */ /* 0x000fe40009000000 */
[----:B------:R-:W-:Y:S01]  /*1230*/  @!UP1 UIMAD.WIDE.U32 UR40, UR47, UR6, URZ ;  /* 0x000000062f2892a5 */ /* 0x000fe2000f8e003f */
[----:B-1----:R-:W-:Y:S01]  /*1240*/  IABS R6, R7 ;  /* 0x0000000700067213 */ /* 0x002fe20000000000 */
[----:B------:R-:W-:Y:S01]  /*1250*/  UIMAD.WIDE.U32 UR14, UR11, UR30, URZ ;  /* 0x0000001e0b0e72a5 */ /* 0x000fe2000f8e003f */
[----:B------:R-:W-:Y:S01]  /*1260*/  ISETP.NE.AND P3, PT, R7, RZ, PT ;  /* 0x000000ff0700720c */ /* 0x000fe20003f65270 */
[----:B------:R-:W-:Y:S01]  /*1270*/  UIMAD UR21, UR11, UR31, URZ ;  /* 0x0000001f0b1572a4 */ /* 0x000fe2000f8e023f */
[----:B------:R-:W1:Y:S01]  /*1280*/  I2F.RP R4, R6 ;  /* 0x0000000600047306 */ /* 0x000e620000209400 */
[----:B------:R-:W-:-:S02]  /*1290*/  USEL UR57, UR16, UR14, !UP1 ;  /* 0x0000000e10397287 */ /* 0x000fc4000c800000 */
[----:B------:R-:W-:Y:S02]  /*12a0*/  UIADD3 UR49, UR17, UR27, URZ ;  /* 0x0000001b11317290 */ /* 0x000fe4000fffe03f */
[----:B--2---:R-:W-:Y:S02]  /*12b0*/  UIMAD.WIDE.U32 UR28, UR5, UR12, URZ ;  /* 0x0000000c051c72a5 */ /* 0x004fe4000f8e003f */
[----:B------:R-:W-:Y:S02]  /*12c0*/  @UP1 UIADD3 UR49, UR15, UR21, URZ ;  /* 0x000000150f311290 */ /* 0x000fe4000fffe03f */
[----:B------:R-:W-:Y:S02]  /*12d0*/  UIMAD UR51, UR5, UR13, UR29 ;  /* 0x0000000d053372a4 */ /* 0x000fe4000f8e021d */
[----:B------:R-:W-:Y:S01]  /*12e0*/  @!UP1 UIMAD UR5, UR59, UR6, URZ ;  /* 0x000000063b0592a4 */ /* 0x000fe2000f8e023f */
[----:B------:R-:W-:Y:S01]  /*12f0*/  @UP1 ULDC.64 UR12, c[0x0][0x420] ;  /* 0x00010800000c1ab9 */ /* 0x000fe20000000a00 */
[----:B------:R-:W-:Y:S01]  /*1300*/  ULDC.U8 UR22, c[0x0][0x3d8] ;  /* 0x0000f60000167ab9 */ /* 0x000fe20000000000 */
[----:B-1----:R-:W1:Y:S01]  /*1310*/  MUFU.RCP R4, R4 ;  /* 0x0000000400047308 */ /* 0x002e620000001000 */
[----:B------:R-:W-:-:S02]  /*1320*/  @!UP1 UIMAD UR33, UR47, UR7, UR5 ;  /* 0x000000072f2192a4 */ /* 0x000fc4000f8e0205 */
[----:B------:R-:W-:Y:S02]  /*1330*/  UIADD3 UR5, UR36, 0x7f, URZ ;  /* 0x0000007f24057890 */ /* 0x000fe4000fffe03f */
[----:B------:R-:W-:Y:S02]  /*1340*/  @UP1 UIMAD.WIDE.U32 UR42, UR11, UR12, URZ ;  /* 0x0000000c0b2a12a5 */ /* 0x000fe4000f8e003f */
[----:B------:R-:W-:Y:S02]  /*1350*/  USHF.R.S32.HI UR19, URZ, 0x1f, UR5 ;  /* 0x0000001f3f137899 */ /* 0x000fe40008011405 */
[----:B------:R-:W-:Y:S02]  /*1360*/  @UP1 UIMAD UR52, UR11, UR13, UR43 ;  /* 0x0000000d0b3412a4 */ /* 0x000fe4000f8e022b */
[----:B------:R-:W-:Y:S02]  /*1370*/  ULEA.HI UR19, UR19, UR5, URZ, 0x7 ;  /* 0x0000000513137291 */ /* 0x000fe4000f8f383f */
[----:B------:R-:W-:-:S02]  /*1380*/  UIMAD UR5, UR39, UR47, URZ ;  /* 0x0000002f270572a4 */ /* 0x000fc4000f8e023f */
[----:B------:R-:W-:Y:S01]  /*1390*/  UIMAD.WIDE UR6, UR24, UR45, URZ ;  /* 0x0000002d180672a5 */ /* 0x000fe2000f8e023f */
[----:B-1----:R-:W-:Y:S01]  /*13a0*/  VIADD R4, R4, 0xffffffe ;  /* 0x0ffffffe04047836 */ /* 0x002fe20000000000 */
[----:B------:R-:W-:Y:S02]  /*13b0*/  UIMAD.WIDE.U32 UR12, UR47, UR60, URZ ;  /* 0x0000003c2f0c72a5 */ /* 0x000fe4000f8e003f */
[----:B------:R-:W-:Y:S01]  /*13c0*/  UIMAD UR5, UR59, UR60, UR5 ;  /* 0x0000003c3b0572a4 */ /* 0x000fe2000f8e0205 */
[----:B------:R-:W1:Y:S01]  /*13d0*/  F2I.FTZ.U32.TRUNC.NTZ R5, R4 ;  /* 0x0000000400057305 */ /* 0x000e62000021f000 */
[----:B------:R-:W-:Y:S02]  /*13e0*/  UIMAD.WIDE.U32 UR16, UR6, UR12, URZ ;  /* 0x0000000c061072a5 */ /* 0x000fe4000f8e003f */
[----:B------:R-:W-:Y:S02]  /*13f0*/  UIMAD UR14, UR7, UR12, URZ ;  /* 0x0000000c070e72a4 */ /* 0x000fe4000f8e023f */
[----:B------:R-:W-:-:S02]  /*1400*/  UIADD3 UR5, UR13, UR5, URZ ;  /* 0x000000050d057290 */ /* 0x000fc4000fffe03f */
[----:B------:R-:W-:Y:S02]  /*1410*/  UIMAD.WIDE.U32 UR12, UR6, UR11, URZ ;  /* 0x0000000b060c72a5 */ /* 0x000fe4000f8e003f */
[----:B------:R-:W-:Y:S02]  /*1420*/  ULOP3.LUT UR15, UR19, 0xffffff80, URZ, 0xc0, !UPT ;  /* 0xffffff80130f7892 */ /* 0x000fe4000f8ec03f */
[----:B------:R-:W-:Y:S02]  /*1430*/  UISETP.NE.AND UP3, UPT, UR22, URZ, UPT ;  /* 0x0000003f1600728c */ /* 0x000fe4000bf65270 */
[----:B------:R-:W-:Y:S01]  /*1440*/  USHF.L.U64.HI UR18, UR47, 0x7, UR59 ;  /* 0x000000072f127899 */ /* 0x000fe2000801023b */
[----:B-1----:R-:W-:Y:S01]  /*1450*/  IMAD.MOV R0, RZ, RZ, -R5 ;  /* 0x000000ffff007224 */ /* 0x002fe200078e0a05 */
[----:B------:R-:W-:Y:S01]  /*1460*/  UIMAD UR5, UR6, UR5, UR14 ;  /* 0x00000005060572a4 */ /* 0x000fe2000f8e020e */
[----:B------:R-:W-:Y:S01]  /*1470*/  IMAD.MOV.U32 R4, RZ, RZ, RZ ;  /* 0x000000ffff047224 */ /* 0x000fe200078e00ff */
[----:B------:R-:W-:Y:S01]  /*1480*/  USEL UR56, UR16, UR12, !UP1 ;  /* 0x0000000c10387287 */ /* 0x000fe2000c800000 */
[----:B------:R-:W-:Y:S01]  /*1490*/  IMAD R0, R0, R6, RZ ;  /* 0x0000000600007224 */ /* 0x000fe200078e02ff */
[----:B------:R-:W-:-:S02]  /*14a0*/  UIADD3 UR16, UR15, -0x80, URZ ;  /* 0xffffff800f107890 */ /* 0x000fc4000fffe03f */
[----:B------:R-:W-:Y:S01]  /*14b0*/  UISETP.NE.AND UP0, UPT, UR38, -0x1, UPT ;  /* 0xffffffff2600788c */ /* 0x000fe2000bf05270 */
[----:B------:R-:W-:Y:S01]  /*14c0*/  IMAD.HI.U32 R0, R5, R0, R4 ;  /* 0x0000000005007227 */ /* 0x000fe200078e0004 */
[----:B------:R-:W-:Y:S02]  /*14d0*/  USEL UR18, UR18, URZ, UP2 ;  /* 0x0000003f12127287 */ /* 0x000fe40009000000 */
[----:B------:R-:W-:Y:S02]  /*14e0*/  UIADD3 UR48, UR17, UR5, URZ ;  /* 0x0000000511307290 */ /* 0x000fe4000fffe03f */
[----:B------:R-:W-:Y:S01]  /*14f0*/  UIADD3 UR5, UP2, UR16, UR32, URZ ;  /* 0x0000002010057290 */ /* 0x000fe2000ff5e03f */
[----:B------:R-:W-:Y:S01]  /*1500*/  IMAD.HI.U32 R0, R0, R3, RZ ;  /* 0x0000000300007227 */ /* 0x000fe200078e00ff */
[----:B------:R-:W-:Y:S02]  /*1510*/  USHF.R.S32.HI UR21, URZ, 0x1f, UR16 ;  /* 0x0000001f3f157899 */ /* 0x000fe40008011410 */
[----:B------:R-:W-:-:S02]  /*1520*/  UIMAD UR14, UR7, UR11, URZ ;  /* 0x0000000b070e72a4 */ /* 0x000fc4000f8e023f */
[----:B------:R-:W-:Y:S01]  /*1530*/  IADD3 R4, -R0, RZ, RZ ;  /* 0x000000ff00047210 */ /* 0x000fe20007ffe1ff */
[----:B------:R-:W-:Y:S01]  /*1540*/  @!UP1 UIADD3 UR52, UR41, UR33, URZ ;  /* 0x0000002129349290 */ /* 0x000fe2000fffe03f */
[----:B------:R-:W-:Y:S01]  /*1550*/  ULDC UR39, c[0x0][0x2c4] ;  /* 0x0000b10000277ab9 */ /* 0x000fe20000000800 */
[----:B------:R-:W-:Y:S02]  /*1560*/  UIMAD UR7, UR7, UR5, URZ ;  /* 0x00000005070772a4 */ /* 0x000fe4000f8e023f */
[C---:B------:R-:W-:Y:S01]  /*1570*/  IMAD R3, R6.reuse, R4, R3 ;  /* 0x0000000406037224 */ /* 0x040fe200078e0203 */
[----:B------:R-:W-:Y:S02]  /*1580*/  UIMAD.WIDE.U32 UR32, UR6, UR5, URZ ;  /* 0x00000005062072a5 */ /* 0x000fe4000f8e003f */
[----:B------:R-:W-:Y:S02]  /*1590*/  UIADD3.X UR12, UR21, UR18, URZ, UP2, !UPT ;  /* 0x00000012150c7290 */ /* 0x000fe400097fe43f */
[----:B------:R-:W-:Y:S01]  /*15a0*/  ISETP.GT.U32.AND P1, PT, R6, R3, PT ;  /* 0x000000030600720c */ /* 0x000fe20003f24070 */
[----:B------:R-:W-:Y:S01]  /*15b0*/  @UP3 UIMAD UR5, UR47, UR39, URZ ;  /* 0x000000272f0532a4 */ /* 0x000fe2000f8e023f */
[----:B------:R-:W-:Y:S01]  /*15c0*/  ULDC.U8 UR23, c[0x0][0x480] ;  /* 0x0001200000177ab9 */ /* 0x000fe20000000000 */
[----:B------:R-:W-:-:S02]  /*15d0*/  @UP0 UIADD3 UR20, UR35, UR38, URZ ;  /* 0x0000002623140290 */ /* 0x000fc4000fffe03f */
[----:B------:R-:W-:Y:S02]  /*15e0*/  @UP0 UIADD3 UR26, UR35, UR38, URZ ;  /* 0x00000026231a0290 */ /* 0x000fe4000fffe03f */
[----:B------:R-:W-:Y:S02]  /*15f0*/  UIMAD UR17, UR6, UR12, UR7 ;  /* 0x0000000c061172a4 */ /* 0x000fe4000f8e0207 */
[----:B------:R-:W-:Y:S02]  /*1600*/  UIMAD UR50, UR58, UR24, URZ ;  /* 0x000000183a3272a4 */ /* 0x000fe4000f8e023f */
[----:B------:R-:W-:Y:S02]  /*1610*/  UISETP.NE.AND UP4, UPT, UR23, URZ, UPT ;  /* 0x0000003f1700728c */ /* 0x000fe4000bf85270 */
[----:B------:R-:W-:Y:S01]  /*1620*/  @!P1 IMAD.IADD R3, R3, 0x1, -R6 ;  /* 0x0000000103039824 */ /* 0x000fe200078e0a06 */
[----:B------:R-:W-:Y:S01]  /*1630*/  @UP3 USEL UR6, UR5, UR11, !UP1 ;  /* 0x0000000b05063287 */ /* 0x000fe2000c800000 */
[----:B------:R-:W-:Y:S01]  /*1640*/  @!P1 VIADD R0, R0, 0x1 ;  /* 0x0000000100009836 */ /* 0x000fe20000000000 */
[----:B------:R-:W-:Y:S01]  /*1650*/  PLOP3.LUT P1, PT, PT, PT, UP0, 0x80, 0x0 ;  /* 0x000000000000781c */ /* 0x000fe20003f2f008 */
[----:B------:R-:W-:Y:S01]  /*1660*/  @UP0 ULDC.64 UR24, c[0x0][0x248] ;  /* 0x0000920000180ab9 */ /* 0x000fe20000000a00 */
[----:B------:R-:W-:Y:S01]  /*1670*/  ISETP.GE.U32.AND P0, PT, R3, R6, PT ;  /* 0x000000060300720c */ /* 0x000fe20003f06070 */
[----:B------:R-:W-:Y:S01]  /*1680*/  @UP0 ULDC.64 UR22, c[0x0][0x250] ;  /* 0x0000940000160ab9 */ /* 0x000fe20000000a00 */
[----:B------:R-:W-:Y:S01]  /*1690*/  LOP3.LUT R3, R7, UR58, RZ, 0x3c, !PT ;  /* 0x0000003a07037c12 */ /* 0x000fe2000f8e3cff */
[----:B------:R-:W-:Y:S01]  /*16a0*/  @UP1 UIADD3 UR48, UR13, UR14, URZ ;  /* 0x0000000e0d301290 */ /* 0x000fe2000fffe03f */
[----:B------:R-:W-:-:S02]  /*16b0*/  @UP3 ULDC UR5, c[0x0][0x2e4] ;  /* 0x0000b90000053ab9 */ /* 0x000fc40000000800 */
[----:B------:R-:W-:Y:S01]  /*16c0*/  ISETP.GE.AND P2, PT, R3, RZ, PT ;  /* 0x000000ff0300720c */ /* 0x000fe20003f46270 */
[----:B------:R-:W-:Y:S02]  /*16d0*/  @UP0 UIMAD.WIDE.U32 UR14, UR20, UR24, URZ ;  /* 0x00000018140e02a5 */ /* 0x000fe4000f8e003f */
[----:B------:R-:W-:Y:S02]  /*16e0*/  @UP0 UIMAD.WIDE.U32 UR12, UR26, UR22, URZ ;  /* 0x000000161a0c02a5 */ /* 0x000fe4000f8e003f */
[----:B------:R-:W-:Y:S02]  /*16f0*/  @UP3 UIMAD UR44, UR58, UR5, UR6 ;  /* 0x000000053a2c32a4 */ /* 0x000fe4000f8e0206 */
[----:B------:R-:W-:Y:S01]  /*1700*/  @P0 IADD3 R0, R0, 0x1, RZ ;  /* 0x0000000100000810 */ /* 0x000fe20007ffe0ff */
[----:B------:R-:W-:Y:S01]  /*1710*/  @!UP3 UIMAD UR5, UR47, UR45, UR58 ;  /* 0x0000002d2f05b2a4 */ /* 0x000fe2000f8e023a */
[----:B------:R-:W-:Y:S01]  /*1720*/  PLOP3.LUT P0, PT, PT, PT, UP3, 0x80, 0x0 ;  /* 0x000000000000781c */ /* 0x000fe20003f0f038 */
[----:B------:R-:W-:-:S02]  /*1730*/  @UP0 UIMAD UR20, UR20, UR25, URZ ;  /* 0x00000019141402a4 */ /* 0x000fc4000f8e023f */
[----:B------:R-:W-:Y:S01]  /*1740*/  @UP0 UIMAD UR7, UR26, UR23, URZ ;  /* 0x000000171a0702a4 */ /* 0x000fe2000f8e023f */
[----:B------:R-:W-:Y:S01]  /*1750*/  IMAD.MOV.U32 R3, RZ, RZ, R0 ;  /* 0x000000ffff037224 */ /* 0x000fe200078e0000 */
[----:B------:R-:W-:Y:S02]  /*1760*/  USEL UR54, UR28, URZ, UP4 ;  /* 0x0000003f1c367287 */ /* 0x000fe4000a000000 */
[----:B------:R-:W-:Y:S02]  /*1770*/  USEL UR53, UR51, URZ, UP4 ;  /* 0x0000003f33357287 */ /* 0x000fe4000a000000 */
[----:B------:R-:W-:Y:S01]  /*1780*/  @!UP3 UIMAD UR44, UR5, UR39, URZ ;  /* 0x00000027052cb2a4 */ /* 0x000fe2000f8e023f */
[----:B------:R-:W-:Y:S01]  /*1790*/  @!P2 IADD3 R3, -R3, RZ, RZ ;  /* 0x000000ff0303a210 */ /* 0x000fe20007ffe1ff */
[----:B------:R-:W-:Y:S01]  /*17a0*/  USHF.R.S32.HI UR29, URZ, 0x1f, UR34 ;  /* 0x0000001f3f1d7899 */ /* 0x000fe20008011422 */
[----:B------:R-:W-:Y:S01]  /*17b0*/  @!P3 LOP3.LUT R3, RZ, R7, RZ, 0x33, !PT ;  /* 0x00000007ff03b212 */ /* 0x000fe200078e33ff */
[----:B------:R-:W-:-:S02]  /*17c0*/  USHF.R.S32.HI UR55, URZ, 0x1f, UR50 ;  /* 0x0000001f3f377899 */ /* 0x000fc40008011432 */
[----:B------:R-:W-:Y:S02]  /*17d0*/  USHF.R.S32.HI UR45, URZ, 0x7, UR19 ;  /* 0x000000073f2d7899 */ /* 0x000fe40008011413 */
[----:B------:R-:W-:Y:S02]  /*17e0*/  @UP0 UIADD3 UR46, UR13, UR7, URZ ;  /* 0x000000070d2e0290 */ /* 0x000fe4000fffe03f */
        /* <DEDUP_REMOVED lines=17> */
.L_x_88:
        /* <DEDUP_REMOVED lines=13> */
.L_x_89:
        /* <DEDUP_REMOVED lines=11> */
.L_x_90:
[----:B------:R-:W-:Y:S02]  /*1a80*/  ULDC UR5, c[0x0][0x270] ;  /* 0x00009c0000057ab9 */ /* 0x000fe40000000800 */
[----:B------:R-:W-:-:S04]  /*1a90*/  UIMAD UR5, UR47, UR5, UR58 ;  /* 0x000000052f0572a4 */ /* 0x000fc8000f8e023a */
[----:B------:R-:W-:-:S12]  /*1aa0*/  UIMAD UR5, UR5, UR60, URZ ;  /* 0x0000003c050572a4 */ /* 0x000fd8000f8e023f */
.L_x_91:
[----:B------:R-:W1:Y:S01]  /*1ab0*/  S2R R15, SR_TID.X ;  /* 0x00000000000f7919 */ /* 0x000e620000002100 */
[----:B------:R-:W2:Y:S01]  /*1ac0*/  LDC.64 R12, c[0x0][0x420] ;  /* 0x00010800ff0c7b82 */ /* 0x000ea20000000a00 */
[----:B------:R-:W-:Y:S01]  /*1ad0*/  ULDC UR7, c[0x0][0x270] ;  /* 0x00009c0000077ab9 */ /* 0x000fe20000000800 */
[----:B------:R-:W-:Y:S01]  /*1ae0*/  ULDC UR6, c[0x0][0x2dc] ;  /* 0x0000b70000067ab9 */ /* 0x000fe20000000800 */
[----:B------:R-:W3:Y:S01]  /*1af0*/  S2R R16, SR_TID.X ;  /* 0x0000000000107919 */ /* 0x000ee20000002100 */
[----:B------:R-:W4:Y:S04]  /*1b00*/  LDL.64 R4, [R1+0x10] ;  /* 0x0000100001047983 */ /* 0x000f280000100a00 */
[----:B------:R1:W4:Y:S01]  /*1b10*/  LDL.64 R18, [R1+0x10] ;  /* 0x0000100001127983 */ /* 0x0003220000100a00 */
[----:B------:R-:W-:-:S02]  /*1b20*/  UIMAD UR19, UR6, UR7, URZ ;  /* 0x00000007061372a4 */ /* 0x000fc4000f8e023f */
[----:B------:R-:W-:Y:S01]  /*1b30*/  UIADD3 UR33, UR16, UR5, URZ ;  /* 0x0000000510217290 */ /* 0x000fe2000fffe03f */
[----:B------:R-:W5:Y:S01]  /*1b40*/  S2R R9, SR_TID.X ;  /* 0x0000000000097919 */ /* 0x000f620000002100 */
[----:B------:R-:W-:Y:S02]  /*1b50*/  UIADD3 UR5, -UR10, UR36, UR34 ;  /* 0x000000240a057290 */ /* 0x000fe4000fffe122 */
[----:B------:R-:W-:Y:S01]  /*1b60*/  USHF.R.S32.HI UR13, URZ, 0x1f, UR58 ;  /* 0x0000001f3f0d7899 */ /* 0x000fe2000801143a */
[----:B------:R-:W2:Y:S01]  /*1b70*/  S2R R10, SR_TID.X ;  /* 0x00000000000a7919 */ /* 0x000ea20000002100 */
[----:B------:R-:W-:Y:S01]  /*1b80*/  ULDC UR11, c[0x0][0x398] ;  /* 0x0000e600000b7ab9 */ /* 0x000fe20000000800 */
[----:B------:R-:W-:Y:S01]  /*1b90*/  ULDC.64 UR14, c[0x0][0x428] ;  /* 0x00010a00000e7ab9 */ /* 0x000fe20000000a00 */
[----:B------:R-:W-:Y:S01]  /*1ba0*/  ULDC.64 UR40, c[0x0][0x2b0] ;  /* 0x0000ac0000287ab9 */ /* 0x000fe20000000a00 */
[----:B------:R-:W-:Y:S01]  /*1bb0*/  ULDC.64 UR42, c[0x0][0x478] ;  /* 0x00011e00002a7ab9 */ /* 0x000fe20000000a00 */
[----:B-1----:R-:W-:Y:S01]  /*1bc0*/  SHF.R.S32.HI R15, RZ, 0x1f, R15 ;  /* 0x0000001fff0f7819 */ /* 0x002fe2000001140f */
[----:B------:R-:W-:-:S03]  /*1bd0*/  ULDC.64 UR6, c[0x0][0x258] ;  /* 0x0000960000067ab9 */ /* 0x000fc60000000a00 */
[----:B---3--:R-:W-:Y:S02]  /*1be0*/  LEA.HI R15, R15, R16, RZ, 0x2 ;  /* 0x000000100f0f7211 */ /* 0x008fe400078f10ff */
[----:B------:R-:W3:Y:S02]  /*1bf0*/  LDL R16, [R1+0x4c] ;  /* 0x00004c0001107983 */ /* 0x000ee40000100800 */
[----:B------:R-:W-:-:S04]  /*1c00*/  SHF.R.S32.HI R15, RZ, 0x2, R15 ;  /* 0x00000002ff0f7819 */ /* 0x000fc8000001140f */
[----:B------:R-:W-:Y:S02]  /*1c10*/  SHF.R.S32.HI R14, RZ, 0x1f, R15 ;  /* 0x0000001fff0e7819 */ /* 0x000fe4000001140f */
[----:B------:R-:W-:Y:S02]  /*1c20*/  IADD3 R0, P0, R15, UR16, RZ ;  /* 0x000000100f007c10 */ /* 0x000fe4000ff1e0ff */
[----:B-----5:R-:W-:Y:S01]  /*1c30*/  SHF.R.S32.HI R9, RZ, 0x1f, R9 ;  /* 0x0000001fff097819 */ /* 0x020fe20000011409 */
[----:B------:R-:W-:Y:S02]  /*1c40*/  USHF.L.U32 UR26, UR19, 0x7, URZ ;  /* 0x00000007131a7899 */ /* 0x000fe4000800063f */
[----:B------:R-:W-:Y:S01]  /*1c50*/  UIADD3 UR5, UR5, -UR11, URZ ;  /* 0x8000000b05057290 */ /* 0x000fe2000fffe03f */
[----:B--2---:R-:W-:Y:S01]  /*1c60*/  LEA.HI R9, R9, R10, RZ, 0x5 ;  /* 0x0000000a09097211 */ /* 0x004fe200078f28ff */
[----:B------:R-:W-:Y:S02]  /*1c70*/  UIMAD UR18, UR13, UR14, URZ ;  /* 0x0000000e0d1272a4 */ /* 0x000fe4000f8e023f */
[----:B------:R-:W-:Y:S01]  /*1c80*/  UIMAD UR11, UR13, UR6, URZ ;  /* 0x000000060d0b72a4 */ /* 0x000fe2000f8e023f */
[----:B------:R-:W-:Y:S01]  /*1c90*/  IMAD.U32 R8, RZ, RZ, UR6 ;  /* 0x00000006ff087e24 */ /* 0x000fe2000f8e00ff */
[----:B------:R-:W-:Y:S01]  /*1ca0*/  UIADD3 UR13, UP2, UP1, UR32, UR26, UR50 ;  /* 0x0000001a200d7290 */ /* 0x000fe2000f95e032 */
[----:B------:R-:W-:Y:S01]  /*1cb0*/  SHF.R.S32.HI R9, RZ, 0x5, R9 ;  /* 0x00000005ff097819 */ /* 0x000fe20000011409 */
[----:B------:R-:W-:-:S02]  /*1cc0*/  USHF.R.S32.HI UR17, URZ, 0x1f, UR5 ;  /* 0x0000001f3f117899 */ /* 0x000fc40008011405 */
[----:B------:R-:W-:Y:S02]  /*1cd0*/  UIMAD UR20, UR58, UR7, UR11 ;  /* 0x000000073a1472a4 */ /* 0x000fe4000f8e020b */
[----:B------:R-:W-:-:S04]  /*1ce0*/  ULEA.HI UR17, UR17, UR5, URZ, 0x7 ;  /* 0x0000000511117291 */ /* 0x000fc8000f8f383f */
[----:B------:R-:W-:Y:S02]  /*1cf0*/  USHF.R.S32.HI UR17, URZ, 0x7, UR17 ;  /* 0x000000073f117899 */ /* 0x000fe40008011411 */
[----:B------:R-:W-:Y:S01]  /*1d00*/  UIMAD UR15, UR58, UR15, UR18 ;  /* 0x0000000f3a0f72a4 */ /* 0x000fe2000f8e0212 */
[----:B------:R-:W-:Y:S01]  /*1d10*/  BSSY B1, `(.L_x_87) ;  /* 0x000071f000017945 */ /* 0x000fe20003800000 */
[----:B----4-:R-:W-:Y:S01]  /*1d20*/  IMAD.MOV.U32 R18, RZ, RZ, R4 ;  /* 0x000000ffff127224 */ /* 0x010fe200078e0004 */
[----:B------:R-:W-:-:S04]  /*1d30*/  IADD3.X R4, R14, UR21, RZ, P0, !PT ;  /* 0x000000150e047c10 */ /* 0x000fc800087fe4ff */
[--C-:B------:R-:W-:Y:S01]  /*1d40*/  SHF.R.S32.HI R19, RZ, 0x1f, R18.reuse ;  /* 0x0000001fff137819 */ /* 0x100fe20000011412 */
[----:B------:R-:W-:Y:S02]  /*1d50*/  IMAD R6, R4, UR30, RZ ;  /* 0x0000001e04067c24 */ /* 0x000fe4000f8e02ff */
[----:B------:R-:W-:-:S04]  /*1d60*/  IMAD.WIDE.U32 R4, R0, UR30, R18 ;  /* 0x0000001e00047c25 */ /* 0x000fc8000f8e0012 */
[----:B------:R-:W-:Y:S01]  /*1d70*/  IMAD R0, R0, UR31, R6 ;  /* 0x0000001f00007c24 */ /* 0x000fe2000f8e0206 */
[----:B------:R-:W-:Y:S02]  /*1d80*/  IADD3 R6, P2, R4, UR57, RZ ;  /* 0x0000003904067c10 */ /* 0x000fe4000ff5e0ff */
[----:B------:R-:W-:Y:S01]  /*1d90*/  IADD3 R4, P0, R18, UR12, RZ ;  /* 0x0000000c12047c10 */ /* 0x000fe2000ff1e0ff */
[----:B------:R-:W-:Y:S01]  /*1da0*/  USHF.R.S32.HI UR12, URZ, 0x1f, UR26 ;  /* 0x0000001f3f0c7899 */ /* 0x000fe2000801141a */
[----:B------:R-:W-:Y:S01]  /*1db0*/  IADD3.X R7, R5, UR49, R0, P2, !PT ;  /* 0x0000003105077c10 */ /* 0x000fe200097fe400 */
[----:B------:R-:W-:Y:S01]  /*1dc0*/  IMAD R0, R12, UR21, RZ ;  /* 0x000000150c007c24 */ /* 0x000fe2000f8e02ff */
[----:B------:R-:W-:Y:S01]  /*1dd0*/  IADD3.X R5, R19, UR52, RZ, P0, !PT ;  /* 0x0000003413057c10 */ /* 0x000fe200087fe4ff */
[----:B------:R-:W-:Y:S01]  /*1de0*/  UIADD3.X UR6, UR51, UR12, UR55, UP2, UP1 ;  /* 0x0000000c33067290 */ /* 0x000fe200097e2437 */
[----:B------:R-:W-:Y:S01]  /*1df0*/  IMAD.WIDE.U32 R6, R8, UR58, R6 ;  /* 0x0000003a08067c25 */ /* 0x000fe2000f8e0006 */
[----:B------:R-:W-:-:S03]  /*1e00*/  UIADD3 UR7, UP2, UP1, UR54, UR13, UR56 ;  /* 0x0000000d36077290 */ /* 0x000fc6000f95e038 */
[----:B------:R-:W-:Y:S02]  /*1e10*/  IMAD R0, R13, UR16, R0 ;  /* 0x000000100d007c24 */ /* 0x000fe4000f8e0200 */
[----:B------:R-:W-:Y:S01]  /*1e20*/  IMAD.WIDE.U32 R4, R12, UR16, R4 ;  /* 0x000000100c047c25 */ /* 0x000fe2000f8e0004 */
[----:B------:R-:W-:Y:S01]  /*1e30*/  UIADD3.X UR11, UR53, UR6, UR48, UP2, UP1 ;  /* 0x00000006350b7290 */ /* 0x000fe200097e2430 */
[----:B------:R1:W-:Y:S01]  /*1e40*/  STL [R1+0x14], R19 ;  /* 0x0000141301007387 */ /* 0x0003e20000100800 */
[----:B------:R-:W-:Y:S01]  /*1e50*/  ULDC.64 UR12, c[0x0][0x3e0] ;  /* 0x0000f800000c7ab9 */ /* 0x000fe20000000a00 */
[----:B---3--:R-:W-:Y:S02]  /*1e60*/  IMAD R8, R9, UR19, R16 ;  /* 0x0000001309087c24 */ /* 0x008fe4000f8e0210 */
[----:B------:R-:W-:-:S03]  /*1e70*/  IMAD.IADD R5, R5, 0x1, R0 ;  /* 0x0000000105057824 */ /* 0x000fc600078e0200 */
[C---:B------:R-:W-:Y:S01]  /*1e80*/  IADD3 R0, P0, R8.reuse, UR7, RZ ;  /* 0x0000000708007c10 */ /* 0x040fe2000ff1e0ff */
[----:B------:R-:W-:Y:S01]  /*1e90*/  ULDC.64 UR6, c[0x0][0x400] ;  /* 0x0001000000067ab9 */ /* 0x000fe20000000a00 */
[----:B------:R-:W-:Y:S02]  /*1ea0*/  UISETP.LT.AND UP1, UPT, URZ, UR17, UPT ;  /* 0x000000113f00728c */ /* 0x000fe4000bf21270 */
[----:B------:R-:W-:Y:S01]  /*1eb0*/  LEA.HI.X.SX32 R8, R8, UR11, 0x1, P0 ;  /* 0x0000000b08087c11 */ /* 0x000fe200080f0eff */
[----:B------:R-:W-:Y:S01]  /*1ec0*/  IMAD.U32 R9, RZ, RZ, UR14 ;  /* 0x0000000eff097e24 */ /* 0x000fe2000f8e00ff */
[C---:B------:R-:W-:Y:S01]  /*1ed0*/  LEA R225, P0, R0.reuse, UR6, 0x2 ;  /* 0x0000000600e17c11 */ /* 0x040fe2000f8010ff */
[----:B------:R-:W-:Y:S01]  /*1ee0*/  USEL UR17, URZ, UR17, !UP1 ;  /* 0x000000113f117287 */ /* 0x000fe2000c800000 */
[----:B------:R-:W-:Y:S02]  /*1ef0*/  VIADD R7, R7, UR20 ;  /* 0x0000001407077c36 */ /* 0x000fe40008000000 */
[----:B------:R-:W-:Y:S01]  /*1f00*/  LEA.HI.X R224, R0, UR7, R8, 0x2, P0 ;  /* 0x0000000700e07c11 */ /* 0x000fe200080f1408 */
[----:B------:R-:W-:Y:S01]  /*1f10*/  IMAD.WIDE.U32 R4, R9, UR58, R4 ;  /* 0x0000003a09047c25 */ /* 0x000fe2000f8e0004 */
[----:B------:R-:W-:Y:S01]  /*1f20*/  ULDC.64 UR6, c[0x0][0x210] ;  /* 0x0000840000067ab9 */ /* 0x000fe20000000a00 */
[----:B------:R-:W-:Y:S01]  /*1f30*/  UISETP.GT.AND UP1, UPT, UR45, UR17, UPT ;  /* 0x000000112d00728c */ /* 0x000fe2000bf24270 */
[----:B------:R-:W-:Y:S01]  /*1f40*/  LEA R220, P0, R6, UR6, 0x1 ;  /* 0x0000000606dc7c11 */ /* 0x000fe2000f8008ff */
[----:B------:R-:W-:-:S02]  /*1f50*/  VIADD R5, R5, UR15 ;  /* 0x0000000f05057c36 */ /* 0x000fc40008000000 */
[-C--:B------:R-:W-:Y:S01]  /*1f60*/  IMAD R0, R14, R12.reuse, RZ ;  /* 0x0000000c0e007224 */ /* 0x080fe200078e02ff */
[----:B------:R-:W-:Y:S01]  /*1f70*/  LEA.HI.X R221, R6, UR7, R7, 0x1, P0 ;  /* 0x0000000706dd7c11 */ /* 0x000fe200080f0c07 */
[----:B------:R-:W-:Y:S01]  /*1f80*/  UIADD3 UR14, UR16, UR44, URZ ;  /* 0x0000002c100e7290 */ /* 0x000fe2000fffe03f */
[----:B------:R-:W-:Y:S01]  /*1f90*/  PLOP3.LUT P0, PT, PT, PT, UP1, 0x80, 0x0 ;  /* 0x000000000000781c */ /* 0x000fe20003f0f018 */
[C---:B------:R-:W-:Y:S02]  /*1fa0*/  IMAD R0, R15.reuse, R13, R0 ;  /* 0x0000000d0f007224 */ /* 0x040fe400078e0200 */
[----:B------:R-:W-:Y:S01]  /*1fb0*/  IMAD.WIDE.U32 R4, R15, R12, R4 ;  /* 0x0000000c0f047225 */ /* 0x000fe200078e0004 */
[----:B------:R-:W-:Y:S02]  /*1fc0*/  UIMAD.WIDE UR14, UR14, 0x4, UR40 ;  /* 0x000000040e0e78a5 */ /* 0x000fe4000f8e0228 */
[----:B------:R-:W-:Y:S01]  /*1fd0*/  UIMAD.WIDE UR20, UR33, 0x4, UR42 ;  /* 0x00000004211478a5 */ /* 0x000fe2000f8e022a */
[----:B------:R-:W-:Y:S01]  /*1fe0*/  IMAD.IADD R0, R5, 0x1, R0 ;  /* 0x0000000105007824 */ /* 0x000fe200078e0200 */
[----:B------:R-:W-:Y:S01]  /*1ff0*/  LEA R218, P2, R4, UR12, 0x1 ;  /* 0x0000000c04da7c11 */ /* 0x000fe2000f8408ff */
[----:B------:R-:W-:-:S02]  /*2000*/  UIADD3 UR7, UR45, -0x1, URZ ;  /* 0xffffffff2d077890 */ /* 0x000fc4000fffe03f */
[----:B------:R-:W-:Y:S01]  /*2010*/  UMOV UR12, UR15 ;  /* 0x0000000f000c7c82 */ /* 0x000fe20008000000 */
[----:B------:R-:W-:Y:S01]  /*2020*/  LEA.HI.X R219, R4, UR13, R0, 0x1, P2 ;  /* 0x0000000d04db7c11 */ /* 0x000fe200090f0c00 */
[----:B------:R-:W-:Y:S01]  /*2030*/  UMOV UR13, UR14 ;  /* 0x0000000e000d7c82 */ /* 0x000fe20008000000 */
[----:B------:R-:W-:Y:S01]  /*2040*/  UMOV UR15, UR20 ;  /* 0x00000014000f7c82 */ /* 0x000fe20008000000 */
[----:B------:R-:W-:Y:S01]  /*2050*/  UMOV UR14, UR21 ;  /* 0x00000015000e7c82 */ /* 0x000fe20008000000 */
[----:B-1----:R-:W-:Y:S05]  /*2060*/  @P0 BRA `(.L_x_92) ;  /* 0x0000000400fc0947 */ /* 0x002fea0003800000 */
        /* <DEDUP_REMOVED lines=19> */
.L_x_93:
        /* <DEDUP_REMOVED lines=19> */
.L_x_94:
        /* <DEDUP_REMOVED lines=32> */
.L_x_96:
[----:B------:R-:W-:Y:S05]  /*24d0*/  BSYNC B0 ;  /* 0x0000000000007941 */ /* 0x000fea0003800000 */
.L_x_95:
        /* <DEDUP_REMOVED lines=14> */
.L_x_98:
[----:B------:R-:W-:Y:S05]  /*25c0*/  BSYNC B0 ;  /* 0x0000000000007941 */ /* 0x000fea0003800000 */
.L_x_97:
        /* <DEDUP_REMOVED lines=23> */
[----:B-1----:R-:W-:-:S04]  /*2740*/  LEA R8, P1, R6, UR6, 0x1 ;  /* 0x0000000606087c11 */ /* 0x002fc8000f8208ff */
[----:B------:R-:W-:-:S05]  /*2750*/  LEA.HI.X R9, R6, UR7, R0, 0x1, P1 ;  /* 0x0000000706097c11 */ /* 0x000fca00088f0c00 */
[----:B------:R2:W-:Y:S04]  /*2760*/  STG.E.128 desc[UR8][R8.64], RZ ;  /* 0x000000ff08007986 */ /* 0x0005e8000c101d08 */
.L_x_100:
[----:B------:R-:W-:Y:S05]  /*2770*/  BSYNC B0 ;  /* 0x0000000000007941 */ /* 0x000fea0003800000 */
.L_x_99:
        /* <DEDUP_REMOVED lines=14> */
.L_x_92:
[----:B------:R-:W2:Y:S01]  /*2860*/  LDL R7, [R1+0x38] ;  /* 0x0000380001077983 */ /* 0x000ea20000100800 */
        /* <DEDUP_REMOVED lines=19> */
[----:B------:R-:W-:-:S10]  /*29a0*/  IMAD R10, R3, UR21, R0 ;  /* 0x00000015030a7c24 */ /* 0x000fd4000f8e0200 */
[----:B------:R-:W-:Y:S01]  /*29b0*/  @P0 BAR.SYNC.DEFER_BLOCKING 0x0 ;  /* 0x0000000000000b1d */ /* 0x000fe20000010000 */
[----:B------:R-:W-:Y:S01]  /*29c0*/  UISETP.NE.AND UP0, UPT, UR11, 0x1, UPT ;  /* 0x000000010b00788c */ /* 0x000fe2000bf05270 */
[----:B------:R-:W-:Y:S01]  /*29d0*/  ISETP.GE.AND P4, PT, R6, UR5, PT ;  /* 0x0000000506007c0c */ /* 0x000fe2000bf86270 */
[----:B------:R-:W-:Y:S01]  /*29e0*/  IMAD.WIDE.U32 R4, R3, UR20, R4 ;  /* 0x0000001403047c25 */ /* 0x000fe2000f8e0004 */
[----:B------:R-:W-:-:S03]  /*29f0*/  ISETP.GE.AND P5, PT, R15, UR5, PT ;  /* 0x000000050f007c0c */ /* 0x000fc6000bfa6270 */
[----:B------:R-:W-:Y:S01]  /*2a00*/  PLOP3.LUT P0, PT, PT, PT, UP0, 0x80, 0x0 ;  /* 0x000000000000781c */ /* 0x000fe20003f0f008 */
[----:B------:R-:W-:Y:S01]  /*2a10*/  IMAD.IADD R10, R5, 0x1, R10 ;  /* 0x00000001050a7824 */ /* 0x000fe200078e020a */
[C---:B--2---:R-:W-:Y:S01]  /*2a20*/  LEA R0, R7.reuse, UR4, 0x1 ;  /* 0x0000000407007c11 */ /* 0x044fe2000f8e08ff */
[----:B------:R-:W-:-:S04]  /*2a30*/  VIADD R6, R7, 0x1000 ;  /* 0x0000100007067836 */ /* 0x000fc80000000000 */
[----:B------:R1:W-:Y:S01]  /*2a40*/  @P1 STS [R0+0x8000], RZ ;  /* 0x008000ff00001388 */ /* 0x0003e20000000800 */
[----:B------:R-:W-:-:S03]  /*2a50*/  SEL R165, R6, R7, !P0 ;  /* 0x0000000706a57207 */ /* 0x000fc60004000000 */
        /* <DEDUP_REMOVED lines=22> */
.L_x_103:
[----:B------:R-:W-:Y:S05]  /*2bc0*/  BSYNC B0 ;  /* 0x0000000000007941 */ /* 0x000fea0003800000 */
.L_x_102:
        /* <DEDUP_REMOVED lines=22> */
.L_x_105:
[----:B------:R-:W-:Y:S05]  /*2d30*/  BSYNC B0 ;  /* 0x0000000000007941 */ /* 0x000fea0003800000 */
.L_x_104:
[----:B------:R-:W0:Y:S01]  /*2d40*/  LDGDEPBAR ;  /* 0x00000000000079af */ /* 0x000e220000000000 */
[----:B------:R-:W-:Y:S01]  /*2d50*/  BSSY B0, `(.L_x_106) ;  /* 0x0000011000007945 */ /* 0x000fe20003800000 */
[----:B------:R-:W-:Y:S02]  /*2d60*/  MOV R6, UR24 ;  /* 0x0000001800067c02 */ /* 0x000fe40008000f00 */
        /* <DEDUP_REMOVED lines=15> */
.L_x_107:
[----:B------:R-:W-:Y:S05]  /*2e60*/  BSYNC B0 ;  /* 0x0000000000007941 */ /* 0x000fea0003800000 */
.L_x_106:
[----:B------:R1:W-:Y:S01]  /*2e70*/  @P4 STS.128 [R0+0x5000], RZ ;  /* 0x005000ff00004388 */ /* 0x0003e20000000c00 */
[----:B------:R-:W-:Y:S04]  /*2e80*/  BSSY B0, `(.L_x_108) ;  /* 0x000000c000007945 */ /* 0x000fe80003800000 */
[----:B------:R-:W-:Y:S05]  /*2e90*/  @P4 BRA `(.L_x_109) ;  /* 0x0000000000284947 */ /* 0x000fea0003800000 */
[----:B------:R-:W-:Y:S02]  /*2ea0*/  ULDC UR6, c[0x0][0x2d0] ;  /* 0x0000b40000067ab9 */ /* 0x000fe40000000800 */
[----:B------:R-:W-:-:S13]  /*2eb0*/  ISETP.GE.AND P3, PT, R18, UR6, PT ;  /* 0x0000000612007c0c */ /* 0x000fda000bf66270 */
[----:B------:R1:W-:Y:S01]  /*2ec0*/  @P3 STS.128 [R0+0x5000], RZ ;  /* 0x005000ff00003388 */ /* 0x0003e20000000c00 */
[----:B------:R-:W-:Y:S05]  /*2ed0*/  @P3 BRA `(.L_x_109) ;  /* 0x0000000000183947 */ /* 0x000fea0003800000 */
[----:B---3--:R-:W-:-:S04]  /*2ee0*/  LEA R4, P3, R12, R218, 0x7 ;  /* 0x000000da0c047211 */ /* 0x008fc800078638ff */
[----:B------:R-:W-:-:S05]  /*2ef0*/  LEA.HI.X R5, R12, R219, R13, 0x7, P3 ;  /* 0x000000db0c057211 */ /* 0x000fca00018f3c0d */
[----:B------:R-:W-:Y:S01]  /*2f00*/  @!PT LDS RZ, [RZ] ;  /* 0x00000000fffff984 */ /* 0x000fe20000000800 */
[----:B------:R-:W-:Y:S01]  /*2f10*/  @!PT LDS RZ, [RZ] ;  /* 0x00000000fffff984 */ /* 0x000fe20000000800 */
[----:B------:R-:W-:Y:S01]  /*2f20*/  @!PT LDS RZ, [RZ] ;  /* 0x00000000fffff984 */ /* 0x000fe20000000800 */
[----:B------:R3:W-:Y:S04]  /*2f30*/  LDGSTS.E.BYPASS.LTC128B.128 [R0+0x5000], desc[UR8][R4.64] ;  /* 0x0500000004007fae */ /* 0x0007e8000b901d48 */
.L_x_109:
[----:B------:R-:W-:Y:S05]  /*2f40*/  BSYNC B0 ;  /* 0x0000000000007941 */ /* 0x000fea0003800000 */
.L_x_108:
[----:B------:R1:W-:Y:S01]  /*2f50*/  @P5 STS [R165], RZ ;  /* 0x000000ffa5005388 */ /* 0x0003e20000000800 */
[----:B------:R-:W-:Y:S03]  /*2f60*/  BSSY B0, `(.L_x_110) ;  /* 0x0000010000007945 */ /* 0x000fe60003800000 */
        /* <DEDUP_REMOVED lines=15> */
.L_x_111:
[----:B------:R-:W-:Y:S05]  /*3060*/  BSYNC B0 ;  /* 0x0000000000007941 */ /* 0x000fea0003800000 */
.L_x_110:
        /* <DEDUP_REMOVED lines=13> */
[----:B---3--:R-:W-:Y:S02]  /*3140*/  IMAD.U32 R5, RZ, RZ, UR30 ;  /* 0x0000001eff057e24 */ /* 0x008fe4000f8e00ff */
[----:B------:R-:W-:-:S03]  /*3150*/  IMAD.U32 R7, RZ, RZ, UR31 ;  /* 0x0000001fff077e24 */ /* 0x000fc6000f8e00ff */
[----:B------:R-:W-:-:S04]  /*3160*/  LEA R4, P3, R5, R220, 0x7 ;  /* 0x000000dc05047211 */ /* 0x000fc800078638ff */
[----:B------:R-:W-:-:S05]  /*3170*/  LEA.HI.X R5, R5, R221, R7, 0x7, P3 ;  /* 0x000000dd05057211 */ /* 0x000fca00018f3c07 */
[----:B------:R-:W-:Y:S01]  /*3180*/  @!PT LDS RZ, [RZ] ;  /* 0x00000000fffff984 */ /* 0x000fe20000000800 */
[----:B------:R-:W-:Y:S01]  /*3190*/  @!PT LDS RZ, [RZ] ;  /* 0x00000000fffff984 */ /* 0x000fe20000000800 */
[----:B------:R-:W-:Y:S01]  /*31a0*/  @!PT LDS RZ, [RZ] ;  /* 0x00000000fffff984 */ /* 0x000fe20000000800 */
[----:B------:R3:W-:Y:S04]  /*31b0*/  LDGSTS.E.BYPASS.LTC128B.128 [R165+0x1000], desc[UR8][R4.64] ;  /* 0x0100000004a57fae */ /* 0x0007e8000b901d48 */
.L_x_113:
[----:B------:R-:W-:Y:S05]  /*31c0*/  BSYNC B0 ;  /* 0x0000000000007941 */ /* 0x000fea0003800000 */
.L_x_112:
[----:B------:R-:W5:Y:S01]  /*31d0*/  LDL R12, [R1+0x40] ;  /* 0x00004000010c7983 */ /* 0x000f620000100800 */
[----:B------:R-:W-:Y:S01]  /*31e0*/  UIMAD UR6, UR29, UR24, URZ ;  /* 0x000000181d0672a4 */ /* 0x000fe2000f8e023f */
[----:B---3--:R-:W-:Y:S01]  /*31f0*/  IMAD.WIDE.U32 R4, R6, UR34, R18 ;  /* 0x0000002206047c25 */ /* 0x008fe2000f8e0012 */
[----:B------:R-:W-:Y:S01]  /*3200*/  ULDC.64 UR20, c[0x0][0x260] ;  /* 0x0000980000147ab9 */ /* 0x000fe20000000a00 */
[----:B------:R3:W-:Y:S01]  /*3210*/  @P1 STS [R0+0x6000], RZ ;  /* 0x006000ff00001388 */ /* 0x0007e20000000800 */
[----:B------:R-:W-:Y:S01]  /*3220*/  UIMAD UR6, UR34, UR25, UR6 ;  /* 0x00000019220672a4 */ /* 0x000fe2000f8e0206 */
[----:B------:R-:W-:Y:S01]  /*3230*/  BSSY B0, `(.L_x_114) ;  /* 0x0000025000007945 */ /* 0x000fe20003800000 */
[----:B------:R-:W-:Y:S01]  /*3240*/  IADD3 R4, P3, R4, UR27, RZ ;  /* 0x0000001b04047c10 */ /* 0x000fe2000ff7e0ff */
[----:B------:R3:W-:Y:S03]  /*3250*/  @P1 STS [R0+0x6004], RZ ;  /* 0x006004ff00001388 */ /* 0x0007e60000000800 */
[----:B------:R-:W-:Y:S01]  /*3260*/  IMAD.U32 R6, RZ, RZ, UR6 ;  /* 0x00000006ff067e24 */ /* 0x000fe2000f8e00ff */
[----:B------:R3:W-:Y:S04]  /*3270*/  @P1 STS.64 [R0+0x6008], RZ ;  /* 0x006008ff00001388 */ /* 0x0007e80000000a00 */
[----:B------:R-:W-:Y:S01]  /*3280*/  IADD3.X R5, R5, UR28, R6, P3, !PT ;  /* 0x0000001c05057c10 */ /* 0x000fe20009ffe406 */
[----:B------:R-:W-:-:S04]  /*3290*/  IMAD R6, R11, UR20, RZ ;  /* 0x000000140b067c24 */ /* 0x000fc8000f8e02ff */
[C---:B------:R-:W-:Y:S02]  /*32a0*/  IMAD R6, R3.reuse, UR21, R6 ;  /* 0x0000001503067c24 */ /* 0x040fe4000f8e0206 */
[----:B------:R-:W-:-:S04]  /*32b0*/  IMAD.WIDE.U32 R4, R3, UR20, R4 ;  /* 0x0000001403047c25 */ /* 0x000fc8000f8e0004 */
[----:B------:R-:W-:Y:S02]  /*32c0*/  IMAD.IADD R11, R5, 0x1, R6 ;  /* 0x00000001050b7824 */ /* 0x000fe400078e0206 */
[C---:B-----5:R-:W-:Y:S01]  /*32d0*/  VIADD R7, R12.reuse, 0x40 ;  /* 0x000000400c077836 */ /* 0x060fe20000000000 */
[C---:B------:R-:W-:Y:S02]  /*32e0*/  IADD3 R8, R12.reuse, 0x8, RZ ;  /* 0x000000080c087810 */ /* 0x040fe40007ffe0ff */
[----:B------:R-:W-:Y:S02]  /*32f0*/  IADD3 R10, R12, 0x48, RZ ;  /* 0x000000480c0a7810 */ /* 0x000fe40007ffe0ff */
[----:B------:R-:W-:Y:S02]  /*3300*/  ISETP.GE.AND P5, PT, R8, UR5, PT ;  /* 0x0000000508007c0c */ /* 0x000fe4000bfa6270 */
[----:B------:R-:W-:Y:S02]  /*3310*/  ISETP.GE.AND P4, PT, R7, UR5, PT ;  /* 0x0000000507007c0c */ /* 0x000fe4000bf86270 */
[----:B------:R-:W-:-:S02]  /*3320*/  ISETP.GE.AND P6, PT, R12, UR5, PT ;  /* 0x000000050c007c0c */ /* 0x000fc4000bfc6270 */
[----:B------:R-:W-:Y:S01]  /*3330*/  ISETP.GE.AND P3, PT, R10, UR5, PT ;  /* 0x000000050a007c0c */ /* 0x000fe2000bf66270 */
[----:B---3--:R-:W-:-:S12]  /*3340*/  @P1 BRA `(.L_x_115) ;  /* 0x00000000004c1947 */ /* 0x008fd80003800000 */
        /* <DEDUP_REMOVED lines=19> */
.L_x_115:
[----:B------:R-:W-:Y:S05]  /*3480*/  BSYNC B0 ;  /* 0x0000000000007941 */ /* 0x000fea0003800000 */
.L_x_114:
        /* <DEDUP_REMOVED lines=22> */
.L_x_117:
[----:B------:R-:W-:Y:S05]  /*35f0*/  BSYNC B0 ;  /* 0x0000000000007941 */ /* 0x000fea0003800000 */
.L_x_116:
[----:B------:R-:W0:Y:S01]  /*3600*/  LDGDEPBAR ;  /* 0x00000000000079af */ /* 0x000e220000000000 */
[----:B------:R-:W-:Y:S01]  /*3610*/  ULDC.64 UR22, c[0x0][0x3c8] ;  /* 0x0000f20000167ab9 */ /* 0x000fe20000000a00 */
[----:B-1----:R-:W-:Y:S01]  /*3620*/  IMAD.SHL.U32 R4, R12, 0x4, RZ ;  /* 0x000000040c047824 */ /* 0x002fe200078e00ff */
[----:B------:R-:W-:Y:S01]  /*3630*/  UISETP.NE.U32.AND UP1, UPT, UR22, URZ, UPT ;  /* 0x0000003f1600728c */ /* 0x000fe2000bf25070 */
[----:B------:R-:W-:Y:S01]  /*3640*/  SHF.R.S32.HI R8, RZ, 0x1f, R12 ;  /* 0x0000001fff087819 */ /* 0x000fe2000001140c */
[----:B------:R-:W-:Y:S01]  /*3650*/  IMAD.MOV.U32 R9, RZ, RZ, 0x7f800000 ;  /* 0x7f800000ff097424 */ /* 0x000fe200078e00ff */
[----:B--234-:R-:W-:Y:S01]  /*3660*/  SHF.R.S32.HI R0, RZ, 0x1f, R10 ;  /* 0x0000001fff007819 */ /* 0x01cfe2000001140a */
[----:B------:R-:W-:Y:S01]  /*3670*/  UISETP.NE.AND.EX UP1, UPT, UR23, URZ, UPT, UP1 ;  /* 0x0000003f1700728c */ /* 0x000fe2000bf25310 */
[----:B------:R-:W-:Y:S01]  /*3680*/  IADD3 R4, P2, R4, UR13, RZ ;  /* 0x0000000d04047c10 */ /* 0x000fe2000ff5e0ff */
[----:B------:R-:W-:Y:S01]  /*3690*/  IMAD.MOV.U32 R14, RZ, RZ, 0x7f800000 ;  /* 0x7f800000ff0e7424 */ /* 0x000fe200078e00ff */
[----:B------:R-:W-:Y:S01]  /*36a0*/  @!P3 LEA R6, P1, R10, UR13, 0x2 ;  /* 0x0000000d0a06bc11 */ /* 0x000fe2000f8210ff */
[----:B------:R-:W-:Y:S01]  /*36b0*/  IMAD.MOV.U32 R13, RZ, RZ, 0x7f800000 ;  /* 0x7f800000ff0d7424 */ /* 0x000fe200078e00ff */
[----:B------:R-:W-:Y:S01]  /*36c0*/  SHF.L.U64.HI R3, R12, 0x2, R8 ;  /* 0x000000020c037819 */ /* 0x000fe20000010208 */
[----:B------:R-:W-:Y:S01]  /*36d0*/  IMAD.MOV.U32 R11, RZ, RZ, 0x7f800000 ;  /* 0x7f800000ff0b7424 */ /* 0x000fe200078e00ff */
[----:B------:R-:W-:Y:S01]  /*36e0*/  @!P3 LEA.HI.X R7, R10, UR12, R0, 0x2, P1 ;  /* 0x0000000c0a07bc11 */ /* 0x000fe200088f1400 */
[----:B------:R-:W-:Y:S01]  /*36f0*/  USHF.R.S32.HI UR6, URZ, 0x1f, UR58 ;  /* 0x0000001f3f067899 */ /* 0x000fe2000801143a */
[----:B------:R-:W-:-:S02]  /*3700*/  IADD3.X R5, R3, UR12, RZ, P2, !PT ;  /* 0x0000000c03057c10 */ /* 0x000fc400097fe4ff */
[----:B------:R-:W-:Y:S01]  /*3710*/  @UP1 ULDC.64 UR24, c[0x0][0x3d0] ;  /* 0x0000f40000181ab9 */ /* 0x000fe20000000a00 */
[----:B------:R-:W2:Y:S01]  /*3720*/  @!P3 LDG.E R9, desc[UR8][R6.64] ;  /* 0x000000080609b981 */ /* 0x000ea2000c1e1900 */
[----:B------:R-:W-:Y:S01]  /*3730*/  @UP1 UIMAD UR5, UR59, UR24, URZ ;  /* 0x000000183b0512a4 */ /* 0x000fe2000f8e023f */
[----:B------:R-:W-:Y:S01]  /*3740*/  PLOP3.LUT P1, PT, PT, PT, UP1, 0x80, 0x0 ;  /* 0x000000000000781c */ /* 0x000fe20003f2f018 */
[----:B------:R-:W-:Y:S01]  /*3750*/  @UP1 UMOV UR20, UR58 ;  /* 0x0000003a00141c82 */ /* 0x000fe20008000000 */
[----:B------:R-:W3:Y:S01]  /*3760*/  @!P6 LDG.E R14, desc[UR8][R4.64] ;  /* 0x00000008040ee981 */ /* 0x000ee2000c1e1900 */
[----:B------:R-:W-:-:S04]  /*3770*/  DEPBAR.LE SB0, 0x1 ;  /* 0x000080400000791a */ /* 0x000fc80000000000 */
[----:B------:R-:W4:Y:S01]  /*3780*/  @!P5 LDG.E R13, desc[UR8][R4.64+0x20] ;  /* 0x00002008040dd981 */ /* 0x000f22000c1e1900 */
[----:B------:R-:W-:Y:S01]  /*3790*/  @UP1 UMOV UR21, UR6 ;  /* 0x0000000600151c82 */ /* 0x000fe20008000000 */
[----:B------:R-:W-:Y:S02]  /*37a0*/  @UP1 UIMAD UR5, UR47, UR25, UR5 ;  /* 0x000000192f0512a4 */ /* 0x000fe4000f8e0205 */
[----:B------:R1:W5:Y:S01]  /*37b0*/  @!P4 LDG.E R11, desc[UR8][R4.64+0x100] ;  /* 0x00010008040bc981 */ /* 0x000362000c1e1900 */
[----:B------:R-:W-:Y:S01]  /*37c0*/  @UP1 UIMAD.WIDE.U32 UR20, UR47, UR24, UR20 ;  /* 0x000000182f1412a5 */ /* 0x000fe2000f8e0014 */
[----:B------:R-:W-:Y:S03]  /*37d0*/  BAR.SYNC.DEFER_BLOCKING 0x0 ;  /* 0x0000000000007b1d */ /* 0x000fe60000010000 */
[----:B------:R-:W-:Y:S02]  /*37e0*/  @UP1 ULEA UR22, UP0, UR20, UR22, 0x2 ;  /* 0x0000001614161291 */ /* 0x000fe4000f80103f */
[----:B------:R-:W-:-:S04]  /*37f0*/  @UP1 UIADD3 UR5, UR21, UR5, URZ ;  /* 0x0000000515051290 */ /* 0x000fc8000fffe03f */
[----:B------:R-:W-:Y:S01]  /*3800*/  @UP1 ULEA.HI.X UR23, UR20, UR23, UR5, 0x2, UP0 ;  /* 0x0000001714171291 */ /* 0x000fe200080f1405 */
[----:B------:R-:W-:Y:S02]  /*3810*/  IMAD.U32 R3, RZ, RZ, UR36 ;  /* 0x00000024ff037e24 */ /* 0x000fe4000f8e00ff */
[----:B------:R-:W-:Y:S01]  /*3820*/  @UP1 ULDC UR5, c[0x0][0x2e8] ;  /* 0x0000ba0000051ab9 */ /* 0x000fe20000000800 */
[----:B-1----:R-:W-:Y:S02]  /*3830*/  IMAD.U32 R4, RZ, RZ, UR22 ;  /* 0x00000016ff047e24 */ /* 0x002fe4000f8e00ff */
[----:B------:R-:W-:Y:S01]  /*3840*/  IMAD.U32 R5, RZ, RZ, UR23 ;  /* 0x00000017ff057e24 */ /* 0x000fe2000f8e00ff */
[----:B------:R-:W1:Y:S04]  /*3850*/  LDSM.16.M88.4 R116, [R149+0x8000] ;  /* 0x008000009574783b */ /* 0x000e680000000200 */
[----:B------:R1:W2:Y:S01]  /*3860*/  @P1 LDG.E R4, desc[UR8][R4.64] ;  /* 0x0000000804041981 */ /* 0x0002a2000c1e1900 */
[----:B------:R-:W-:-:S03]  /*3870*/  IMAD.U32 R180, RZ, RZ, UR37 ;  /* 0x00000025ffb47e24 */ /* 0x000fc6000f8e00ff */
[----:B------:R-:W2:Y:S04]  /*3880*/  LDSM.16.M88.4 R120, [R149+0x8400] ;  /* 0x008400009578783b */ /* 0x000ea80000000200 */
[----:B------:R-:W2:Y:S04]  /*3890*/  LDSM.16.M88.4 R124, [R149+0x8800] ;  /* 0x00880000957c783b */ /* 0x000ea80000000200 */
[----:B------:R-:W2:Y:S04]  /*38a0*/  LDSM.16.M88.4 R128, [R149+0x8c00] ;  /* 0x008c00009580783b */ /* 0x000ea80000000200 */
[----:B------:R-:W2:Y:S04]  /*38b0*/  LDSM.16.M88.4 R132, [R150+0x8000] ;  /* 0x008000009684783b */ /* 0x000ea80000000200 */
[----:B------:R-:W2:Y:S04]  /*38c0*/  LDSM.16.M88.4 R136, [R150+0x8400] ;  /* 0x008400009688783b */ /* 0x000ea80000000200 */
[----:B------:R-:W2:Y:S01]  /*38d0*/  LDSM.16.M88.4 R140, [R150+0x8800] ;  /* 0x00880000968c783b */ /* 0x000ea20000000200 */
[----:B-1----:R-:W-:-:S03]  /*38e0*/  VIADD R5, R12, 0x1 ;  /* 0x000000010c057836 */ /* 0x002fc60000000000 */
[----:B------:R-:W1:Y:S02]  /*38f0*/  LDSM.16.M88.4 R144, [R150+0x8c00] ;  /* 0x008c00009690783b */ /* 0x000e640000000200 */
[----:B------:R-:W-:-:S05]  /*3900*/  IADD3 R3, R5, UR10, -R3 ;  /* 0x0000000a05037c10 */ /* 0x000fca000fffe803 */
[----:B------:R1:W-:Y:S04]  /*3910*/  STL [R1+0x34], R3 ;  /* 0x0000340301007387 */ /* 0x0003e80000100800 */
[----:B-1----:R-:W5:Y:S01]  /*3920*/  LDL R3, [R1+0x54] ;  /* 0x0000540001037983 */ /* 0x002f620000100800 */
[----:B------:R-:W2:Y:S01]  /*3930*/  @P1 MUFU.RCP R0, UR5 ;  /* 0x0000000500001d08 */ /* 0x000ea20008001000 */
[----:B------:R-:W-:Y:S02]  /*3940*/  VIADD R6, R156, 0x1000 ;  /* 0x000010009c067836 */ /* 0x000fe40000000000 */
[C---:B------:R-:W-:Y:S01]  /*3950*/  VIADD R148, R161.reuse, 0x1000 ;  /* 0x00001000a1947836 */ /* 0x040fe20000000000 */
[----:B------:R-:W-:Y:S01]  /*3960*/  UIADD3 UR34, UR36, 0x80, UR34 ;  /* 0x0000008024227890 */ /* 0x000fe2000fffe022 */
[----:B------:R-:W-:Y:S01]  /*3970*/  IMAD.SHL.U32 R154, R161, 0x2, RZ ;  /* 0x00000002a19a7824 */ /* 0x000fe200078e00ff */
[----:B------:R-:W-:-:S02]  /*3980*/  CS2R R94, SRZ ;  /* 0x00000000005e7805 */ /* 0x000fc4000001ff00 */
[----:B------:R-:W-:Y:S02]  /*3990*/  CS2R R92, SRZ ;  /* 0x00000000005c7805 */ /* 0x000fe4000001ff00 */
        /* <DEDUP_REMOVED lines=15> */
[----:B------:R-:W-:Y:S01]  /*3a90*/  LEA R148, R148, UR4, 0x1 ;  /* 0x0000000494947c11 */ /* 0x000fe2000f8e08ff */
[----:B------:R-:W-:Y:S01]  /*3aa0*/  UMOV UR5, URZ ;  /* 0x0000003f00057c82 */ /* 0x000fe20008000000 */
[----:B------:R-:W-:-:S02]  /*3ab0*/  UIADD3 UR18, -UR26, URZ, URZ ;  /* 0x0000003f1a127290 */ /* 0x000fc4000fffe13f */
[----:B------:R-:W-:Y:S02]  /*3ac0*/  USHF.L.U32 UR33, UR19, 0x3, URZ ;  /* 0x0000000313217899 */ /* 0x000fe4000800063f */
[----:B------:R-:W-:Y:S02]  /*3ad0*/  USHF.L.U32 UR32, UR19, 0x4, URZ ;  /* 0x0000000413207899 */ /* 0x000fe4000800063f */
[----:B------:R-:W-:Y:S02]  /*3ae0*/  UIMAD UR31, UR19, 0x18, URZ ;  /* 0x00000018131f78a4 */ /* 0x000fe4000f8e023f */
[----:B------:R-:W-:Y:S02]  /*3af0*/  USHF.L.U32 UR30, UR19, 0x5, URZ ;  /* 0x00000005131e7899 */ /* 0x000fe4000800063f */
[----:B------:R-:W-:Y:S02]  /*3b00*/  UIMAD UR29, UR19, 0x28, URZ ;  /* 0x00000028131d78a4 */ /* 0x000fe4000f8e023f */
[----:B------:R-:W-:-:S02]  /*3b10*/  UIMAD UR28, UR19, 0x30, URZ ;  /* 0x00000030131c78a4 */ /* 0x000fc4000f8e023f */
[----:B------:R-:W-:Y:S02]  /*3b20*/  UIMAD UR27, UR19, 0x38, URZ ;  /* 0x00000038131b78a4 */ /* 0x000fe4000f8e023f */
[----:B------:R-:W-:Y:S02]  /*3b30*/  USHF.L.U32 UR26, UR19, 0x6, URZ ;  /* 0x00000006131a7899 */ /* 0x000fe4000800063f */
[----:B------:R-:W-:Y:S02]  /*3b40*/  UIMAD UR25, UR19, 0x48, URZ ;  /* 0x00000048131978a4 */ /* 0x000fe4000f8e023f */
[----:B------:R-:W-:Y:S02]  /*3b50*/  UIMAD UR24, UR19, 0x50, URZ ;  /* 0x00000050131878a4 */ /* 0x000fe4000f8e023f */
[----:B------:R-:W-:Y:S02]  /*3b60*/  UIMAD UR23, UR19, 0x58, URZ ;  /* 0x00000058131778a4 */ /* 0x000fe4000f8e023f */
[----:B------:R-:W-:-:S02]  /*3b70*/  UIMAD UR22, UR19, 0x60, URZ ;  /* 0x00000060131678a4 */ /* 0x000fc4000f8e023f */
[----:B------:R-:W-:Y:S02]  /*3b80*/  UIMAD UR21, UR19, 0x68, URZ ;  /* 0x00000068131578a4 */ /* 0x000fe4000f8e023f */
[----:B------:R-:W-:Y:S02]  /*3b90*/  UIMAD UR20, UR19, 0x70, URZ ;  /* 0x00000070131478a4 */ /* 0x000fe4000f8e023f */
[----:B------:R-:W-:Y:S02]  /*3ba0*/  UIMAD UR19, UR19, 0x78, URZ ;  /* 0x00000078131378a4 */ /* 0x000fe4000f8e023f */
[----:B------:R-:W-:Y:S01]  /*3bb0*/  UIADD3 UR34, UR34, -UR10, URZ ;  /* 0x8000000a22227290 */ /* 0x000fe2000fffe03f */
[----:B------:R-:W-:Y:S01]  /*3bc0*/  ULDC UR36, c[0x0][0x2d0] ;  /* 0x0000b40000247ab9 */ /* 0x000fe20000000800 */
[----:B--2---:R-:W-:Y:S01]  /*3bd0*/  @P1 FMUL.FTZ R0, R4, R0 ;  /* 0x0000000004001220 */ /* 0x004fe20000410000 */
[----:B------:R-:W-:-:S04]  /*3be0*/  IMAD.SHL.U32 R4, R12, 0x4, RZ ;  /* 0x000000040c047824 */ /* 0x000fc800078e00ff */
[----:B------:R-:W-:Y:S01]  /*3bf0*/  @P1 R2UR UR6, R0 ;  /* 0x00000000000612ca */ /* 0x000fe200000e0000 */
[----:B------:R-:W-:Y:S01]  /*3c00*/  VIADD R0, R12, 0xffffff80 ;  /* 0xffffff800c007836 */ /* 0x000fe20000000000 */
[----:B------:R1:W-:Y:S04]  /*3c10*/  STL [R1+0x30], R4 ;  /* 0x0000300401007387 */ /* 0x0003e80000100800 */
[----:B---3--:R-:W-:Y:S04]  /*3c20*/  STL [R1+0x20], R14 ;  /* 0x0000200e01007387 */ /* 0x008fe80000100800 */
[----:B----4-:R-:W-:Y:S04]  /*3c30*/  STL [R1+0x24], R13 ;  /* 0x0000240d01007387 */ /* 0x010fe80000100800 */
[----:B-----5:R-:W-:Y:S04]  /*3c40*/  STL [R1+0x18], R11 ;  /* 0x0000180b01007387 */ /* 0x020fe80000100800 */
[----:B------:R-:W-:Y:S01]  /*3c50*/  STL [R1+0x1c], R9 ;  /* 0x00001c0901007387 */ /* 0x000fe20000100800 */
[----:B-1----:R-:W-:-:S02]  /*3c60*/  IMAD.SHL.U32 R4, R0, 0x4, RZ ;  /* 0x0000000400047824 */ /* 0x002fc400078e00ff */
[----:B------:R-:W-:Y:S01]  /*3c70*/  IMAD R180, R180, 0x80, R3 ;  /* 0x00000080b4b47824 */ /* 0x000fe200078e0203 */
[----:B------:R-:W-:-:S03]  /*3c80*/  SHF.L.U64.HI R3, R12, 0x2, R8 ;  /* 0x000000020c037819 */ /* 0x000fc60000010208 */
[C---:B------:R-:W-:Y:S02]  /*3c90*/  VIADD R0, R180.reuse, 0x9 ;  /* 0x00000009b4007836 */ /* 0x040fe40000000000 */
[----:B------:R1:W-:Y:S03]  /*3ca0*/  STL [R1+0x2c], R3 ;  /* 0x00002c0301007387 */ /* 0x0003e60000100800 */
[----:B------:R-:W-:Y:S01]  /*3cb0*/  I2FP.F32.S32 R0, R0 ;  /* 0x0000000000007245 */ /* 0x000fe20000201400 */
[----:B------:R2:W-:Y:S04]  /*3cc0*/  STL [R1+0x28], R4 ;  /* 0x0000280401007387 */ /* 0x0005e80000100800 */
[----:B------:R3:W-:Y:S01]  /*3cd0*/  STL [R1+0x8], R0 ;  /* 0x0000080001007387 */ /* 0x0007e20000100800 */
[----:B-1----:R-:W-:-:S02]  /*3ce0*/  VIADD R3, R180, 0x8 ;  /* 0x00000008b4037836 */ /* 0x002fc40000000000 */
[----:B--2---:R-:W-:-:S03]  /*3cf0*/  VIADD R4, R180, 0x1 ;  /* 0x00000001b4047836 */ /* 0x004fc60000000000 */
[----:B------:R-:W-:Y:S02]  /*3d00*/  I2FP.F32.S32 R3, R3 ;  /* 0x0000000300037245 */ /* 0x000fe40000201400 */
[----:B---3--:R-:W-:-:S03]  /*3d10*/  I2FP.F32.S32 R0, R4 ;  /* 0x0000000400007245 */ /* 0x008fc60000201400 */
[----:B------:R1:W-:Y:S04]  /*3d20*/  STL [R1+0x4], R3 ;  /* 0x0000040301007387 */ /* 0x0003e80000100800 */
[----:B------:R2:W-:Y:S04]  /*3d30*/  STL [R1], R0 ;  /* 0x0000000001007387 */ /* 0x0005e80000100800 */
[----:B------:R2:W-:Y:S01]  /*3d40*/  STL [R1+0xc], R165 ;  /* 0x00000ca501007387 */ /* 0x0005e20000100800 */
[C---:B------:R-:W-:Y:S02]  /*3d50*/  VIADD R233, R180.reuse, 0x10 ;  /* 0x00000010b4e97836 */ /* 0x040fe40000000000 */
[----:B------:R-:W-:-:S02]  /*3d60*/  VIADD R232, R180, 0x11 ;  /* 0x00000011b4e87836 */ /* 0x000fc40000000000 */
[C---:B------:R-:W-:Y:S02]  /*3d70*/  VIADD R239, R180.reuse, 0x39 ;  /* 0x00000039b4ef7836 */ /* 0x040fe40000000000 */
[C---:B------:R-:W-:Y:S02]  /*3d80*/  VIADD R238, R180.reuse, 0x38 ;  /* 0x00000038b4ee7836 */ /* 0x040fe40000000000 */
[C---:B------:R-:W-:Y:S02]  /*3d90*/  VIADD R235, R180.reuse, 0x31 ;  /* 0x00000031b4eb7836 */ /* 0x040fe40000000000 */
[C---:B------:R-:W-:Y:S02]  /*3da0*/  VIADD R234, R180.reuse, 0x30 ;  /* 0x00000030b4ea7836 */ /* 0x040fe40000000000 */
[C---:B------:R-:W-:Y:S02]  /*3db0*/  VIADD R231, R180.reuse, 0x29 ;  /* 0x00000029b4e77836 */ /* 0x040fe40000000000 */
[----:B------:R-:W-:-:S02]  /*3dc0*/  VIADD R230, R180, 0x28 ;  /* 0x00000028b4e67836 */ /* 0x000fc40000000000 */
[----:B------:R-:W-:Y:S01]  /*3dd0*/  VIADD R229, R180, 0x21 ;  /* 0x00000021b4e57836 */ /* 0x000fe20000000000 */
[----:B-1----:R-:W-:Y:S01]  /*3de0*/  SEL R3, R6, R156, !P0 ;  /* 0x0000009c06037207 */ /* 0x002fe20004000000 */
[C---:B------:R-:W-:Y:S02]  /*3df0*/  VIADD R228, R180.reuse, 0x20 ;  /* 0x00000020b4e47836 */ /* 0x040fe40000000000 */
[C---:B------:R-:W-:Y:S02]  /*3e00*/  VIADD R227, R180.reuse, 0x19 ;  /* 0x00000019b4e37836 */ /* 0x040fe40000000000 */
[----:B------:R-:W-:Y:S01]  /*3e10*/  VIADD R226, R180, 0x18 ;  /* 0x00000018b4e27836 */ /* 0x000fe20000000000 */
[----:B------:R-:W-:Y:S02]  /*3e20*/  I2FP.F32.S32 R252, R180 ;  /* 0x000000b400fc7245 */ /* 0x000fe40000201400 */
[----:B------:R-:W-:Y:S02]  /*3e30*/  I2FP.F32.S32 R251, R233 ;  /* 0x000000e900fb7245 */ /* 0x000fe40000201400 */
[----:B------:R-:W-:-:S02]  /*3e40*/  I2FP.F32.S32 R250, R232 ;  /* 0x000000e800fa7245 */ /* 0x000fc40000201400 */
[----:B------:R-:W-:Y:S02]  /*3e50*/  I2FP.F32.S32 R249, R239 ;  /* 0x000000ef00f97245 */ /* 0x000fe40000201400 */
[----:B------:R-:W-:Y:S02]  /*3e60*/  I2FP.F32.S32 R248, R238 ;  /* 0x000000ee00f87245 */ /* 0x000fe40000201400 */
[----:B------:R-:W-:Y:S02]  /*3e70*/  I2FP.F32.S32 R247, R235 ;  /* 0x000000eb00f77245 */ /* 0x000fe40000201400 */
[----:B------:R-:W-:Y:S02]  /*3e80*/  I2FP.F32.S32 R246, R234 ;  /* 0x000000ea00f67245 */ /* 0x000fe40000201400 */
[----:B------:R-:W-:Y:S02]  /*3e90*/  I2FP.F32.S32 R245, R231 ;  /* 0x000000e700f57245 */ /* 0x000fe40000201400 */
[----:B------:R-:W-:-:S02]  /*3ea0*/  I2FP.F32.S32 R244, R230 ;  /* 0x000000e600f47245 */ /* 0x000fc40000201400 */
[----:B------:R-:W-:Y:S02]  /*3eb0*/  I2FP.F32.S32 R243, R229 ;  /* 0x000000e500f37245 */ /* 0x000fe40000201400 */
[----:B------:R-:W-:Y:S02]  /*3ec0*/  I2FP.F32.S32 R242, R228 ;  /* 0x000000e400f27245 */ /* 0x000fe40000201400 */
[----:B------:R-:W-:Y:S02]  /*3ed0*/  I2FP.F32.S32 R241, R227 ;  /* 0x000000e300f17245 */ /* 0x000fe40000201400 */
[----:B------:R-:W-:Y:S02]  /*3ee0*/  I2FP.F32.S32 R240, R226 ;  /* 0x000000e200f07245 */ /* 0x000fe40000201400 */
[----:B------:R-:W-:Y:S01]  /*3ef0*/  LEA R3, R3, UR4, 0x1 ;  /* 0x0000000403037c11 */ /* 0x000fe2000f8e08ff */
[----:B------:R-:W-:Y:S01]  /*3f00*/  @UP1 UMOV UR5, UR6 ;  /* 0x0000000600051c82 */ /* 0x000fe20008000000 */
[----:B--2---:R-:W-:-:S05]  /*3f10*/  ULDC UR6, c[0x0][0x2ec] ;  /* 0x0000bb0000067ab9 */ /* 0x004fca0000000800 */
.L_x_120:
[----:B------:R-:W2:Y:S01]  /*3f20*/  LDL R0, [R1+0x34] ;  /* 0x0000340001007983 */ /* 0x000ea20000100800 */
[----:B------:R-:W-:Y:S01]  /*3f30*/  IMAD.IADD R112, R155, 0x1, R148 ;  /* 0x000000019b707824 */ /* 0x000fe200078e0294 */
[----:B------:R-:W-:Y:S01]  /*3f40*/  USHF.L.U32 UR11, UR7, 0x7, URZ ;  /* 0x00000007070b7899 */ /* 0x000fe2000800063f */
[----:B------:R-:W-:Y:S01]  /*3f50*/  IMAD.MOV.U32 R168, RZ, RZ, 0x8 ;  /* 0x00000008ffa87424 */ /* 0x000fe200078e00ff */
[----:B------:R-:W3:Y:S01]  /*3f60*/  LDL R164, [R1+0x20] ;  /* 0x0000200001a47983 */ /* 0x000ee20000100800 */
[----:B------:R-:W-:Y:S02]  /*3f70*/  USHF.L.U32 UR16, UR37, 0x7, URZ ;  /* 0x0000000725107899 */ /* 0x000fe4000800063f */
[----:B------:R-:W-:Y:S01]  /*3f80*/  UISETP.GE.AND UP0, UPT, UR11, UR34, UPT ;  /* 0x000000220b00728c */ /* 0x000fe2000bf06270 */
[----:B------:R-:W4:Y:S01]  /*3f90*/  LDL R169, [R1+0x24] ;  /* 0x0000240001a97983 */ /* 0x000f220000100800 */
[----:B------:R-:W-:Y:S02]  /*3fa0*/  UIADD3 UR16, UR16, 0x80, URZ ;  /* 0x0000008010107890 */ /* 0x000fe4000fffe03f */
[----:B------:R-:W-:Y:S01]  /*3fb0*/  UISETP.GT.AND UP3, UPT, UR7, UR17, UPT ;  /* 0x000000110700728c */ /* 0x000fe2000bf64270 */
[----:B------:R-:W4:Y:S01]  /*3fc0*/  LDL R167, [R1+0x18] ;  /* 0x0000180001a77983 */ /* 0x000f220000100800 */
[----:B------:R-:W-:Y:S03]  /*3fd0*/  UISETP.LT.AND UP0, UPT, UR16, UR10, UP0 ;  /* 0x0000000a1000728c */ /* 0x000fe60008701270 */
[----:B------:R-:W4:Y:S03]  /*3fe0*/  LDL R166, [R1] ;  /* 0x0000000001a67983 */ /* 0x000f260000100800 */
[----:B------:R-:W-:Y:S01]  /*3ff0*/  PLOP3.LUT P0, PT, PT, PT, UP0, 0x80, 0x0 ;  /* 0x000000000000781c */ /* 0x000fe20003f0f008 */
[----:B------:R-:W-:Y:S04]  /*4000*/  STL [R1+0x7c], R75 ;  /* 0x00007c4b01007387 */ /* 0x000fe80000100800 */
[----:B------:R-:W-:Y:S04]  /*4010*/  STL [R1+0x78], R74 ;  /* 0x0000784a01007387 */ /* 0x000fe80000100800 */
[----:B------:R-:W-:Y:S04]  /*4020*/  STL [R1+0x74], R73 ;  /* 0x0000744901007387 */ /* 0x000fe80000100800 */
[----:B------:R-:W-:Y:S04]  /*4030*/  STL [R1+0x70], R72 ;  /* 0x0000704801007387 */ /* 0x000fe80000100800 */
[----:B------:R-:W-:Y:S04]  /*4040*/  STL [R1+0x6c], R71 ;  /* 0x00006c4701007387 */ /* 0x000fe80000100800 */
[----:B------:R-:W-:Y:S04]  /*4050*/  STL [R1+0x68], R70 ;  /* 0x0000684601007387 */ /* 0x000fe80000100800 */
[----:B------:R1:W-:Y:S04]  /*4060*/  STL [R1+0x64], R69 ;  /* 0x0000644501007387 */ /* 0x0003e80000100800 */
[----:B------:R1:W-:Y:S04]  /*4070*/  STL [R1+0x60], R68 ;  /* 0x0000604401007387 */ /* 0x0003e80000100800 */
[----:B------:R1:W-:Y:S04]  /*4080*/  STL [R1+0x5c], R3 ;  /* 0x00005c0301007387 */ /* 0x0003e80000100800 */
[----:B------:R1:W-:Y:S04]  /*4090*/  STL [R1+0x58], R2 ;  /* 0x0000580201007387 */ /* 0x0003e80000100800 */
[----:B------:R-:W0:Y:S01]  /*40a0*/  LDGDEPBAR ;  /* 0x00000000000079af */ /* 0x000e220000000000 */
[----:B-1----:R-:W-:Y:S07]  /*40b0*/  IMAD.MOV.U32 R69, RZ, RZ, 0x48 ;  /* 0x00000048ff457424 */ /* 0x002fee00078e00ff */
[----:B------:R-:W4:Y:S04]  /*40c0*/  LDL R68, [R1+0x1c] ;  /* 0x00001c0001447983 */ /* 0x000f280000100800 */
[----:B------:R-:W4:Y:S04]  /*40d0*/  LDL R3, [R1+0x4] ;  /* 0x0000040001037983 */ /* 0x000f280000100800 */
[----:B------:R-:W4:Y:S01]  /*40e0*/  LDL R2, [R1+0x8] ;  /* 0x0000080001027983 */ /* 0x000f220000100800 */
[----:B------:R-:W-:Y:S04]  /*40f0*/  DEPBAR.LE SB0, 0x0 ;  /* 0x000080000000791a */ /* 0x000fe80000000000 */
[----:B------:R-:W-:Y:S06]  /*4100*/  BAR.SYNC.DEFER_BLOCKING 0x0 ;  /* 0x0000000000007b1d */ /* 0x000fec0000010000 */
[----:B------:R-:W-:Y:S08]  /*4110*/  LDSM.16.M88.4 R64, [R148] ;  /* 0x000000009440783b */ /* 0x000ff00000000200 */
[----:B------:R-:W1:Y:S08]  /*4120*/  LDSM.16.M88.4 R16, [R149+0x6000] ;  /* 0x006000009510783b */ /* 0x000e700000000200 */
[----:B------:R-:W1:Y:S08]  /*4130*/  LDSM.16.M88.4 R60, [R148+0x1000] ;  /* 0x00100000943c783b */ /* 0x000e700000000200 */
[----:B------:R-:W1:Y:S08]  /*4140*/  LDSM.16.M88.4 R32, [R149+0x6400] ;  /* 0x006400009520783b */ /* 0x000e700000000200 */
[----:B------:R-:W1:Y:S08]  /*4150*/  LDSM.16.M88.4 R48, [R149+0x6800] ;  /* 0x006800009530783b */ /* 0x000e700000000200 */
[----:B------:R-:W1:Y:S02]  /*4160*/  LDSM.16.M88.4 R100, [R149+0x6c00] ;  /* 0x006c00009564783b */ /* 0x000e640000000200 */
[-C--:B-1----:R-:W-:Y:S06]  /*4170*/  HMMA.16816.F32.BF16 R4, R64, R16.reuse, RZ ;  /* 0x000000104004723c */ /* 0x082fec00000418ff */
[----:B------:R-:W-:Y:S01]  /*4180*/  LDSM.16.M88.4 R104, [R112] ;  /* 0x000000007068783b */ /* 0x000fe20000000200 */
[C---:B------:R-:W-:Y:S07]  /*4190*/  HMMA.16816.F32.BF16 R8, R60.reuse, R16, RZ ;  /* 0x000000103c08723c */ /* 0x040fee00000418ff */
[----:B------:R-:W1:Y:S01]  /*41a0*/  LDSM.16.M88.4 R108, [R150+0x6000] ;  /* 0x00600000966c783b */ /* 0x000e620000000200 */
[-C--:B------:R-:W-:Y:S07]  /*41b0*/  HMMA.16816.F32.BF16 R12, R60, R18.reuse, RZ ;  /* 0x000000123c0c723c */ /* 0x080fee00000418ff */
[----:B------:R-:W1:Y:S01]  /*41c0*/  LDSM.16.M88.4 R112, [R112+0x1000] ;  /* 0x001000007070783b */ /* 0x000e620000000200 */
        /* <DEDUP_REMOVED lines=13> */
[-C--:B-1----:R-:W-:Y:S06]  /*42a0*/  HMMA.16816.F32.BF16 R4, R104, R108.reuse, R4 ;  /* 0x0000006c6804723c */ /* 0x082fec0000041804 */
[C---:B------:R-:W-:Y:S06]  /*42b0*/  HMMA.16816.F32.BF16 R8, R112.reuse, R108, R8 ;  /* 0x0000006c7008723c */ /* 0x040fec0000041808 */
[-C--:B------:R-:W-:Y:S06]  /*42c0*/  HMMA.16816.F32.BF16 R12, R112, R110.reuse, R12 ;  /* 0x0000006e700c723c */ /* 0x080fec000004180c */
[C---:B------:R-:W-:Y:S06]  /*42d0*/  HMMA.16816.F32.BF16 R16, R104.reuse, R110, R16 ;  /* 0x0000006e6810723c */ /* 0x040fec0000041810 */
[C---:B------:R-:W-:Y:S01]  /*42e0*/  FFMA.FTZ R4, R252.reuse, UR5, R4 ;  /* 0x00000005fc047c23 */ /* 0x040fe20008010004 */
[C---:B------:R-:W-:Y:S05]  /*42f0*/  FFMA.FTZ R6, R252.reuse, UR5, R6 ;  /* 0x00000005fc067c23 */ /* 0x040fea0008010006 */
[C---:B------:R-:W-:Y:S01]  /*4300*/  FFMA.FTZ R8, R252.reuse, UR5, R8 ;  /* 0x00000005fc087c23 */ /* 0x040fe20008010008 */
[----:B------:R-:W-:Y:S01]  /*4310*/  FFMA.FTZ R10, R252, UR5, R10 ;  /* 0x00000005fc0a7c23 */ /* 0x000fe2000801000a */
[----:B--2---:R-:W-:Y:S02]  /*4320*/  @!P0 VIADD R0, R0, UR11 ;  /* 0x0000000b00008c36 */ /* 0x004fe40008000000 */
[----:B---3--:R-:W-:Y:S03]  /*4330*/  FMUL.FTZ R163, R164, 1.4426950216293334961 ;  /* 0x3fb8aa3ba4a37820 */ /* 0x008fe60000410000 */
[----:B------:R-:W-:Y:S02]  /*4340*/  @!P0 VIMNMX R162, R0, UR10, PT ;  /* 0x0000000a00a28c48 */ /* 0x000fe4000bfe0100 */
[----:B------:R-:W-:Y:S01]  /*4350*/  FSETP.NEU.FTZ.AND P1, PT, R164, -INF , PT ;  /* 0xff800000a400780b */ /* 0x000fe20003f3d000 */
[C---:B------:R-:W-:Y:S01]  /*4360*/  @!P0 VIADD R164, R180.reuse, 0x1 ;  /* 0x00000001b4a48836 */ /* 0x040fe20000000000 */
[----:B------:R-:W-:Y:S01]  /*4370*/  @!P0 ISETP.GE.AND P2, PT, R180, R162, PT ;  /* 0x000000a2b400820c */ /* 0x000fe20003f46270 */
[----:B----4-:R-:W-:Y:S01]  /*4380*/  FMUL.FTZ R108, R169, 1.4426950216293334961 ;  /* 0x3fb8aa3ba96c7820 */ /* 0x010fe20000410000 */
[----:B------:R-:W-:Y:S01]  /*4390*/  @!P0 VIADDMNMX R102, R0, R168, UR10, PT ;  /* 0x0000000a00668e46 */ /* 0x000fe2000b8001a8 */
[----:B------:R-:W-:Y:S01]  /*43a0*/  IMAD.MOV.U32 R168, RZ, RZ, 0x40 ;  /* 0x00000040ffa87424 */ /* 0x000fe200078e00ff */
[----:B------:R-:W-:Y:S01]  /*43b0*/  @!P0 FSEL R4, R4, -INF , !P2 ;  /* 0xff80000004048808 */ /* 0x000fe20005000000 */
[----:B------:R-:W-:Y:S01]  /*43c0*/  FMUL.FTZ R103, R167, 1.4426950216293334961 ;  /* 0x3fb8aa3ba7677820 */ /* 0x000fe20000410000 */
[----:B------:R-:W-:Y:S01]  /*43d0*/  @!P0 ISETP.GE.AND P2, PT, R164, R162, PT ;  /* 0x000000a2a400820c */ /* 0x000fe20003f46270 */
[C---:B------:R-:W-:Y:S01]  /*43e0*/  FFMA.FTZ R5, R166.reuse, UR5, R5 ;  /* 0x00000005a6057c23 */ /* 0x040fe20008010005 */
[----:B------:R-:W-:Y:S01]  /*43f0*/  FFMA.FTZ R7, R166, UR5, R7 ;  /* 0x00000005a6077c23 */ /* 0x000fe20008010007 */
[----:B------:R-:W-:Y:S01]  /*4400*/  @!P0 VIADDMNMX R101, R0, R168, UR10, PT ;  /* 0x0000000a00658e46 */ /* 0x000fe2000b8001a8 */
[C---:B------:R-:W-:Y:S01]  /*4410*/  FFMA.FTZ R9, R166.reuse, UR5, R9 ;  /* 0x00000005a6097c23 */ /* 0x040fe20008010009 */
[----:B------:R-:W-:Y:S01]  /*4420*/  FSEL R163, R163, RZ, P1 ;  /* 0x000000ffa3a37208 */ /* 0x000fe20000800000 */
[----:B------:R-:W-:Y:S01]  /*4430*/  FFMA.FTZ R11, R166, UR5, R11 ;  /* 0x00000005a60b7c23 */ /* 0x000fe2000801000b */
[----:B------:R-:W-:Y:S02]  /*4440*/  @!P0 FSEL R5, R5, -INF , !P2 ;  /* 0xff80000005058808 */ /* 0x000fe40005000000 */
[-C--:B------:R-:W-:Y:S01]  /*4450*/  @!P0 ISETP.GE.AND P2, PT, R180, R102.reuse, PT ;  /* 0x00000066b400820c */ /* 0x080fe20003f46270 */
[--C-:B------:R-:W-:Y:S01]  /*4460*/  FFMA.FTZ R4, R4, UR6, -R163.reuse ;  /* 0x0000000604047c23 */ /* 0x100fe200080108a3 */
[----:B------:R-:W-:Y:S01]  /*4470*/  FSETP.NEU.FTZ.AND P1, PT, R169, -INF , PT ;  /* 0xff800000a900780b */ /* 0x000fe20003f3d000 */
[----:B------:R-:W-:Y:S01]  /*4480*/  FFMA.FTZ R5, R5, UR6, -R163 ;  /* 0x0000000605057c23 */ /* 0x000fe200080108a3 */
[----:B------:R-:W-:Y:S01]  /*4490*/  @!P0 FSEL R6, R6, -INF , !P2 ;  /* 0xff80000006068808 */ /* 0x000fe20005000000 */
[----:B------:R-:W-:Y:S01]  /*44a0*/  MUFU.EX2 R75, R4 ;  /* 0x00000004004b7308 */ /* 0x000fe20000000800 */
[----:B------:R-:W-:Y:S02]  /*44b0*/  @!P0 ISETP.GE.AND P2, PT, R164, R102, PT ;  /* 0x00000066a400820c */ /* 0x000fe40003f46270 */
[----:B------:R-:W-:Y:S02]  /*44c0*/  FSEL R108, R108, RZ, P1 ;  /* 0x000000ff6c6c7208 */ /* 0x000fe40000800000 */
[----:B------:R-:W-:Y:S02]  /*44d0*/  @!P0 FSEL R7, R7, -INF , !P2 ;  /* 0xff80000007078808 */ /* 0x000fe40005000000 */
[-C--:B------:R-:W-:Y:S03]  /*44e0*/  @!P0 ISETP.GE.AND P2, PT, R180, R101.reuse, PT ;  /* 0x00000065b400820c */ /* 0x080fe60003f46270 */
[----:B------:R-:W1:Y:S01]  /*44f0*/  MUFU.EX2 R74, R5 ;  /* 0x00000005004a7308 */ /* 0x000e620000000800 */
[----:B------:R-:W-:Y:S01]  /*4500*/  FSETP.NEU.FTZ.AND P1, PT, R167, -INF , PT ;  /* 0xff800000a700780b */ /* 0x000fe20003f3d000 */
[--C-:B------:R-:W-:Y:S01]  /*4510*/  FFMA.FTZ R6, R6, UR6, -R108.reuse ;  /* 0x0000000606067c23 */ /* 0x100fe2000801086c */
[----:B------:R-:W-:Y:S01]  /*4520*/  @!P0 FSEL R8, R8, -INF , !P2 ;  /* 0xff80000008088808 */ /* 0x000fe20005000000 */
[----:B------:R-:W-:Y:S01]  /*4530*/  FFMA.FTZ R7, R7, UR6, -R108 ;  /* 0x0000000607077c23 */ /* 0x000fe2000801086c */
[----:B------:R-:W-:Y:S02]  /*4540*/  @!P0 ISETP.GE.AND P2, PT, R164, R101, PT ;  /* 0x00000065a400820c */ /* 0x000fe40003f46270 */
[----:B------:R-:W-:Y:S03]  /*4550*/  FSEL R103, R103, RZ, P1 ;  /* 0x000000ff67677208 */ /* 0x000fe60000800000 */
[----:B------:R-:W-:Y:S01]  /*4560*/  MUFU.EX2 R200, R6 ;  /* 0x0000000600c87308 */ /* 0x000fe20000000800 */
[----:B------:R-:W-:Y:S02]  /*4570*/  @!P0 FSEL R9, R9, -INF , !P2 ;  /* 0xff80000009098808 */ /* 0x000fe40005000000 */
[----:B------:R-:W-:Y:S01]  /*4580*/  @!P0 VIADDMNMX R0, R0, R69, UR10, PT ;  /* 0x0000000a00008e46 */ /* 0x000fe2000b800145 */
[--C-:B------:R-:W-:Y:S01]  /*4590*/  FFMA.FTZ R8, R8, UR6, -R103.reuse ;  /* 0x0000000608087c23 */ /* 0x100fe20008010867 */
[-C--:B------:R-:W-:Y:S01]  /*45a0*/  @!P0 ISETP.GE.AND P4, PT, R234, R101.reuse, PT ;  /* 0x00000065ea00820c */ /* 0x080fe20003f86270 */
[----:B------:R-:W-:Y:S01]  /*45b0*/  FFMA.FTZ R9, R9, UR6, -R103 ;  /* 0x0000000609097c23 */ /* 0x000fe20008010867 */
[-C--:B------:R-:W-:Y:S03]  /*45c0*/  @!P0 ISETP.GE.AND P3, PT, R235, R101.reuse, PT ;  /* 0x00000065eb00820c */ /* 0x080fe60003f66270 */
[----:B------:R2:W-:Y:S01]  /*45d0*/  MUFU.EX2 R212, R8 ;  /* 0x0000000800d47308 */ /* 0x0005e20000000800 */
[----:B------:R-:W-:Y:S02]  /*45e0*/  @!P0 ISETP.GE.AND P2, PT, R180, R0, PT ;  /* 0x00000000b400820c */ /* 0x000fe40003f46270 */
[----:B------:R-:W-:Y:S02]  /*45f0*/  @!P0 ISETP.GE.AND P6, PT, R238, R162, PT ;  /* 0x000000a2ee00820c */ /* 0x000fe40003fc6270 */
[----:B------:R-:W-:Y:S02]  /*4600*/  @!P0 FSEL R10, R10, -INF , !P2 ;  /* 0xff8000000a0a8808 */ /* 0x000fe40005000000 */
[----:B------:R-:W-:Y:S03]  /*4610*/  @!P0 ISETP.GE.AND P2, PT, R229, R0, PT ;  /* 0x00000000e500820c */ /* 0x000fe60003f46270 */
[----:B------:R3:W-:Y:S01]  /*4620*/  MUFU.EX2 R211, R9 ;  /* 0x0000000900d37308 */ /* 0x0007e20000000800 */
[----:B------:R-:W-:Y:S09]  /*4630*/  @!P0 ISETP.GE.AND P5, PT, R239, R162, PT ;  /* 0x000000a2ef00820c */ /* 0x000ff20003fa6270 */
[----:B------:R4:W-:Y:S01]  /*4640*/  MUFU.EX2 R198, R7 ;  /* 0x0000000700c67308 */ /* 0x0009e20000000800 */
[----:B--2---:R-:W-:Y:S02]  /*4650*/  @!P0 VIADD R8, R180, 0x9 ;  /* 0x00000009b4088836 */ /* 0x004fe40000000000 */
[C---:B------:R-:W-:Y:S01]  /*4660*/  FMUL.FTZ R100, R68.reuse, 1.4426950216293334961 ;  /* 0x3fb8aa3b44647820 */ /* 0x040fe20000410000 */
[----:B------:R-:W-:Y:S01]  /*4670*/  FSETP.NEU.FTZ.AND P1, PT, R68, -INF , PT ;  /* 0xff8000004400780b */ /* 0x000fe20003f3d000 */
[C---:B------:R-:W-:Y:S03]  /*4680*/  FFMA.FTZ R12, R3.reuse, UR5, R12 ;  /* 0x00000005030c7c23 */ /* 0x040fe6000801000c */
[----:B------:R-:W-:Y:S01]  /*4690*/  FSEL R100, R100, RZ, P1 ;  /* 0x000000ff64647208 */ /* 0x000fe20000800000 */
[----:B---3--:R-:W-:Y:S01]  /*46a0*/  @!P0 VIADD R9, R180, 0x8 ;  /* 0x00000008b4098836 */ /* 0x008fe20000000000 */
[-C--:B------:R-:W-:Y:S01]  /*46b0*/  @!P0 ISETP.GE.AND P1, PT, R164, R0.reuse, PT ;  /* 0x00000000a400820c */ /* 0x080fe20003f26270 */
[C---:B------:R-:W-:Y:S01]  /*46c0*/  FFMA.FTZ R13, R2.reuse, UR5, R13 ;  /* 0x00000005020d7c23 */ /* 0x040fe2000801000d */
[----:B------:R-:W-:Y:S01]  /*46d0*/  FFMA.FTZ R14, R3, UR5, R14 ;  /* 0x00000005030e7c23 */ /* 0x000fe2000801000e */
[C---:B------:R-:W-:Y:S01]  /*46e0*/  FFMA.FTZ R15, R2.reuse, UR5, R15 ;  /* 0x00000005020f7c23 */ /* 0x040fe2000801000f */
[----:B------:R-:W-:Y:S01]  /*46f0*/  @!P0 FSEL R11, R11, -INF , !P1 ;  /* 0xff8000000b0b8808 */ /* 0x000fe20004800000 */
[----:B------:R-:W-:Y:S01]  /*4700*/  FFMA.FTZ R16, R3, UR5, R16 ;  /* 0x0000000503107c23 */ /* 0x000fe20008010010 */
[-C--:B------:R-:W-:Y:S01]  /*4710*/  @!P0 ISETP.GE.AND P1, PT, R9, R101.reuse, PT ;  /* 0x000000650900820c */ /* 0x080fe20003f26270 */
[----:B----4-:R-:W2:Y:S01]  /*4720*/  LDSM.16.M88.4 R4, [R150+0x6400] ;  /* 0x006400009604783b */ /* 0x010ea20000000200 */
[----:B------:R-:W-:Y:S01]  /*4730*/  FFMA.FTZ R17, R2, UR5, R17 ;  /* 0x0000000502117c23 */ /* 0x000fe20008010011 */
[----:B------:R-:W-:Y:S01]  /*4740*/  FFMA.FTZ R18, R3, UR5, R18 ;  /* 0x0000000503127c23 */ /* 0x000fe20008010012 */
[----:B------:R-:W-:Y:S01]  /*4750*/  @!P0 FSEL R12, R12, -INF , !P1 ;  /* 0xff8000000c0c8808 */ /* 0x000fe20004800000 */
[--C-:B------:R-:W-:Y:S01]  /*4760*/  FFMA.FTZ R10, R10, UR6, -R100.reuse ;  /* 0x000000060a0a7c23 */ /* 0x100fe20008010864 */
[-C--:B------:R-:W-:Y:S01]  /*4770*/  @!P0 ISETP.GE.AND P1, PT, R8, R101.reuse, PT ;  /* 0x000000650800820c */ /* 0x080fe20003f26270 */
[--C-:B------:R-:W-:Y:S01]  /*4780*/  FFMA.FTZ R11, R11, UR6, -R100.reuse ;  /* 0x000000060b0b7c23 */ /* 0x100fe20008010864 */
[----:B------:R-:W-:Y:S01]  /*4790*/  FFMA.FTZ R19, R2, UR5, R19 ;  /* 0x0000000502137c23 */ /* 0x000fe20008010013 */
[----:B------:R-:W-:Y:S01]  /*47a0*/  MUFU.EX2 R216, R10 ;  /* 0x0000000a00d87308 */ /* 0x000fe20000000800 */
[----:B------:R-:W-:Y:S01]  /*47b0*/  @!P0 FSEL R13, R13, -INF , !P1 ;  /* 0xff8000000d0d8808 */ /* 0x000fe20004800000 */
[--C-:B------:R-:W-:Y:S01]  /*47c0*/  FFMA.FTZ R12, R12, UR6, -R103.reuse ;  /* 0x000000060c0c7c23 */ /* 0x100fe20008010867 */
[-C--:B------:R-:W-:Y:S03]  /*47d0*/  @!P0 ISETP.GE.AND P1, PT, R9, R0.reuse, PT ;  /* 0x000000000900820c */ /* 0x080fe60003f26270 */
[----:B------:R-:W-:Y:S01]  /*47e0*/  FFMA.FTZ R13, R13, UR6, -R103 ;  /* 0x000000060d0d7c23 */ /* 0x000fe20008010867 */
[----:B------:R-:W-:Y:S03]  /*47f0*/  @!P0 FSEL R14, R14, -INF , !P1 ;  /* 0xff8000000e0e8808 */ /* 0x000fe60004800000 */
[----:B------:R3:W-:Y:S01]  /*4800*/  MUFU.EX2 R210, R12 ;  /* 0x0000000c00d27308 */ /* 0x0007e20000000800 */
        /* <DEDUP_REMOVED lines=8> */
[----:B------:R4:W-:Y:S01]  /*4890*/  MUFU.EX2 R201, R13 ;  /* 0x0000000d00c97308 */ /* 0x0009e20000000800 */
[----:B---3--:R-:W3:Y:S01]  /*48a0*/  LDL R12, [R1+0x2c] ;  /* 0x00002c00010c7983 */ /* 0x008ee20000100800 */
[----:B------:R-:W-:Y:S01]  /*48b0*/  @!P0 FSEL R17, R17, -INF , !P1 ;  /* 0xff80000011118808 */ /* 0x000fe20004800000 */
[--C-:B------:R-:W-:Y:S01]  /*48c0*/  FFMA.FTZ R16, R16, UR6, -R163.reuse ;  /* 0x0000000610107c23 */ /* 0x100fe200080108a3 */
[-C--:B------:R-:W-:Y:S03]  /*48d0*/  @!P0 ISETP.GE.AND P1, PT, R9, R102.reuse, PT ;  /* 0x000000660900820c */ /* 0x080fe60003f26270 */
[----:B------:R-:W-:Y:S03]  /*48e0*/  FFMA.FTZ R17, R17, UR6, -R163 ;  /* 0x0000000611117c23 */ /* 0x000fe600080108a3 */
[----:B------:R-:W-:Y:S01]  /*48f0*/  MUFU.EX2 R73, R16 ;  /* 0x0000001000497308 */ /* 0x000fe20000000800 */
[-C--:B--2---:R-:W-:Y:S03]  /*4900*/  HMMA.16816.F32.BF16 R20, R104, R4.reuse, R20 ;  /* 0x000000046814723c */ /* 0x084fe60000041814 */
[----:B------:R-:W-:Y:S02]  /*4910*/  @!P0 FSEL R18, R18, -INF , !P1 ;  /* 0xff80000012128808 */ /* 0x000fe40004800000 */
[----:B------:R-:W-:Y:S01]  /*4920*/  @!P0 ISETP.GE.AND P1, PT, R8, R102, PT ;  /* 0x000000660800820c */ /* 0x000fe20003f26270 */
[C---:B------:R-:W-:Y:S03]  /*4930*/  HMMA.16816.F32.BF16 R24, R112.reuse, R4, R24 ;  /* 0x000000047018723c */ /* 0x040fe60000041818 */
[----:B------:R-:W2:Y:S01]  /*4940*/  MUFU.EX2 R72, R17 ;  /* 0x0000001100487308 */ /* 0x000ea20000000800 */
[----:B----4-:R-:W4:Y:S01]  /*4950*/  LDL R13, [R1+0x30] ;  /* 0x00003000010d7983 */ /* 0x010f220000100800 */
[----:B------:R-:W-:Y:S03]  /*4960*/  @!P0 FSEL R19, R19, -INF , !P1 ;  /* 0xff80000013138808 */ /* 0x000fe60004800000 */
[----:B------:R-:W1:Y:S01]  /*4970*/  LDSM.16.M88.4 R8, [R150+0x6800] ;  /* 0x006800009608783b */ /* 0x000e620000000200 */
[-C--:B------:R-:W-:Y:S01]  /*4980*/  @!P0 ISETP.GE.AND P1, PT, R233, R162.reuse, PT ;  /* 0x000000a2e900820c */ /* 0x080fe20003f26270 */
[-C--:B------:R-:W-:Y:S03]  /*4990*/  HMMA.16816.F32.BF16 R28, R112, R6.reuse, R28 ;  /* 0x00000006701c723c */ /* 0x080fe6000004181c */
[----:B------:R-:W-:Y:S01]  /*49a0*/  MUFU.EX2 R214, R14 ;  /* 0x0000000e00d67308 */ /* 0x000fe20000000800 */
[--C-:B------:R-:W-:Y:S01]  /*49b0*/  FFMA.FTZ R18, R18, UR6, -R108.reuse ;  /* 0x0000000612127c23 */ /* 0x100fe2000801086c */
[----:B------:R-:W-:Y:S01]  /*49c0*/  FFMA.FTZ R19, R19, UR6, -R108 ;  /* 0x0000000613137c23 */ /* 0x000fe2000801086c */
[C---:B------:R-:W-:Y:S01]  /*49d0*/  HMMA.16816.F32.BF16 R32, R104.reuse, R6, R32 ;  /* 0x000000066820723c */ /* 0x040fe20000041820 */
[----:B------:R-:W2:Y:S06]  /*49e0*/  LDSM.16.M88.4 R4, [R150+0x6c00] ;  /* 0x006c00009604783b */ /* 0x000eac0000000200 */
[----:B------:R-:W-:Y:S01]  /*49f0*/  MUFU.EX2 R192, R18 ;  /* 0x0000001200c07308 */ /* 0x000fe20000000800 */
[C---:B------:R-:W-:Y:S03]  /*4a00*/  FFMA.FTZ R20, R251.reuse, UR5, R20 ;  /* 0x00000005fb147c23 */ /* 0x040fe60008010014 */
[C---:B------:R-:W-:Y:S01]  /*4a10*/  FFMA.FTZ R21, R250.reuse, UR5, R21 ;  /* 0x00000005fa157c23 */ /* 0x040fe20008010015 */
[C---:B------:R-:W-:Y:S01]  /*4a20*/  FFMA.FTZ R22, R251.reuse, UR5, R22 ;  /* 0x00000005fb167c23 */ /* 0x040fe20008010016 */
[----:B------:R-:W-:Y:S04]  /*4a30*/  FFMA.FTZ R23, R250, UR5, R23 ;  /* 0x00000005fa177c23 */ /* 0x000fe80008010017 */
[----:B------:R-:W-:Y:S01]  /*4a40*/  MUFU.EX2 R188, R19 ;  /* 0x0000001300bc7308 */ /* 0x000fe20000000800 */
[----:B------:R-:W-:Y:S01]  /*4a50*/  @!P0 FSEL R20, R20, -INF , !P1 ;  /* 0xff80000014148808 */ /* 0x000fe20004800000 */
[C---:B------:R-:W-:Y:S01]  /*4a60*/  FFMA.FTZ R24, R251.reuse, UR5, R24 ;  /* 0x00000005fb187c23 */ /* 0x040fe20008010018 */
[----:B------:R-:W-:Y:S01]  /*4a70*/  @!P0 ISETP.GE.AND P1, PT, R232, R162, PT ;  /* 0x000000a2e800820c */ /* 0x000fe20003f26270 */
[C---:B------:R-:W-:Y:S01]  /*4a80*/  FFMA.FTZ R25, R250.reuse, UR5, R25 ;  /* 0x00000005fa197c23 */ /* 0x040fe20008010019 */
[----:B------:R-:W-:Y:S01]  /*4a90*/  FFMA.FTZ R26, R251, UR5, R26 ;  /* 0x00000005fb1a7c23 */ /* 0x000fe2000801001a */
[----:B------:R-:W-:Y:S01]  /*4aa0*/  FFMA.FTZ R27, R250, UR5, R27 ;  /* 0x00000005fa1b7c23 */ /* 0x000fe2000801001b */
[----:B------:R-:W-:Y:S03]  /*4ab0*/  @!P0 FSEL R21, R21, -INF , !P1 ;  /* 0xff80000015158808 */ /* 0x000fe60004800000 */
[----:B------:R-:W-:Y:S01]  /*4ac0*/  MUFU.EX2 R213, R15 ;  /* 0x0000000f00d57308 */ /* 0x000fe20000000800 */
[-C--:B------:R-:W-:Y:S01]  /*4ad0*/  @!P0 ISETP.GE.AND P1, PT, R233, R102.reuse, PT ;  /* 0x00000066e900820c */ /* 0x080fe20003f26270 */
[C---:B------:R-:W-:Y:S01]  /*4ae0*/  FFMA.FTZ R28, R240.reuse, UR5, R28 ;  /* 0x00000005f01c7c23 */ /* 0x040fe2000801001c */
[C---:B------:R-:W-:Y:S01]  /*4af0*/  FFMA.FTZ R29, R241.reuse, UR5, R29 ;  /* 0x00000005f11d7c23 */ /* 0x040fe2000801001d */
[----:B------:R-:W-:Y:S01]  /*4b00*/  FFMA.FTZ R30, R240, UR5, R30 ;  /* 0x00000005f01e7c23 */ /* 0x000fe2000801001e */
[----:B------:R-:W-:Y:S01]  /*4b10*/  @!P0 FSEL R22, R22, -INF , !P1 ;  /* 0xff80000016168808 */ /* 0x000fe20004800000 */
[C---:B------:R-:W-:Y:S01]  /*4b20*/  FFMA.FTZ R31, R241.reuse, UR5, R31 ;  /* 0x00000005f11f7c23 */ /* 0x040fe2000801001f */
[----:B------:R-:W-:Y:S01]  /*4b30*/  @!P0 ISETP.GE.AND P1, PT, R232, R102, PT ;  /* 0x00000066e800820c */ /* 0x000fe20003f26270 */
[C---:B------:R-:W-:Y:S01]  /*4b40*/  FFMA.FTZ R32, R240.reuse, UR5, R32 ;  /* 0x00000005f0207c23 */ /* 0x040fe20008010020 */
[----:B------:R-:W-:Y:S01]  /*4b50*/  FFMA.FTZ R33, R241, UR5, R33 ;  /* 0x00000005f1217c23 */ /* 0x000fe20008010021 */
[----:B------:R-:W-:Y:S01]  /*4b60*/  FFMA.FTZ R34, R240, UR5, R34 ;  /* 0x00000005f0227c23 */ /* 0x000fe20008010022 */
[----:B------:R-:W-:Y:S01]  /*4b70*/  @!P0 FSEL R23, R23, -INF , !P1 ;  /* 0xff80000017178808 */ /* 0x000fe20004800000 */
[----:B------:R-:W-:Y:S01]  /*4b80*/  FFMA.FTZ R35, R241, UR5, R35 ;  /* 0x00000005f1237c23 */ /* 0x000fe20008010023 */
[-C--:B------:R-:W-:Y:S01]  /*4b90*/  @!P0 ISETP.GE.AND P1, PT, R233, R101.reuse, PT ;  /* 0x00000065e900820c */ /* 0x080fe20003f26270 */
[-C--:B-1----:R-:W-:Y:S03]  /*4ba0*/  HMMA.16816.F32.BF16 R36, R104, R8.reuse, R36 ;  /* 0x000000086824723c */ /* 0x082fe60000041824 */
[----:B------:R-:W-:Y:S01]  /*4bb0*/  @!P0 FSEL R24, R24, -INF , !P1 ;  /* 0xff80000018188808 */ /* 0x000fe20004800000 */
[--C-:B------:R-:W-:Y:S01]  /*4bc0*/  FFMA.FTZ R20, R20, UR6, -R163.reuse ;  /* 0x0000000614147c23 */ /* 0x100fe200080108a3 */
[-C--:B------:R-:W-:Y:S01]  /*4bd0*/  @!P0 ISETP.GE.AND P1, PT, R232, R101.reuse, PT ;  /* 0x00000065e800820c */ /* 0x080fe20003f26270 */
[C---:B------:R-:W-:Y:S02]  /*4be0*/  HMMA.16816.F32.BF16 R40, R112.reuse, R8, R40 ;  /* 0x000000087028723c */ /* 0x040fe40000041828 */
[----:B------:R-:W-:Y:S03]  /*4bf0*/  MUFU.EX2 R71, R20 ;  /* 0x0000001400477308 */ /* 0x000fe60000000800 */
[----:B------:R-:W-:Y:S01]  /*4c00*/  @!P0 FSEL R25, R25, -INF , !P1 ;  /* 0xff80000019198808 */ /* 0x000fe20004800000 */
[-C--:B------:R-:W-:Y:S03]  /*4c10*/  HMMA.16816.F32.BF16 R44, R112, R10.reuse, R44 ;  /* 0x0000000a702c723c */ /* 0x080fe6000004182c */
[-C--:B------:R-:W-:Y:S02]  /*4c20*/  @!P0 ISETP.GE.AND P1, PT, R233, R0.reuse, PT ;  /* 0x00000000e900820c */ /* 0x080fe40003f26270 */
[----:B------:R-:W-:Y:S01]  /*4c30*/  FFMA.FTZ R21, R21, UR6, -R163 ;  /* 0x0000000615157c23 */ /* 0x000fe200080108a3 */
[C---:B------:R-:W-:Y:S03]  /*4c40*/  HMMA.16816.F32.BF16 R48, R104.reuse, R10, R48 ;  /* 0x0000000a6830723c */ /* 0x040fe60000041830 */
[----:B------:R-:W-:Y:S02]  /*4c50*/  MUFU.EX2 R70, R21 ;  /* 0x0000001500467308 */ /* 0x000fe40000000800 */
[----:B------:R-:W-:Y:S01]  /*4c60*/  @!P0 FSEL R26, R26, -INF , !P1 ;  /* 0xff8000001a1a8808 */ /* 0x000fe20004800000 */
[----:B------:R-:W-:Y:S01]  /*4c70*/  FFMA.FTZ R36, R242, UR5, R36 ;  /* 0x00000005f2247c23 */ /* 0x000fe20008010024 */
[-C--:B------:R-:W-:Y:S01]  /*4c80*/  @!P0 ISETP.GE.AND P1, PT, R232, R0.reuse, PT ;  /* 0x00000000e800820c */ /* 0x080fe20003f26270 */
[----:B------:R-:W-:Y:S01]  /*4c90*/  FFMA.FTZ R37, R243, UR5, R37 ;  /* 0x00000005f3257c23 */ /* 0x000fe20008010025 */
[-C--:B--2---:R-:W-:Y:S03]  /*4ca0*/  HMMA.16816.F32.BF16 R52, R104, R4.reuse, R52 ;  /* 0x000000046834723c */ /* 0x084fe60000041834 */
[----:B------:R-:W-:Y:S01]  /*4cb0*/  @!P0 FSEL R27, R27, -INF , !P1 ;  /* 0xff8000001b1b8808 */ /* 0x000fe20004800000 */
[----:B------:R-:W-:Y:S01]  /*4cc0*/  FFMA.FTZ R38, R242, UR5, R38 ;  /* 0x00000005f2267c23 */ /* 0x000fe20008010026 */
[-C--:B------:R-:W-:Y:S01]  /*4cd0*/  @!P0 ISETP.GE.AND P1, PT, R226, R101.reuse, PT ;  /* 0x00000065e200820c */ /* 0x080fe20003f26270 */
[C---:B------:R-:W-:Y:S01]  /*4ce0*/  FFMA.FTZ R39, R243.reuse, UR5, R39 ;  /* 0x00000005f3277c23 */ /* 0x040fe20008010027 */
[----:B------:R-:W-:Y:S01]  /*4cf0*/  FFMA.FTZ R40, R242, UR5, R40 ;  /* 0x00000005f2287c23 */ /* 0x000fe20008010028 */
[----:B------:R-:W-:Y:S01]  /*4d00*/  FFMA.FTZ R41, R243, UR5, R41 ;  /* 0x00000005f3297c23 */ /* 0x000fe20008010029 */
[C---:B------:R-:W-:Y:S04]  /*4d10*/  HMMA.16816.F32.BF16 R56, R112.reuse, R4, R56 ;  /* 0x000000047038723c */ /* 0x040fe80000041838 */
[----:B------:R-:W-:Y:S01]  /*4d20*/  @!P0 FSEL R28, R28, -INF , !P1 ;  /* 0xff8000001c1c8808 */ /* 0x000fe20004800000 */
[----:B------:R-:W-:Y:S01]  /*4d30*/  FFMA.FTZ R42, R242, UR5, R42 ;  /* 0x00000005f22a7c23 */ /* 0x000fe2000801002a */
[----:B------:R-:W-:Y:S01]  /*4d40*/  @!P0 ISETP.GE.AND P1, PT, R227, R101, PT ;  /* 0x00000065e300820c */ /* 0x000fe20003f26270 */
[C---:B------:R-:W-:Y:S01]  /*4d50*/  FFMA.FTZ R44, R244.reuse, UR5, R44 ;  /* 0x00000005f42c7c23 */ /* 0x040fe2000801002c */
[----:B------:R-:W-:Y:S01]  /*4d60*/  FFMA.FTZ R45, R245, UR5, R45 ;  /* 0x00000005f52d7c23 */ /* 0x000fe2000801002d */
[-C--:B------:R-:W-:Y:S03]  /*4d70*/  HMMA.16816.F32.BF16 R60, R112, R6.reuse, R60 ;  /* 0x00000006703c723c */ /* 0x080fe6000004183c */
[----:B------:R-:W-:Y:S01]  /*4d80*/  @!P0 FSEL R29, R29, -INF , !P1 ;  /* 0xff8000001d1d8808 */ /* 0x000fe20004800000 */
[----:B------:R-:W-:Y:S01]  /*4d90*/  FFMA.FTZ R46, R244, UR5, R46 ;  /* 0x00000005f42e7c23 */ /* 0x000fe2000801002e */
[-C--:B------:R-:W-:Y:S01]  /*4da0*/  @!P0 ISETP.GE.AND P1, PT, R226, R0.reuse, PT ;  /* 0x00000000e200820c */ /* 0x080fe20003f26270 */
[C---:B------:R-:W-:Y:S01]  /*4db0*/  FFMA.FTZ R47, R245.reuse, UR5, R47 ;  /* 0x00000005f52f7c23 */ /* 0x040fe2000801002f */
[----:B------:R-:W-:Y:S01]  /*4dc0*/  FFMA.FTZ R48, R244, UR5, R48 ;  /* 0x00000005f4307c23 */ /* 0x000fe20008010030 */
[----:B------:R-:W-:Y:S01]  /*4dd0*/  FFMA.FTZ R49, R245, UR5, R49 ;  /* 0x00000005f5317c23 */ /* 0x000fe20008010031 */
[----:B------:R-:W-:Y:S04]  /*4de0*/  HMMA.16816.F32.BF16 R64, R104, R6, R64 ;  /* 0x000000066840723c */ /* 0x000fe80000041840 */
[----:B------:R-:W-:Y:S01]  /*4df0*/  @!P0 FSEL R30, R30, -INF , !P1 ;  /* 0xff8000001e1e8808 */ /* 0x000fe20004800000 */
[----:B------:R-:W-:Y:S01]  /*4e00*/  FFMA.FTZ R50, R244, UR5, R50 ;  /* 0x00000005f4327c23 */ /* 0x000fe20008010032 */
[----:B------:R-:W-:Y:S01]  /*4e10*/  @!P0 ISETP.GE.AND P1, PT, R227, R0, PT ;  /* 0x00000000e300820c */ /* 0x000fe20003f26270 */
[----:B------:R-:W-:Y:S01]  /*4e20*/  FFMA.FTZ R51, R245, UR5, R51 ;  /* 0x00000005f5337c23 */ /* 0x000fe20008010033 */
[----:B------:R-:W-:Y:S03]  /*4e30*/  FFMA.FTZ R52, R246, UR5, R52 ;  /* 0x00000005f6347c23 */ /* 0x000fe60008010034 */
[----:B------:R-:W-:Y:S01]  /*4e40*/  @!P0 FSEL R31, R31, -INF , !P1 ;  /* 0xff8000001f1f8808 */ /* 0x000fe20004800000 */
[----:B------:R-:W-:Y:S01]  /*4e50*/  FFMA.FTZ R53, R247, UR5, R53 ;  /* 0x00000005f7357c23 */ /* 0x000fe20008010035 */
[-C--:B------:R-:W-:Y:S01]  /*4e60*/  @!P0 ISETP.GE.AND P1, PT, R226, R162.reuse, PT ;  /* 0x000000a2e200820c */ /* 0x080fe20003f26270 */
[----:B------:R-:W-:Y:S01]  /*4e70*/  FFMA.FTZ R54, R246, UR5, R54 ;  /* 0x00000005f6367c23 */ /* 0x000fe20008010036 */
[----:B------:R-:W-:Y:S01]  /*4e80*/  F2FP.BF16.F32.PACK_AB R4, R74, R75 ;  /* 0x0000004b4a04723e */ /* 0x000fe200000010ff */
[----:B------:R-:W-:Y:S01]  /*4e90*/  FFMA.FTZ R43, R243, UR5, R43 ;  /* 0x00000005f32b7c23 */ /* 0x000fe2000801002b */
[----:B------:R-:W-:Y:S01]  /*4ea0*/  @!P0 FSEL R32, R32, -INF , !P1 ;  /* 0xff80000020208808 */ /* 0x000fe20004800000 */
[----:B------:R-:W-:Y:S01]  /*4eb0*/  FFMA.FTZ R55, R247, UR5, R55 ;  /* 0x00000005f7377c23 */ /* 0x000fe20008010037 */
[----:B------:R-:W-:Y:S01]  /*4ec0*/  @!P0 ISETP.GE.AND P1, PT, R227, R162, PT ;  /* 0x000000a2e300820c */ /* 0x000fe20003f26270 */
[----:B------:R1:W-:Y:S01]  /*4ed0*/  STS [R208+0x10000], R4 ;  /* 0x01000004d0007388 */ /* 0x0003e20000000800 */
[----:B------:R-:W-:Y:S01]  /*4ee0*/  @!P0 FSEL R43, R43, -INF , !P2 ;  /* 0xff8000002b2b8808 */ /* 0x000fe20005000000 */
[----:B------:R-:W-:Y:S01]  /*4ef0*/  FFMA.FTZ R61, R249, UR5, R61 ;  /* 0x00000005f93d7c23 */ /* 0x000fe2000801003d */
[----:B------:R-:W-:Y:S01]  /*4f00*/  @!P0 FSEL R33, R33, -INF , !P1 ;  /* 0xff80000021218808 */ /* 0x000fe20004800000 */
[----:B------:R-:W-:Y:S01]  /*4f10*/  FFMA.FTZ R60, R248, UR5, R60 ;  /* 0x00000005f83c7c23 */ /* 0x000fe2000801003c */
[-C--:B------:R-:W-:Y:S01]  /*4f20*/  @!P0 ISETP.GE.AND P1, PT, R226, R102.reuse, PT ;  /* 0x00000066e200820c */ /* 0x080fe20003f26270 */
[----:B------:R-:W-:Y:S01]  /*4f30*/  FFMA.FTZ R56, R246, UR5, R56 ;  /* 0x00000005f6387c23 */ /* 0x000fe20008010038 */
[----:B------:R-:W-:Y:S01]  /*4f40*/  FFMA.FTZ R57, R247, UR5, R57 ;  /* 0x00000005f7397c23 */ /* 0x000fe20008010039 */
[-C--:B------:R-:W-:Y:S01]  /*4f50*/  @!P0 ISETP.GE.AND P2, PT, R238, R101.reuse, PT ;  /* 0x00000065ee00820c */ /* 0x080fe20003f46270 */
[--C-:B------:R-:W-:Y:S01]  /*4f60*/  FFMA.FTZ R22, R22, UR6, -R108.reuse ;  /* 0x0000000616167c23 */ /* 0x100fe2000801086c */
[----:B------:R-:W-:Y:S01]  /*4f70*/  @!P0 FSEL R34, R34, -INF , !P1 ;  /* 0xff80000022228808 */ /* 0x000fe20004800000 */
[--C-:B------:R-:W-:Y:S01]  /*4f80*/  FFMA.FTZ R23, R23, UR6, -R108.reuse ;  /* 0x0000000617177c23 */ /* 0x100fe2000801086c */
[----:B------:R-:W-:Y:S01]  /*4f90*/  @!P0 ISETP.GE.AND P1, PT, R227, R102, PT ;  /* 0x00000066e300820c */ /* 0x000fe20003f26270 */
[----:B------:R-:W-:Y:S01]  /*4fa0*/  MUFU.EX2 R186, R22 ;  /* 0x0000001600ba7308 */ /* 0x000fe20000000800 */
[----:B------:R-:W-:Y:S01]  /*4fb0*/  @!P0 FSEL R60, R60, -INF , !P2 ;  /* 0xff8000003c3c8808 */ /* 0x000fe20005000000 */
[--C-:B------:R-:W-:Y:S01]  /*4fc0*/  FFMA.FTZ R32, R32, UR6, -R163.reuse ;  /* 0x0000000620207c23 */ /* 0x100fe200080108a3 */
[----:B------:R-:W-:Y:S01]  /*4fd0*/  @!P0 FSEL R35, R35, -INF , !P1 ;  /* 0xff80000023238808 */ /* 0x000fe20004800000 */
[----:B------:R-:W-:Y:S01]  /*4fe0*/  FFMA.FTZ R33, R33, UR6, -R163 ;  /* 0x0000000621217c23 */ /* 0x000fe200080108a3 */
[-C--:B------:R-:W-:Y:S01]  /*4ff0*/  @!P0 ISETP.GE.AND P1, PT, R228, R162.reuse, PT ;  /* 0x000000a2e400820c */ /* 0x080fe20003f26270 */
[--C-:B------:R-:W-:Y:S01]  /*5000*/  FFMA.FTZ R60, R60, UR6, -R103.reuse ;  /* 0x000000063c3c7c23 */ /* 0x100fe20008010867 */
[----:B------:R-:W-:Y:S03]  /*5010*/  @!P0 FSEL R56, R56, -INF , !P4 ;  /* 0xff80000038388808 */ /* 0x000fe60006000000 */
[----:B------:R-:W-:Y:S01]  /*5020*/  MUFU.EX2 R185, R23 ;  /* 0x0000001700b97308 */ /* 0x000fe20000000800 */
[----:B------:R-:W-:Y:S01]  /*5030*/  @!P0 FSEL R36, R36, -INF , !P1 ;  /* 0xff80000024248808 */ /* 0x000fe20004800000 */
[--C-:B------:R-:W-:Y:S01]  /*5040*/  FFMA.FTZ R34, R34, UR6, -R108.reuse ;  /* 0x0000000622227c23 */ /* 0x100fe2000801086c */
[----:B------:R-:W-:Y:S01]  /*5050*/  @!P0 ISETP.GE.AND P1, PT, R229, R162, PT ;  /* 0x000000a2e500820c */ /* 0x000fe20003f26270 */
[----:B------:R-:W-:Y:S01]  /*5060*/  FFMA.FTZ R35, R35, UR6, -R108 ;  /* 0x0000000623237c23 */ /* 0x000fe2000801086c */
[----:B------:R-:W-:Y:S01]  /*5070*/  @!P0 FSEL R57, R57, -INF , !P3 ;  /* 0xff80000039398808 */ /* 0x000fe20005800000 */
[--C-:B------:R-:W-:Y:S01]  /*5080*/  FFMA.FTZ R24, R24, UR6, -R103.reuse ;  /* 0x0000000618187c23 */ /* 0x100fe20008010867 */
[----:B------:R-:W-:Y:S03]  /*5090*/  @!P0 FSEL R37, R37, -INF , !P1 ;  /* 0xff80000025258808 */ /* 0x000fe60004800000 */
[----:B------:R-:W-:Y:S01]  /*50a0*/  MUFU.EX2 R166, R60 ;  /* 0x0000003c00a67308 */ /* 0x000fe20000000800 */
[----:B------:R-:W-:Y:S01]  /*50b0*/  @!P0 ISETP.GE.AND P1, PT, R228, R102, PT ;  /* 0x00000066e400820c */ /* 0x000fe20003f26270 */
[--C-:B------:R-:W-:Y:S01]  /*50c0*/  FFMA.FTZ R25, R25, UR6, -R103.reuse ;  /* 0x0000000619197c23 */ /* 0x100fe20008010867 */
[----:B------:R-:W-:Y:S01]  /*50d0*/  @!P0 ISETP.GE.AND P4, PT, R234, R0, PT ;  /* 0x00000000ea00820c */ /* 0x000fe20003f86270 */
[--C-:B------:R-:W-:Y:S01]  /*50e0*/  FFMA.FTZ R26, R26, UR6, -R100.reuse ;  /* 0x000000061a1a7c23 */ /* 0x100fe20008010864 */
[----:B------:R-:W-:Y:S01]  /*50f0*/  @!P0 FSEL R38, R38, -INF , !P1 ;  /* 0xff80000026268808 */ /* 0x000fe20004800000 */
[--C-:B------:R-:W-:Y:S01]  /*5100*/  FFMA.FTZ R27, R27, UR6, -R100.reuse ;  /* 0x000000061b1b7c23 */ /* 0x100fe20008010864 */
[----:B------:R-:W-:Y:S03]  /*5110*/  @!P0 ISETP.GE.AND P1, PT, R229, R102, PT ;  /* 0x00000066e500820c */ /* 0x000fe60003f26270 */
[----:B------:R-:W-:Y:S01]  /*5120*/  MUFU.EX2 R69, R32 ;  /* 0x0000002000457308 */ /* 0x000fe20000000800 */
[-C--:B------:R-:W-:Y:S01]  /*5130*/  @!P0 ISETP.GE.AND P3, PT, R235, R0.reuse, PT ;  /* 0x00000000eb00820c */ /* 0x080fe20003f66270 */
[--C-:B------:R-:W-:Y:S01]  /*5140*/  FFMA.FTZ R28, R28, UR6, -R103.reuse ;  /* 0x000000061c1c7c23 */ /* 0x100fe20008010867 */
[----:B------:R-:W-:Y:S01]  /*5150*/  @!P0 FSEL R39, R39, -INF , !P1 ;  /* 0xff80000027278808 */ /* 0x000fe20004800000 */
[----:B------:R-:W-:Y:S01]  /*5160*/  FFMA.FTZ R29, R29, UR6, -R103 ;  /* 0x000000061d1d7c23 */ /* 0x000fe20008010867 */
[-C--:B------:R-:W-:Y:S01]  /*5170*/  @!P0 ISETP.GE.AND P1, PT, R228, R101.reuse, PT ;  /* 0x00000065e400820c */ /* 0x080fe20003f26270 */
[--C-:B------:R-:W-:Y:S01]  /*5180*/  FFMA.FTZ R30, R30, UR6, -R100.reuse ;  /* 0x000000061e1e7c23 */ /* 0x100fe20008010864 */
[-C--:B------:R-:W-:Y:S03]  /*5190*/  @!P0 ISETP.GE.AND P2, PT, R238, R0.reuse, PT ;  /* 0x00000000ee00820c */ /* 0x080fe60003f46270 */
[----:B------:R-:W-:Y:S01]  /*51a0*/  MUFU.EX2 R68, R33 ;  /* 0x0000002100447308 */ /* 0x000fe20000000800 */
[----:B------:R-:W-:Y:S01]  /*51b0*/  @!P0 FSEL R40, R40, -INF , !P1 ;  /* 0xff80000028288808 */ /* 0x000fe20004800000 */
[----:B------:R-:W-:Y:S01]  /*51c0*/  FFMA.FTZ R31, R31, UR6, -R100 ;  /* 0x000000061f1f7c23 */ /* 0x000fe20008010864 */
[----:B------:R-:W-:Y:S01]  /*51d0*/  @!P0 ISETP.GE.AND P1, PT, R229, R101, PT ;  /* 0x00000065e500820c */ /* 0x000fe20003f26270 */
[--C-:B------:R-:W-:Y:S01]  /*51e0*/  FFMA.FTZ R36, R36, UR6, -R163.reuse ;  /* 0x0000000624247c23 */ /* 0x100fe200080108a3 */
[----:B-1----:R-:W-:Y:S01]  /*51f0*/  F2FP.BF16.F32.PACK_AB R4, R72, R73 ;  /* 0x000000494804723e */ /* 0x002fe200000010ff */
[----:B------:R-:W-:Y:S01]  /*5200*/  FFMA.FTZ R37, R37, UR6, -R163 ;  /* 0x0000000625257c23 */ /* 0x000fe200080108a3 */
[----:B------:R-:W-:Y:S03]  /*5210*/  @!P0 FSEL R41, R41, -INF , !P1 ;  /* 0xff80000029298808 */ /* 0x000fe60004800000 */
[----:B------:R-:W-:Y:S01]  /*5220*/  MUFU.EX2 R177, R34 ;  /* 0x0000002200b17308 */ /* 0x000fe20000000800 */
[----:B------:R-:W-:Y:S01]  /*5230*/  @!P0 ISETP.GE.AND P1, PT, R228, R0, PT ;  /* 0x00000000e400820c */ /* 0x000fe20003f26270 */
[--C-:B------:R-:W-:Y:S01]  /*5240*/  FFMA.FTZ R38, R38, UR6, -R108.reuse ;  /* 0x0000000626267c23 */ /* 0x100fe2000801086c */
[----:B------:R-:W-:Y:S01]  /*5250*/  F2FP.BF16.F32.PACK_AB R6, R211, R212 ;  /* 0x000000d4d306723e */ /* 0x000fe200000010ff */
[----:B------:R-:W-:Y:S01]  /*5260*/  FFMA.FTZ R39, R39, UR6, -R108 ;  /* 0x0000000627277c23 */ /* 0x000fe2000801086c */
[----:B------:R-:W-:Y:S01]  /*5270*/  @!P0 FSEL R42, R42, -INF , !P1 ;  /* 0xff8000002a2a8808 */ /* 0x000fe20004800000 */
[--C-:B------:R-:W-:Y:S01]  /*5280*/  FFMA.FTZ R40, R40, UR6, -R103.reuse ;  /* 0x0000000628287c23 */ /* 0x100fe20008010867 */
[----:B------:R-:W-:Y:S03]  /*5290*/  F2FP.BF16.F32.PACK_AB R5, R215, R216 ;  /* 0x000000d8d705723e */ /* 0x000fe600000010ff */
[----:B------:R-:W-:Y:S01]  /*52a0*/  MUFU.EX2 R176, R35 ;  /* 0x0000002300b07308 */ /* 0x000fe20000000800 */
[----:B------:R-:W-:Y:S01]  /*52b0*/  FFMA.FTZ R41, R41, UR6, -R103 ;  /* 0x0000000629297c23 */ /* 0x000fe20008010867 */
[--C-:B------:R-:W-:Y:S01]  /*52c0*/  FFMA.FTZ R42, R42, UR6, -R100.reuse ;  /* 0x000000062a2a7c23 */ /* 0x100fe20008010864 */
[----:B------:R-:W-:Y:S01]  /*52d0*/  FFMA.FTZ R43, R43, UR6, -R100 ;  /* 0x000000062b2b7c23 */ /* 0x000fe20008010864 */
[C---:B------:R-:W-:Y:S01]  /*52e0*/  FFMA.FTZ R65, R249.reuse, UR5, R65 ;  /* 0x00000005f9417c23 */ /* 0x040fe20008010041 */
[C---:B------:R-:W-:Y:S01]  /*52f0*/  FFMA.FTZ R67, R249.reuse, UR5, R67 ;  /* 0x00000005f9437c23 */ /* 0x040fe20008010043 */
[----:B------:R-:W-:Y:S01]  /*5300*/  FFMA.FTZ R63, R249, UR5, R63 ;  /* 0x00000005f93f7c23 */ /* 0x000fe2000801003f */
[--C-:B------:R-:W-:Y:S03]  /*5310*/  FFMA.FTZ R56, R56, UR6, -R103.reuse ;  /* 0x0000000638387c23 */ /* 0x100fe60008010867 */
[----:B------:R-:W-:Y:S01]  /*5320*/  MUFU.EX2 R194, R24 ;  /* 0x0000001800c27308 */ /* 0x000fe20000000800 */
[----:B------:R-:W-:Y:S01]  /*5330*/  @!P0 FSEL R65, R65, -INF , !P5 ;  /* 0xff80000041418808 */ /* 0x000fe20006800000 */
[----:B------:R-:W-:Y:S01]  /*5340*/  FFMA.FTZ R57, R57, UR6, -R103 ;  /* 0x0000000639397c23 */ /* 0x000fe20008010867 */
[----:B------:R-:W-:Y:S01]  /*5350*/  FFMA.FTZ R64, R248, UR5, R64 ;  /* 0x00000005f8407c23 */ /* 0x000fe20008010040 */
[----:B------:R-:W-:Y:S01]  /*5360*/  FFMA.FTZ R58, R246, UR5, R58 ;  /* 0x00000005f63a7c23 */ /* 0x000fe2000801003a */
[----:B------:R-:W-:Y:S01]  /*5370*/  FFMA.FTZ R59, R247, UR5, R59 ;  /* 0x00000005f73b7c23 */ /* 0x000fe2000801003b */
[C---:B------:R-:W-:Y:S01]  /*5380*/  FFMA.FTZ R66, R248.reuse, UR5, R66 ;  /* 0x00000005f8427c23 */ /* 0x040fe20008010042 */
[----:B------:R-:W-:Y:S03]  /*5390*/  FFMA.FTZ R62, R248, UR5, R62 ;  /* 0x00000005f83e7c23 */ /* 0x000fe6000801003e */
[----:B------:R-:W-:Y:S01]  /*53a0*/  MUFU.EX2 R193, R25 ;  /* 0x0000001900c17308 */ /* 0x000fe20000000800 */
[----:B------:R-:W-:Y:S01]  /*53b0*/  @!P0 FSEL R64, R64, -INF , !P6 ;  /* 0xff80000040408808 */ /* 0x000fe20007000000 */
[----:B------:R-:W-:Y:S01]  /*53c0*/  IMAD.U32 R104, RZ, RZ, UR4 ;  /* 0x00000004ff687e24 */ /* 0x000fe2000f8e00ff */
[----:B------:R-:W-:Y:S02]  /*53d0*/  @!P0 FSEL R58, R58, -INF , !P4 ;  /* 0xff8000003a3a8808 */ /* 0x000fe40006000000 */
[-C--:B------:R-:W-:Y:S01]  /*53e0*/  @!P0 ISETP.GE.AND P4, PT, R238, R102.reuse, PT ;  /* 0x00000066ee00820c */ /* 0x080fe20003f86270 */
[----:B------:R-:W-:Y:S01]  /*53f0*/  FFMA.FTZ R64, R64, UR6, -R163 ;  /* 0x0000000640407c23 */ /* 0x000fe200080108a3 */
[----:B------:R-:W-:Y:S03]  /*5400*/  @!P0 FSEL R59, R59, -INF , !P3 ;  /* 0xff8000003b3b8808 */ /* 0x000fe60005800000 */
[----:B------:R-:W-:Y:S01]  /*5410*/  MUFU.EX2 R199, R26 ;  /* 0x0000001a00c77308 */ /* 0x000fe20000000800 */
[----:B------:R-:W-:Y:S01]  /*5420*/  @!P0 ISETP.GE.AND P3, PT, R239, R102, PT ;  /* 0x00000066ef00820c */ /* 0x000fe20003f66270 */
[--C-:B------:R-:W-:Y:S01]  /*5430*/  FFMA.FTZ R58, R58, UR6, -R100.reuse ;  /* 0x000000063a3a7c23 */ /* 0x100fe20008010864 */
[----:B------:R-:W-:Y:S01]  /*5440*/  @!P0 FSEL R66, R66, -INF , !P4 ;  /* 0xff80000042428808 */ /* 0x000fe20006000000 */
[----:B------:R-:W-:Y:S01]  /*5450*/  FFMA.FTZ R59, R59, UR6, -R100 ;  /* 0x000000063b3b7c23 */ /* 0x000fe20008010864 */
[----:B------:R-:W-:Y:S02]  /*5460*/  @!P0 FSEL R67, R67, -INF , !P3 ;  /* 0xff80000043438808 */ /* 0x000fe40005800000 */
[----:B------:R-:W-:Y:S03]  /*5470*/  @!P0 FSEL R62, R62, -INF , !P2 ;  /* 0xff8000003e3e8808 */ /* 0x000fe60005000000 */
[----:B------:R-:W-:Y:S01]  /*5480*/  MUFU.EX2 R217, R64 ;  /* 0x0000004000d97308 */ /* 0x000fe20000000800 */
[----:B------:R-:W-:Y:S01]  /*5490*/  FFMA.FTZ R66, R66, UR6, -R108 ;  /* 0x0000000642427c23 */ /* 0x000fe2000801086c */
[----:B------:R-:W-:Y:S01]  /*54a0*/  IADD3 R104, R154, 0x4000, R104 ;  /* 0x000040009a687810 */ /* 0x000fe20007ffe068 */
[--C-:B------:R-:W-:Y:S04]  /*54b0*/  FFMA.FTZ R62, R62, UR6, -R100.reuse ;  /* 0x000000063e3e7c23 */ /* 0x100fe80008010864 */
[----:B------:R-:W-:Y:S03]  /*54c0*/  IMAD.IADD R104, R104, 0x1, R155 ;  /* 0x0000000168687824 */ /* 0x000fe600078e029b */
[----:B------:R-:W-:Y:S10]  /*54d0*/  MUFU.EX2 R112, R66 ;  /* 0x0000004200707308 */ /* 0x000ff40000000800 */
        /* <DEDUP_REMOVED lines=8> */
[----:B------:R-:W-:Y:S01]  /*5560*/  MUFU.EX2 R175, R38 ;  /* 0x0000002600af7308 */ /* 0x000fe20000000800 */
[----:B----4-:R-:W-:Y:S09]  /*5570*/  IADD3 R8, P1, R13, UR15, RZ ;  /* 0x0000000f0d087c10 */ /* 0x010ff2000ff3e0ff */
[----:B------:R-:W-:Y:S01]  /*5580*/  MUFU.EX2 R174, R39 ;  /* 0x0000002700ae7308 */ /* 0x000fe20000000800 */
[----:B---3--:R-:W-:Y:S02]  /*5590*/  IADD3.X R9, R12, UR14, RZ, P1, !PT ;  /* 0x0000000e0c097c10 */ /* 0x008fe40008ffe4ff */
[-C--:B------:R-:W-:Y:S03]  /*55a0*/  @!P0 ISETP.GE.AND P1, PT, R230, R101.reuse, PT ;  /* 0x00000065e600820c */ /* 0x080fe60003f26270 */
[----:B------:R-:W2:Y:S01]  /*55b0*/  LDG.E R164, desc[UR8][R8.64] ;  /* 0x0000000808a47981 */ /* 0x000ea2000c1e1900 */
[----:B------:R-:W-:Y:S03]  /*55c0*/  @!P0 FSEL R44, R44, -INF , !P1 ;  /* 0xff8000002c2c8808 */ /* 0x000fe60004800000 */
[----:B------:R-:W-:Y:S01]  /*55d0*/  MUFU.EX2 R182, R40 ;  /* 0x0000002800b67308 */ /* 0x000fe20000000800 */
[-C--:B------:R-:W-:Y:S01]  /*55e0*/  @!P0 ISETP.GE.AND P1, PT, R231, R101.reuse, PT ;  /* 0x00000065e700820c */ /* 0x080fe20003f26270 */
[----:B------:R-:W3:Y:S01]  /*55f0*/  LDG.E R111, desc[UR8][R8.64+0x20] ;  /* 0x00002008086f7981 */ /* 0x000ee2000c1e1900 */
[--C-:B------:R-:W-:Y:S02]  /*5600*/  FFMA.FTZ R44, R44, UR6, -R103.reuse ;  /* 0x000000062c2c7c23 */ /* 0x100fe40008010867 */
[----:B------:R-:W-:Y:S01]  /*5610*/  @!P0 FSEL R45, R45, -INF , !P1 ;  /* 0xff8000002d2d8808 */ /* 0x000fe20004800000 */
[----:B------:R-:W5:Y:S01]  /*5620*/  LDG.E R110, desc[UR8][R8.64+0x100] ;  /* 0x00010008086e7981 */ /* 0x000f62000c1e1900 */
[-C--:B------:R-:W-:Y:S03]  /*5630*/  @!P0 ISETP.GE.AND P1, PT, R230, R0.reuse, PT ;  /* 0x00000000e600820c */ /* 0x080fe60003f26270 */
[----:B------:R-:W-:Y:S01]  /*5640*/  MUFU.EX2 R181, R41 ;  /* 0x0000002900b57308 */ /* 0x000fe20000000800 */
[----:B------:R1:W5:Y:S01]  /*5650*/  LDG.E R109, desc[UR8][R8.64+0x120] ;  /* 0x00012008086d7981 */ /* 0x000362000c1e1900 */
[----:B------:R-:W-:Y:S01]  /*5660*/  @!P0 FSEL R46, R46, -INF , !P1 ;  /* 0xff8000002e2e8808 */ /* 0x000fe20004800000 */
[----:B------:R-:W-:Y:S01]  /*5670*/  FFMA.FTZ R45, R45, UR6, -R103 ;  /* 0x000000062d2d7c23 */ /* 0x000fe20008010867 */
        /* <DEDUP_REMOVED lines=15> */
[----:B------:R-:W-:Y:S03]  /*5770*/  @!P0 ISETP.GE.AND P1, PT, R231, R102, PT ;  /* 0x00000066e700820c */ /* 0x000fe60003f26270 */
[--C-:B------:R-:W-:Y:S01]  /*5780*/  FFMA.FTZ R50, R50, UR6, -R108.reuse ;  /* 0x0000000632327c23 */ /* 0x100fe2000801086c */
[----:B------:R-:W-:Y:S02]  /*5790*/  @!P0 FSEL R51, R51, -INF , !P1 ;  /* 0xff80000033338808 */ /* 0x000fe40004800000 */
[----:B------:R-:W-:Y:S01]  /*57a0*/  MUFU.EX2 R236, R49 ;  /* 0x0000003100ec7308 */ /* 0x000fe20000000800 */
[-C--:B------:R-:W-:Y:S02]  /*57b0*/  @!P0 ISETP.GE.AND P1, PT, R234, R162.reuse, PT ;  /* 0x000000a2ea00820c */ /* 0x080fe40003f26270 */
[--C-:B------:R-:W-:Y:S02]  /*57c0*/  FFMA.FTZ R51, R51, UR6, -R108.reuse ;  /* 0x0000000633337c23 */ /* 0x100fe4000801086c */
[----:B------:R-:W-:Y:S02]  /*57d0*/  @!P0 FSEL R52, R52, -INF , !P1 ;  /* 0xff80000034348808 */ /* 0x000fe40004800000 */
[----:B------:R-:W-:Y:S03]  /*57e0*/  @!P0 ISETP.GE.AND P1, PT, R235, R162, PT ;  /* 0x000000a2eb00820c */ /* 0x000fe60003f26270 */
[----:B------:R-:W-:Y:S01]  /*57f0*/  MUFU.EX2 R168, R50 ;  /* 0x0000003200a87308 */ /* 0x000fe20000000800 */
[--C-:B------:R-:W-:Y:S01]  /*5800*/  FFMA.FTZ R52, R52, UR6, -R163.reuse ;  /* 0x0000000634347c23 */ /* 0x100fe200080108a3 */
[----:B------:R-:W-:Y:S02]  /*5810*/  @!P0 FSEL R53, R53, -INF , !P1 ;  /* 0xff80000035358808 */ /* 0x000fe40004800000 */
[-C--:B------:R-:W-:Y:S06]  /*5820*/  @!P0 ISETP.GE.AND P1, PT, R234, R102.reuse, PT ;  /* 0x00000066ea00820c */ /* 0x080fec0003f26270 */
[----:B------:R-:W-:Y:S01]  /*5830*/  MUFU.EX2 R167, R51 ;  /* 0x0000003300a77308 */ /* 0x000fe20000000800 */
[----:B------:R-:W-:Y:S01]  /*5840*/  @!P0 FSEL R54, R54, -INF , !P1 ;  /* 0xff80000036368808 */ /* 0x000fe20004800000 */
[--C-:B------:R-:W-:Y:S01]  /*5850*/  FFMA.FTZ R53, R53, UR6, -R163.reuse ;  /* 0x0000000635357c23 */ /* 0x100fe200080108a3 */
[----:B------:R-:W-:Y:S01]  /*5860*/  @!P0 ISETP.GE.AND P1, PT, R235, R102, PT ;  /* 0x00000066eb00820c */ /* 0x000fe20003f26270 */
[----:B------:R-:W-:Y:S02]  /*5870*/  FFMA.FTZ R163, R65, UR6, -R163 ;  /* 0x0000000641a37c23 */ /* 0x000fe400080108a3 */
[--C-:B------:R-:W-:Y:S01]  /*5880*/  FFMA.FTZ R54, R54, UR6, -R108.reuse ;  /* 0x0000000636367c23 */ /* 0x100fe2000801086c */
[----:B------:R-:W-:Y:S03]  /*5890*/  @!P0 FSEL R55, R55, -INF , !P1 ;  /* 0xff80000037378808 */ /* 0x000fe60004800000 */
[----:B------:R-:W-:Y:S01]  /*58a0*/  MUFU.EX2 R179, R44 ;  /* 0x0000002c00b37308 */ /* 0x000fe20000000800 */
[----:B------:R-:W-:Y:S01]  /*58b0*/  @!P0 ISETP.GE.AND P1, PT, R239, R101, PT ;  /* 0x00000065ef00820c */ /* 0x000fe20003f26270 */
[--C-:B------:R-:W-:Y:S03]  /*58c0*/  FFMA.FTZ R55, R55, UR6, -R108.reuse ;  /* 0x0000000637377c23 */ /* 0x100fe6000801086c */
[----:B------:R-:W-:Y:S01]  /*58d0*/  @!P0 FSEL R61, R61, -INF , !P1 ;  /* 0xff8000003d3d8808 */ /* 0x000fe20004800000 */
[----:B------:R-:W-:Y:S01]  /*58e0*/  FFMA.FTZ R108, R67, UR6, -R108 ;  /* 0x00000006436c7c23 */ /* 0x000fe2000801086c */
[----:B------:R-:W-:Y:S03]  /*58f0*/  @!P0 ISETP.GE.AND P1, PT, R239, R0, PT ;  /* 0x00000000ef00820c */ /* 0x000fe60003f26270 */
[----:B------:R-:W4:Y:S01]  /*5900*/  MUFU.EX2 R178, R45 ;  /* 0x0000002d00b27308 */ /* 0x000f220000000800 */
[----:B------:R-:W-:Y:S01]  /*5910*/  F2FP.BF16.F32.PACK_AB R0, R198, R200 ;  /* 0x000000c8c600723e */ /* 0x000fe200000010ff */
[----:B------:R-:W-:Y:S01]  /*5920*/  FFMA.FTZ R103, R61, UR6, -R103 ;  /* 0x000000063d677c23 */ /* 0x000fe20008010867 */
[----:B------:R-:W-:Y:S02]  /*5930*/  @!P0 FSEL R63, R63, -INF , !P1 ;  /* 0xff8000003f3f8808 */ /* 0x000fe40004800000 */
[----:B------:R-:W-:Y:S01]  /*5940*/  PLOP3.LUT P1, PT, PT, PT, UP3, 0x80, 0x0 ;  /* 0x000000000000781c */ /* 0x000fe20003f2f038 */
[----:B------:R1:W-:Y:S02]  /*5950*/  STS [R208+0x10400], R0 ;  /* 0x01040000d0007388 */ /* 0x0003e40000000800 */
[----:B------:R-:W-:Y:S02]  /*5960*/  FFMA.FTZ R100, R63, UR6, -R100 ;  /* 0x000000063f647c23 */ /* 0x000fe40008010864 */
[----:B------:R-:W-:Y:S01]  /*5970*/  MUFU.EX2 R115, R103 ;  /* 0x0000006700737308 */ /* 0x000fe20000000800 */
[----:B------:R1:W-:Y:S09]  /*5980*/  STS [R207+0x10000], R4 ;  /* 0x01000004cf007388 */ /* 0x0003f20000000800 */
[----:B------:R-:W-:Y:S01]  /*5990*/  MUFU.EX2 R184, R46 ;  /* 0x0000002e00b87308 */ /* 0x000fe20000000800 */
[----:B----4-:R-:W-:Y:S09]  /*59a0*/  F2FP.BF16.F32.PACK_AB R7, R178, R179 ;  /* 0x000000b3b207723e */ /* 0x010ff200000010ff */
[----:B------:R-:W4:Y:S01]  /*59b0*/  MUFU.EX2 R183, R47 ;  /* 0x0000002f00b77308 */ /* 0x000f220000000800 */
[----:B-1----:R-:W-:Y:S09]  /*59c0*/  F2FP.BF16.F32.PACK_AB R0, R188, R192 ;  /* 0x000000c0bc00723e */ /* 0x002ff200000010ff */
[----:B------:R-:W-:Y:S01]  /*59d0*/  MUFU.EX2 R162, R100 ;  /* 0x0000006400a27308 */ /* 0x000fe20000000800 */
[----:B------:R-:W-:Y:S01]  /*59e0*/  F2FP.BF16.F32.PACK_AB R4, R201, R210 ;  /* 0x000000d2c904723e */ /* 0x000fe200000010ff */
[----:B------:R1:W-:Y:S04]  /*59f0*/  STS [R207+0x10400], R0 ;  /* 0x01040000cf007388 */ /* 0x0003e80000000800 */
[----:B------:R4:W-:Y:S04]  /*5a00*/  STS [R208+0x12000], R6 ;  /* 0x01200006d0007388 */ /* 0x0009e80000000800 */
[----:B------:R-:W-:Y:S01]  /*5a10*/  MUFU.EX2 R223, R52 ;  /* 0x0000003400df7308 */ /* 0x000fe20000000800 */
[----:B------:R4:W-:Y:S04]  /*5a20*/  STS [R208+0x12400], R5 ;  /* 0x01240005d0007388 */ /* 0x0009e80000000800 */
[----:B------:R4:W-:Y:S05]  /*5a30*/  STS [R207+0x12000], R4 ;  /* 0x01200004cf007388 */ /* 0x0009ea0000000800 */
[----:B------:R-:W2:Y:S10]  /*5a40*/  MUFU.EX2 R222, R53 ;  /* 0x0000003500de7308 */ /* 0x000eb40000000800 */
[----:B------:R-:W-:Y:S01]  /*5a50*/  MUFU.EX2 R114, R54 ;  /* 0x0000003600727308 */ /* 0x000fe20000000800 */
[----:B-1----:R-:W-:Y:S02]  /*5a60*/  F2FP.BF16.F32.PACK_AB R0, R213, R214 ;  /* 0x000000d6d500723e */ /* 0x002fe400000010ff */
[----:B----4-:R-:W-:Y:S03]  /*5a70*/  F2FP.BF16.F32.PACK_AB R6, R236, R237 ;  /* 0x000000edec06723e */ /* 0x010fe600000010ff */
[----:B------:R1:W-:Y:S04]  /*5a80*/  STS [R207+0x12400], R0 ;  /* 0x01240000cf007388 */ /* 0x0003e80000000800 */
[----:B------:R-:W-:Y:S01]  /*5a90*/  MUFU.EX2 R113, R55 ;  /* 0x0000003700717308 */ /* 0x000fe20000000800 */
[----:B------:R-:W-:Y:S02]  /*5aa0*/  F2FP.BF16.F32.PACK_AB R5, R195, R196 ;  /* 0x000000c4c305723e */ /* 0x000fe400000010ff */
[----:B------:R-:W-:Y:S07]  /*5ab0*/  F2FP.BF16.F32.PACK_AB R4, R70, R71 ;  /* 0x000000474604723e */ /* 0x000fee00000010ff */
[----:B------:R-:W4:Y:S01]  /*5ac0*/  MUFU.EX2 R163, R163 ;  /* 0x000000a300a37308 */ /* 0x000f220000000800 */
[----:B------:R4:W-:Y:S09]  /*5ad0*/  STS [R209+0x10000], R4 ;  /* 0x01000004d1007388 */ /* 0x0009f20000000800 */
[----:B------:R-:W-:Y:S01]  /*5ae0*/  MUFU.EX2 R108, R108 ;  /* 0x0000006c006c7308 */ /* 0x000fe20000000800 */
[----:B-1----:R-:W-:Y:S09]  /*5af0*/  F2FP.BF16.F32.PACK_AB R0, R185, R186 ;  /* 0x000000bab900723e */ /* 0x002ff200000010ff */
[----:B------:R-:W-:Y:S01]  /*5b00*/  MUFU.EX2 R170, R56 ;  /* 0x0000003800aa7308 */ /* 0x000fe20000000800 */
[----:B------:R1:W-:Y:S09]  /*5b10*/  STS [R209+0x10400], R0 ;  /* 0x01040000d1007388 */ /* 0x0003f20000000800 */
[----:B------:R-:W2:Y:S01]  /*5b20*/  MUFU.EX2 R169, R57 ;  /* 0x0000003900a97308 */ /* 0x000ea20000000800 */
[----:B----4-:R-:W-:Y:S05]  /*5b30*/  F2FP.BF16.F32.PACK_AB R4, R68, R69 ;  /* 0x000000454404723e */ /* 0x010fea00000010ff */
[----:B------:R4:W-:Y:S04]  /*5b40*/  STS [R206+0x10000], R4 ;  /* 0x01000004ce007388 */ /* 0x0009e80000000800 */
[----:B------:R-:W-:Y:S10]  /*5b50*/  MUFU.EX2 R173, R58 ;  /* 0x0000003a00ad7308 */ /* 0x000ff40000000800 */
[----:B------:R-:W2:Y:S01]  /*5b60*/  MUFU.EX2 R172, R59 ;  /* 0x0000003b00ac7308 */ /* 0x000ea20000000800 */
[----:B-1----:R-:W-:Y:S05]  /*5b70*/  F2FP.BF16.F32.PACK_AB R0, R176, R177 ;  /* 0x000000b1b000723e */ /* 0x002fea00000010ff */
[----:B------:R1:W-:Y:S01]  /*5b80*/  STS [R206+0x10400], R0 ;  /* 0x01040000ce007388 */ /* 0x0003e20000000800 */
[----:B----4-:R-:W-:Y:S05]  /*5b90*/  F2FP.BF16.F32.PACK_AB R4, R193, R194 ;  /* 0x000000c2c104723e */ /* 0x010fea00000010ff */
[----:B------:R4:W-:Y:S01]  /*5ba0*/  STS [R209+0x12000], R4 ;  /* 0x01200004d1007388 */ /* 0x0009e20000000800 */
[----:B-1----:R-:W-:Y:S05]  /*5bb0*/  F2FP.BF16.F32.PACK_AB R0, R197, R199 ;  /* 0x000000c7c500723e */ /* 0x002fea00000010ff */
[----:B------:R1:W-:Y:S04]  /*5bc0*/  STS [R209+0x12400], R0 ;  /* 0x01240000d1007388 */ /* 0x0003e80000000800 */
[----:B------:R2:W-:Y:S01]  /*5bd0*/  STS [R206+0x12400], R5 ;  /* 0x01240005ce007388 */ /* 0x0005e20000000800 */
[----:B----4-:R-:W-:Y:S05]  /*5be0*/  F2FP.BF16.F32.PACK_AB R4, R190, R191 ;  /* 0x000000bfbe04723e */ /* 0x010fea00000010ff */
[----:B------:R4:W-:Y:S01]  /*5bf0*/  STS [R206+0x12000], R4 ;  /* 0x01200004ce007388 */ /* 0x0009e20000000800 */
[----:B-1----:R-:W-:Y:S02]  /*5c00*/  F2FP.BF16.F32.PACK_AB R0, R174, R175 ;  /* 0x000000afae00723e */ /* 0x002fe400000010ff */
[----:B--2---:R-:W-:Y:S03]  /*5c10*/  F2FP.BF16.F32.PACK_AB R5, R167, R168 ;  /* 0x000000a8a705723e */ /* 0x004fe600000010ff */
[----:B------:R1:W-:Y:S01]  /*5c20*/  STS [R203+0x10400], R0 ;  /* 0x01040000cb007388 */ /* 0x0003e20000000800 */
[----:B----4-:R-:W-:Y:S05]  /*5c30*/  F2FP.BF16.F32.PACK_AB R4, R2, R3 ;  /* 0x000000030204723e */ /* 0x010fea00000010ff */
[----:B------:R2:W-:Y:S04]  /*5c40*/  STS [R203+0x10000], R4 ;  /* 0x01000004cb007388 */ /* 0x0005e80000000800 */
[----:B------:R4:W-:Y:S04]  /*5c50*/  STS [R202+0x10000], R6 ;  /* 0x01000006ca007388 */ /* 0x0009e80000000800 */
[----:B------:R3:W-:Y:S01]  /*5c60*/  STS [R202+0x10400], R5 ;  /* 0x01040005ca007388 */ /* 0x0007e20000000800 */
[----:B-1----:R-:W-:Y:S05]  /*5c70*/  F2FP.BF16.F32.PACK_AB R0, R187, R189 ;  /* 0x000000bdbb00723e */ /* 0x002fea00000010ff */
[----:B------:R1:W-:Y:S01]  /*5c80*/  STS [R203+0x12400], R0 ;  /* 0x01240000cb007388 */ /* 0x0003e20000000800 */
[----:B--2---:R-:W-:Y:S02]  /*5c90*/  F2FP.BF16.F32.PACK_AB R4, R181, R182 ;  /* 0x000000b6b504723e */ /* 0x004fe400000010ff */
[----:B----4-:R-:W-:Y:S03]  /*5ca0*/  F2FP.BF16.F32.PACK_AB R6, R183, R184 ;  /* 0x000000b8b706723e */ /* 0x010fe600000010ff */
[----:B------:R2:W-:Y:S01]  /*5cb0*/  STS [R203+0x12000], R4 ;  /* 0x01200004cb007388 */ /* 0x0005e20000000800 */
[----:B---3--:R-:W-:Y:S03]  /*5cc0*/  F2FP.BF16.F32.PACK_AB R5, R222, R223 ;  /* 0x000000dfde05723e */ /* 0x008fe600000010ff */
[----:B------:R3:W-:Y:S04]  /*5cd0*/  STS [R202+0x12000], R7 ;  /* 0x01200007ca007388 */ /* 0x0007e80000000800 */
[----:B------:R4:W-:Y:S04]  /*5ce0*/  STS [R202+0x12400], R6 ;  /* 0x01240006ca007388 */ /* 0x0009e80000000800 */
[----:B------:R4:W-:Y:S01]  /*5cf0*/  STS [R205+0x10000], R5 ;  /* 0x01000005cd007388 */ /* 0x0009e20000000800 */
[----:B-1----:R-:W-:Y:S02]  /*5d00*/  F2FP.BF16.F32.PACK_AB R0, R163, R217 ;  /* 0x000000d9a300723e */ /* 0x002fe400000010ff */
[----:B--2---:R-:W-:Y:S02]  /*5d10*/  F2FP.BF16.F32.PACK_AB R4, R113, R114 ;  /* 0x000000727104723e */ /* 0x004fe400000010ff */
[----:B---3--:R-:W-:Y:S03]  /*5d20*/  F2FP.BF16.F32.PACK_AB R7, R169, R170 ;  /* 0x000000aaa907723e */ /* 0x008fe600000010ff */
[----:B------:R1:W-:Y:S01]  /*5d30*/  STS [R205+0x10400], R4 ;  /* 0x01040004cd007388 */ /* 0x0003e20000000800 */
[----:B----4-:R-:W-:Y:S03]  /*5d40*/  F2FP.BF16.F32.PACK_AB R6, R172, R173 ;  /* 0x000000adac06723e */ /* 0x010fe600000010ff */
[----:B------:R2:W-:Y:S01]  /*5d50*/  STS [R204+0x10000], R0 ;  /* 0x01000000cc007388 */ /* 0x0005e20000000800 */
[----:B------:R-:W-:Y:S05]  /*5d60*/  F2FP.BF16.F32.PACK_AB R5, R108, R112 ;  /* 0x000000706c05723e */ /* 0x000fea00000010ff */
[----:B------:R-:W-:Y:S04]  /*5d70*/  STS [R204+0x10400], R5 ;  /* 0x01040005cc007388 */ /* 0x000fe80000000800 */
[----:B------:R-:W-:Y:S04]  /*5d80*/  STS [R205+0x12000], R7 ;  /* 0x01200007cd007388 */ /* 0x000fe80000000800 */
[----:B------:R-:W-:Y:S01]  /*5d90*/  STS [R205+0x12400], R6 ;  /* 0x01240006cd007388 */ /* 0x000fe20000000800 */
[----:B-1----:R-:W-:Y:S02]  /*5da0*/  F2FP.BF16.F32.PACK_AB R4, R115, R166 ;  /* 0x000000a67304723e */ /* 0x002fe400000010ff */
[----:B--2---:R-:W-:Y:S03]  /*5db0*/  F2FP.BF16.F32.PACK_AB R0, R162, R171 ;  /* 0x000000aba200723e */ /* 0x004fe600000010ff */
[----:B------:R-:W-:Y:S04]  /*5dc0*/  STS [R204+0x12000], R4 ;  /* 0x01200004cc007388 */ /* 0x000fe80000000800 */
        /* <DEDUP_REMOVED lines=36> */
[----:B------:R-:W-:Y:S01]  /*6010*/  FMUL.FTZ R5, R71, R5 ;  /* 0x0000000547057220 */ /* 0x000fe20000410000 */
[-C--:B------:R-:W-:Y:S05]  /*6020*/  HMMA.16816.F32.BF16 R44, R104, R142.reuse, R44 ;  /* 0x0000008e682c723c */ /* 0x080fea000004182c */
[C---:B------:R-:W-:Y:S01]  /*6030*/  FADD.FTZ R21, -R164.reuse, R21 ;  /* 0x00000015a4157221 */ /* 0x040fe20000010100 */
        /* <DEDUP_REMOVED lines=9> */
[----:B------:R-:W-:Y:S02]  /*60d0*/  FADD.FTZ R20, -R164, R48 ;  /* 0x00000030a4147221 */ /* 0x000fe40000010100 */
[----:B------:R-:W-:Y:S01]  /*60e0*/  FMUL.FTZ R101, R75, R4 ;  /* 0x000000044b657220 */ /* 0x000fe20000410000 */
[----:B------:R-:W-:Y:S01]  /*60f0*/  FMUL.FTZ R100, R70, R21 ;  /* 0x0000001546647220 */ /* 0x000fe20000410000 */
[----:B------:R1:W5:Y:S02]  /*6100*/  LDL.LU R75, [R1+0x7c] ;  /* 0x00007c00014b7983 */ /* 0x0003640000300800 */
[----:B------:R-:W-:Y:S01]  /*6110*/  FADD.FTZ R4, -R164, R16 ;  /* 0x00000010a4047221 */ /* 0x000fe20000010100 */
[----:B------:R-:W-:Y:S01]  /*6120*/  F2FP.BF16.F32.PACK_AB R0, R0, R101 ;  /* 0x000000650000723e */ /* 0x000fe200000010ff */
[----:B------:R1:W5:Y:S01]  /*6130*/  LDL.LU R74, [R1+0x78] ;  /* 0x00007800014a7983 */ /* 0x0003620000300800 */
[----:B------:R-:W-:Y:S01]  /*6140*/  FADD.FTZ R16, -R164, R17 ;  /* 0x00000011a4107221 */ /* 0x000fe20000010100 */
[----:B------:R-:W-:Y:S01]  /*6150*/  FMUL.FTZ R4, R73, R4 ;  /* 0x0000000449047220 */ /* 0x000fe20000410000 */
[----:B------:R-:W-:Y:S01]  /*6160*/  FMUL.FTZ R101, R69, R32 ;  /* 0x0000002045657220 */ /* 0x000fe20000410000 */
[----:B------:R1:W5:Y:S01]  /*6170*/  LDL.LU R73, [R1+0x74] ;  /* 0x0000740001497983 */ /* 0x0003620000300800 */
[----:B------:R-:W-:Y:S01]  /*6180*/  FMUL.FTZ R16, R72, R16 ;  /* 0x0000001048107220 */ /* 0x000fe20000410000 */
[C---:B------:R-:W-:Y:S01]  /*6190*/  FADD.FTZ R21, -R164.reuse, R33 ;  /* 0x00000021a4157221 */ /* 0x040fe20000010100 */
[----:B------:R-:W-:Y:S01]  /*61a0*/  FADD.FTZ R17, -R164, R36 ;  /* 0x00000024a4117221 */ /* 0x000fe20000010100 */
[----:B------:R1:W5:Y:S01]  /*61b0*/  LDL.LU R72, [R1+0x70] ;  /* 0x0000700001487983 */ /* 0x0003620000300800 */
[----:B------:R-:W-:Y:S01]  /*61c0*/  F2FP.BF16.F32.PACK_AB R100, R100, R5 ;  /* 0x000000056464723e */ /* 0x000fe200000010ff */
[----:B------:R-:W-:Y:S01]  /*61d0*/  FMUL.FTZ R21, R68, R21 ;  /* 0x0000001544157220 */ /* 0x000fe20000410000 */
[----:B------:R-:W-:Y:S01]  /*61e0*/  FMUL.FTZ R17, R3, R17 ;  /* 0x0000001103117220 */ /* 0x000fe20000410000 */
[----:B------:R1:W5:Y:S01]  /*61f0*/  LDL.LU R71, [R1+0x6c] ;  /* 0x00006c0001477983 */ /* 0x0003620000300800 */
[----:B------:R-:W-:Y:S01]  /*6200*/  F2FP.BF16.F32.PACK_AB R16, R16, R4 ;  /* 0x000000041010723e */ /* 0x000fe200000010ff */
[C---:B------:R-:W-:Y:S01]  /*6210*/  FADD.FTZ R36, -R164.reuse, R49 ;  /* 0x00000031a4247221 */ /* 0x040fe20000010100 */
[C---:B------:R-:W-:Y:S01]  /*6220*/  FADD.FTZ R4, -R164.reuse, R52 ;  /* 0x00000034a4047221 */ /* 0x040fe20000010100 */
[----:B------:R1:W5:Y:S01]  /*6230*/  LDL.LU R70, [R1+0x68] ;  /* 0x0000680001467983 */ /* 0x0003620000300800 */
[C---:B------:R-:W-:Y:S01]  /*6240*/  FADD.FTZ R33, -R164.reuse, R53 ;  /* 0x00000035a4217221 */ /* 0x040fe20000010100 */
[C---:B------:R-:W-:Y:S01]  /*6250*/  FADD.FTZ R5, -R164.reuse, R64 ;  /* 0x00000040a4057221 */ /* 0x040fe20000010100 */
[----:B------:R-:W-:Y:S01]  /*6260*/  FADD.FTZ R32, -R164, R65 ;  /* 0x00000041a4207221 */ /* 0x000fe20000010100 */
[----:B------:R1:W5:Y:S01]  /*6270*/  LDL.LU R69, [R1+0x64] ;  /* 0x0000640001457983 */ /* 0x0003620000300800 */
[----:B------:R-:W-:Y:S01]  /*6280*/  FMUL.FTZ R20, R237, R20 ;  /* 0x00000014ed147220 */ /* 0x000fe20000410000 */
[----:B------:R-:W-:Y:S01]  /*6290*/  FMUL.FTZ R36, R236, R36 ;  /* 0x00000024ec247220 */ /* 0x000fe20000410000 */
[----:B------:R-:W-:Y:S01]  /*62a0*/  FMUL.FTZ R4, R223, R4 ;  /* 0x00000004df047220 */ /* 0x000fe20000410000 */
[----:B------:R1:W5:Y:S01]  /*62b0*/  LDL.LU R68, [R1+0x60] ;  /* 0x0000600001447983 */ /* 0x0003620000300800 */
[----:B------:R-:W-:Y:S01]  /*62c0*/  FMUL.FTZ R33, R222, R33 ;  /* 0x00000021de217220 */ /* 0x000fe20000410000 */
[----:B------:R-:W-:Y:S01]  /*62d0*/  FMUL.FTZ R5, R217, R5 ;  /* 0x00000005d9057220 */ /* 0x000fe20000410000 */
[----:B------:R-:W-:Y:S01]  /*62e0*/  FMUL.FTZ R32, R163, R32 ;  /* 0x00000020a3207220 */ /* 0x000fe20000410000 */
[----:B------:R1:W5:Y:S01]  /*62f0*/  LDL.LU R3, [R1+0x5c] ;  /* 0x00005c0001037983 */ /* 0x0003620000300800 */
[----:B------:R-:W-:Y:S02]  /*6300*/  F2FP.BF16.F32.PACK_AB R48, R21, R101 ;  /* 0x000000651530723e */ /* 0x000fe400000010ff */
[----:B------:R-:W-:Y:S01]  /*6310*/  F2FP.BF16.F32.PACK_AB R37, R37, R17 ;  /* 0x000000112525723e */ /* 0x000fe200000010ff */
[----:B------:R1:W5:Y:S01]  /*6320*/  LDL.LU R2, [R1+0x58] ;  /* 0x0000580001027983 */ /* 0x0003620000300800 */
[----:B------:R-:W-:Y:S02]  /*6330*/  F2FP.BF16.F32.PACK_AB R36, R36, R20 ;  /* 0x000000142424723e */ /* 0x000fe400000010ff */
[----:B------:R-:W-:Y:S01]  /*6340*/  F2FP.BF16.F32.PACK_AB R33, R33, R4 ;  /* 0x000000042121723e */ /* 0x000fe200000010ff */
[----:B------:R1:W5:Y:S01]  /*6350*/  LDL.64 R102, [R1+0x10] ;  /* 0x0000100001667983 */ /* 0x0003620000100a00 */
[----:B------:R-:W-:Y:S01]  /*6360*/  F2FP.BF16.F32.PACK_AB R32, R32, R5 ;  /* 0x000000052020723e */ /* 0x000fe200000010ff */
[----:B------:R-:W-:Y:S06]  /*6370*/  @!P1 BRA `(.L_x_118) ;  /* 0x00000000008c9947 */ /* 0x000fec0003800000 */
[----:B------:R-:W2:Y:S01]  /*6380*/  LDL.LU R49, [R1+0xc] ;  /* 0x00000c0001317983 */ /* 0x000ea20000300800 */
[----:B------:R-:W3:Y:S01]  /*6390*/  LDC R20, c[0x0][0x240] ;  /* 0x00009000ff147b82 */ /* 0x000ee20000000800 */
[----:B-----5:R-:W-:Y:S01]  /*63a0*/  ISETP.GE.AND P2, PT, R102, UR36, PT ;  /* 0x0000002466007c0c */ /* 0x020fe2000bf46270 */
[----:B------:R-:W-:Y:S04]  /*63b0*/  ULOP3.LUT UR11, UR7, 0x1, URZ, 0xc0, !UPT ;  /* 0x00000001070b7892 */ /* 0x000fe8000f8ec03f */
[----:B------:R-:W-:Y:S04]  /*63c0*/  UISETP.NE.U32.AND UP0, UPT, UR11, 0x1, UPT ;  /* 0x000000010b00788c */ /* 0x000fe8000bf05070 */
[----:B------:R-:W-:Y:S04]  /*63d0*/  USEL UR11, UR61, 0x2000, !UP0 ;  /* 0x000020003d0b7887 */ /* 0x000fe8000c000000 */
[----:B------:R-:W4:Y:S02]  /*63e0*/  @!P2 LDC R17, c[0x0][0x244] ;  /* 0x00009100ff11ab82 */ /* 0x000f240000000800 */
[----:B------:R-:W-:Y:S01]  /*63f0*/  VIADD R165, R165, UR11 ;  /* 0x0000000ba5a57c36 */ /* 0x000fe20008000000 */
[----:B------:R-:W-:Y:S04]  /*6400*/  IADD3 R148, R148, UR11, RZ ;  /* 0x0000000b94947c10 */ /* 0x000fe8000fffe0ff */
[----:B------:R1:W-:Y:S04]  /*6410*/  @P2 STS [R165], RZ ;  /* 0x000000ffa5002388 */ /* 0x0003e80000000800 */
[----:B------:R1:W-:Y:S04]  /*6420*/  @P2 STS [R165+0x4], RZ ;  /* 0x000004ffa5002388 */ /* 0x0003e80000000800 */
[----:B------:R1:W-:Y:S04]  /*6430*/  @P2 STS [R165+0x8], RZ ;  /* 0x000008ffa5002388 */ /* 0x0003e80000000800 */
[----:B------:R1:W-:Y:S01]  /*6440*/  @P2 STS [R165+0xc], RZ ;  /* 0x00000cffa5002388 */ /* 0x0003e20000000800 */
[----:B--2---:R-:W-:Y:S02]  /*6450*/  VIADD R49, R49, UR11 ;  /* 0x0000000b31317c36 */ /* 0x004fe40008000000 */
[----:B---3--:R-:W-:Y:S03]  /*6460*/  IMAD.U32 R4, R20, -0x80, RZ ;  /* 0xffffff8014047824 */ /* 0x008fe600078e00ff */
[----:B------:R1:W-:Y:S02]  /*6470*/  STL [R1+0xc], R49 ;  /* 0x00000c3101007387 */ /* 0x0003e40000100800 */
        /* <DEDUP_REMOVED lines=9> */
[----:B----4-:R-:W-:Y:S03]  /*6510*/  @!P2 LEA.HI.X R5, R20, R221, R17, 0x7, P0 ;  /* 0x000000dd1405a211 */ /* 0x010fe600000f3c11 */
        /* <DEDUP_REMOVED lines=9> */
.L_x_118:
[----:B-1----:R-:W2:Y:S01]  /*65b0*/  LDL R49, [R1+0x38] ;  /* 0x0000380001317983 */ /* 0x002ea20000100800 */
[C---:B-----5:R-:W-:Y:S01]  /*65c0*/  FADD.FTZ R15, -R109.reuse, R15 ;  /* 0x0000000f6d0f7221 */ /* 0x060fe20000010100 */
[----:B------:R-:W-:Y:S01]  /*65d0*/  FADD.FTZ R25, -R110, R25 ;  /* 0x000000196e197221 */ /* 0x000fe20000010100 */
[----:B------:R-:W-:Y:S01]  /*65e0*/  FADD.FTZ R27, -R109, R27 ;  /* 0x0000001b6d1b7221 */ /* 0x000fe20000010100 */
[----:B------:R1:W-:Y:S01]  /*65f0*/  STS [R208+0x8000], R0 ;  /* 0x00800000d0007388 */ /* 0x0003e20000000800 */
[----:B------:R-:W-:Y:S01]  /*6600*/  FMUL.FTZ R6, R200, R6 ;  /* 0x00000006c8067220 */ /* 0x000fe20000410000 */
[----:B------:R-:W-:Y:S01]  /*6610*/  FMUL.FTZ R4, R198, R7 ;  /* 0x00000007c6047220 */ /* 0x000fe20000410000 */
[C---:B------:R-:W-:Y:S01]  /*6620*/  FADD.FTZ R19, -R111.reuse, R19 ;  /* 0x000000136f137221 */ /* 0x040fe20000010100 */
[----:B------:R-:W-:Y:S01]  /*6630*/  FADD.FTZ R18, -R111, R18 ;  /* 0x000000126f127221 */ /* 0x000fe20000010100 */
[C---:B------:R-:W-:Y:S01]  /*6640*/  FADD.FTZ R12, -R110.reuse, R12 ;  /* 0x0000000c6e0c7221 */ /* 0x040fe20000010100 */
[----:B------:R-:W-:Y:S01]  /*6650*/  FADD.FTZ R13, -R110, R13 ;  /* 0x0000000d6e0d7221 */ /* 0x000fe20000010100 */
[----:B------:R-:W-:Y:S01]  /*6660*/  F2FP.BF16.F32.PACK_AB R4, R4, R6 ;  /* 0x000000060404723e */ /* 0x000fe200000010ff */
[----:B------:R-:W-:Y:S01]  /*6670*/  FMUL.FTZ R18, R192, R18 ;  /* 0x00000012c0127220 */ /* 0x000fe20000410000 */
[----:B------:R-:W-:Y:S01]  /*6680*/  FMUL.FTZ R12, R210, R12 ;  /* 0x0000000cd20c7220 */ /* 0x000fe20000410000 */
[----:B------:R-:W-:Y:S01]  /*6690*/  FMUL.FTZ R13, R201, R13 ;  /* 0x0000000dc90d7220 */ /* 0x000fe20000410000 */
[C---:B------:R-:W-:Y:S01]  /*66a0*/  FADD.FTZ R14, -R109.reuse, R14 ;  /* 0x0000000e6d0e7221 */ /* 0x040fe20000010100 */
[----:B------:R3:W-:Y:S01]  /*66b0*/  STS [R208+0x8400], R4 ;  /* 0x00840004d0007388 */ /* 0x0007e20000000800 */
[C---:B------:R-:W-:Y:S01]  /*66c0*/  FADD.FTZ R8, -R110.reuse, R8 ;  /* 0x000000086e087221 */ /* 0x040fe20000010100 */
[----:B------:R-:W-:Y:S01]  /*66d0*/  FADD.FTZ R9, -R110, R9 ;  /* 0x000000096e097221 */ /* 0x000fe20000010100 */
[----:B------:R-:W-:Y:S01]  /*66e0*/  FADD.FTZ R10, -R109, R10 ;  /* 0x0000000a6d0a7221 */ /* 0x000fe20000010100 */
[----:B------:R-:W-:Y:S01]  /*66f0*/  STS [R207+0x8000], R16 ;  /* 0x00800010cf007388 */ /* 0x000fe20000000800 */
[----:B------:R-:W-:Y:S01]  /*6700*/  FMUL.FTZ R8, R212, R8 ;  /* 0x00000008d4087220 */ /* 0x000fe20000410000 */
[----:B------:R-:W-:Y:S01]  /*6710*/  FMUL.FTZ R9, R211, R9 ;  /* 0x00000009d3097220 */ /* 0x000fe20000410000 */
[----:B------:R-:W-:Y:S01]  /*6720*/  FMUL.FTZ R10, R216, R10 ;  /* 0x0000000ad80a7220 */ /* 0x000fe20000410000 */
[C---:B------:R-:W-:Y:S01]  /*6730*/  FADD.FTZ R22, -R111.reuse, R22 ;  /* 0x000000166f167221 */ /* 0x040fe20000010100 */
[C---:B------:R-:W-:Y:S01]  /*6740*/  FADD.FTZ R23, -R111.reuse, R23 ;  /* 0x000000176f177221 */ /* 0x040fe20000010100 */
[----:B------:R-:W-:Y:S01]  /*6750*/  FMUL.FTZ R14, R214, R14 ;  /* 0x0000000ed60e7220 */ /* 0x000fe20000410000 */
[----:B------:R-:W-:Y:S01]  /*6760*/  FADD.FTZ R34, -R111, R34 ;  /* 0x000000226f227221 */ /* 0x000fe20000010100 */
[----:B------:R-:W-:Y:S01]  /*6770*/  FMUL.FTZ R22, R186, R22 ;  /* 0x00000016ba167220 */ /* 0x000fe20000410000 */
[----:B-1----:R-:W-:Y:S01]  /*6780*/  FMUL.FTZ R0, R188, R19 ;  /* 0x00000013bc007220 */ /* 0x002fe20000410000 */
[----:B------:R-:W-:Y:S01]  /*6790*/  F2FP.BF16.F32.PACK_AB R19, R13, R12 ;  /* 0x0000000c0d13723e */ /* 0x000fe200000010ff */
[----:B------:R-:W-:Y:S01]  /*67a0*/  FADD.FTZ R12, -R110, R57 ;  /* 0x000000396e0c7221 */ /* 0x000fe20000010100 */
[----:B------:R-:W-:Y:S01]  /*67b0*/  FMUL.FTZ R23, R185, R23 ;  /* 0x00000017b9177220 */ /* 0x000fe20000410000 */
[----:B------:R-:W-:Y:S01]  /*67c0*/  FADD.FTZ R35, -R111, R35 ;  /* 0x000000236f237221 */ /* 0x000fe20000010100 */
[----:B------:R-:W-:Y:S01]  /*67d0*/  F2FP.BF16.F32.PACK_AB R0, R0, R18 ;  /* 0x000000120000723e */ /* 0x000fe200000010ff */
[----:B------:R-:W-:Y:S01]  /*67e0*/  FMUL.FTZ R18, R193, R25 ;  /* 0x00000019c1127220 */ /* 0x000fe20000410000 */
[----:B------:R-:W-:Y:S01]  /*67f0*/  FMUL.FTZ R12, R169, R12 ;  /* 0x0000000ca90c7220 */ /* 0x000fe20000410000 */
[----:B------:R-:W-:Y:S01]  /*6800*/  F2FP.BF16.F32.PACK_AB R23, R23, R22 ;  /* 0x000000161717723e */ /* 0x000fe200000010ff */
[----:B------:R-:W-:Y:S01]  /*6810*/  FMUL.FTZ R34, R177, R34 ;  /* 0x00000022b1227220 */ /* 0x000fe20000410000 */
[----:B------:R1:W-:Y:S01]  /*6820*/  STS [R207+0x8400], R0 ;  /* 0x00840000cf007388 */ /* 0x0003e20000000800 */
[C---:B------:R-:W-:Y:S01]  /*6830*/  FADD.FTZ R17, -R111.reuse, R54 ;  /* 0x000000366f117221 */ /* 0x040fe20000010100 */
[----:B---3--:R-:W-:Y:S01]  /*6840*/  FADD.FTZ R4, -R110, R56 ;  /* 0x000000386e047221 */ /* 0x008fe20000010100 */
[C---:B------:R-:W-:Y:S01]  /*6850*/  FADD.FTZ R7, -R111.reuse, R55 ;  /* 0x000000376f077221 */ /* 0x040fe20000010100 */
[C---:B------:R-:W-:Y:S01]  /*6860*/  FADD.FTZ R6, -R111.reuse, R66 ;  /* 0x000000426f067221 */ /* 0x040fe20000010100 */
[----:B------:R-:W-:Y:S01]  /*6870*/  FADD.FTZ R5, -R111, R67 ;  /* 0x000000436f057221 */ /* 0x000fe20000010100 */
[----:B------:R-:W-:Y:S01]  /*6880*/  FMUL.FTZ R4, R170, R4 ;  /* 0x00000004aa047220 */ /* 0x000fe20000410000 */
[----:B------:R-:W-:Y:S01]  /*6890*/  FMUL.FTZ R22, R176, R35 ;  /* 0x00000023b0167220 */ /* 0x000fe20000410000 */
[----:B------:R-:W-:Y:S01]  /*68a0*/  FADD.FTZ R24, -R110, R24 ;  /* 0x000000186e187221 */ /* 0x000fe20000010100 */
[C---:B------:R-:W-:Y:S01]  /*68b0*/  FADD.FTZ R26, -R109.reuse, R26 ;  /* 0x0000001a6d1a7221 */ /* 0x040fe20000010100 */
[----:B------:R-:W-:Y:S01]  /*68c0*/  FMUL.FTZ R17, R114, R17 ;  /* 0x0000001172117220 */ /* 0x000fe20000410000 */
[----:B------:R-:W-:Y:S01]  /*68d0*/  F2FP.BF16.F32.PACK_AB R12, R12, R4 ;  /* 0x000000040c0c723e */ /* 0x000fe200000010ff */
[----:B------:R-:W-:Y:S01]  /*68e0*/  FADD.FTZ R4, -R109, R11 ;  /* 0x0000000b6d047221 */ /* 0x000fe20000010100 */
[----:B------:R-:W-:Y:S01]  /*68f0*/  FMUL.FTZ R7, R113, R7 ;  /* 0x0000000771077220 */ /* 0x000fe20000410000 */
[----:B------:R-:W-:Y:S01]  /*6900*/  FMUL.FTZ R6, R112, R6 ;  /* 0x0000000670067220 */ /* 0x000fe20000410000 */
[----:B------:R-:W-:Y:S01]  /*6910*/  FMUL.FTZ R5, R108, R5 ;  /* 0x000000056c057220 */ /* 0x000fe20000410000 */
[----:B------:R-:W-:Y:S01]  /*6920*/  FMUL.FTZ R4, R215, R4 ;  /* 0x00000004d7047220 */ /* 0x000fe20000410000 */
[----:B------:R-:W-:Y:S01]  /*6930*/  FMUL.FTZ R24, R194, R24 ;  /* 0x00000018c2187220 */ /* 0x000fe20000410000 */
[----:B------:R-:W-:Y:S01]  /*6940*/  FMUL.FTZ R26, R199, R26 ;  /* 0x0000001ac71a7220 */ /* 0x000fe20000410000 */
[C---:B------:R-:W-:Y:S01]  /*6950*/  FADD.FTZ R28, -R110.reuse, R28 ;  /* 0x0000001c6e1c7221 */ /* 0x040fe20000010100 */
[----:B------:R-:W-:Y:S01]  /*6960*/  FADD.FTZ R29, -R110, R29 ;  /* 0x0000001d6e1d7221 */ /* 0x000fe20000010100 */
[----:B------:R-:W-:Y:S01]  /*6970*/  F2FP.BF16.F32.PACK_AB R10, R4, R10 ;  /* 0x0000000a040a723e */ /* 0x000fe200000010ff */
[----:B------:R-:W-:Y:S01]  /*6980*/  FADD.FTZ R30, -R109, R30 ;  /* 0x0000001e6d1e7221 */ /* 0x000fe20000010100 */
[----:B------:R-:W-:Y:S01]  /*6990*/  F2FP.BF16.F32.PACK_AB R22, R22, R34 ;  /* 0x000000221616723e */ /* 0x000fe200000010ff */
[----:B------:R-:W-:Y:S01]  /*69a0*/  FMUL.FTZ R28, R191, R28 ;  /* 0x0000001cbf1c7220 */ /* 0x000fe20000410000 */
        /* <DEDUP_REMOVED lines=11> */
[----:B------:R-:W-:Y:S01]  /*6a60*/  FMUL.FTZ R30, R196, R30 ;  /* 0x0000001ec41e7220 */ /* 0x000fe20000410000 */
[----:B------:R-:W-:Y:S01]  /*6a70*/  F2FP.BF16.F32.PACK_AB R8, R8, R26 ;  /* 0x0000001a0808723e */ /* 0x000fe200000010ff */
[----:B------:R-:W-:Y:S01]  /*6a80*/  STS [R207+0xa400], R9 ;  /* 0x00a40009cf007388 */ /* 0x000fe20000000800 */
[----:B------:R-:W-:Y:S01]  /*6a90*/  FADD.FTZ R31, -R109, R31 ;  /* 0x0000001f6d1f7221 */ /* 0x000fe20000010100 */
[----:B------:R-:W-:Y:S01]  /*6aa0*/  F2FP.BF16.F32.PACK_AB R17, R17, R28 ;  /* 0x0000001c1111723e */ /* 0x000fe200000010ff */
[C---:B------:R-:W-:Y:S01]  /*6ab0*/  FADD.FTZ R40, -R110.reuse, R40 ;  /* 0x000000286e287221 */ /* 0x040fe20000010100 */
[----:B------:R-:W-:Y:S01]  /*6ac0*/  STS [R209+0x8000], R100 ;  /* 0x00800064d1007388 */ /* 0x000fe20000000800 */
[----:B------:R-:W-:Y:S01]  /*6ad0*/  FMUL.FTZ R6, R195, R31 ;  /* 0x0000001fc3067220 */ /* 0x000fe20000410000 */
[----:B------:R-:W-:Y:S01]  /*6ae0*/  FADD.FTZ R41, -R110, R41 ;  /* 0x000000296e297221 */ /* 0x000fe20000010100 */
        /* <DEDUP_REMOVED lines=12> */
[----:B------:R-:W-:Y:S01]  /*6bb0*/  FADD.FTZ R42, -R109, R42 ;  /* 0x0000002a6d2a7221 */ /* 0x000fe20000010100 */
[----:B------:R-:W-:Y:S01]  /*6bc0*/  STS [R209+0xa000], R18 ;  /* 0x00a00012d1007388 */ /* 0x000fe20000000800 */
[----:B------:R-:W-:Y:S01]  /*6bd0*/  FMUL.FTZ R50, R168, R50 ;  /* 0x00000032a8327220 */ /* 0x000fe20000410000 */
[----:B------:R-:W-:Y:S01]  /*6be0*/  FMUL.FTZ R51, R167, R51 ;  /* 0x00000033a7337220 */ /* 0x000fe20000410000 */
[----:B------:R-:W-:Y:S01]  /*6bf0*/  FADD.FTZ R43, -R109, R43 ;  /* 0x0000002b6d2b7221 */ /* 0x000fe20000010100 */
        /* <DEDUP_REMOVED lines=8> */
[----:B------:R-:W-:Y:S01]  /*6c80*/  STS [R206+0xa400], R6 ;  /* 0x00a40006ce007388 */ /* 0x000fe20000000800 */
[----:B------:R-:W-:Y:S01]  /*6c90*/  FADD.FTZ R47, -R109, R47 ;  /* 0x0000002f6d2f7221 */ /* 0x000fe20000010100 */
[----:B------:R-:W-:Y:S01]  /*6ca0*/  F2FP.BF16.F32.PACK_AB R50, R51, R50 ;  /* 0x000000323332723e */ /* 0x000fe200000010ff */
[----:B------:R-:W-:Y:S01]  /*6cb0*/  FMUL.FTZ R44, R179, R44 ;  /* 0x0000002cb32c7220 */ /* 0x000fe20000410000 */
[----:B------:R-:W-:Y:S01]  /*6cc0*/  STS [R203+0x8000], R37 ;  /* 0x00800025cb007388 */ /* 0x000fe20000000800 */
[----:B------:R-:W-:Y:S01]  /*6cd0*/  FMUL.FTZ R13, R178, R45 ;  /* 0x0000002db20d7220 */ /* 0x000fe20000410000 */
[----:B------:R-:W-:Y:S01]  /*6ce0*/  FMUL.FTZ R46, R184, R46 ;  /* 0x0000002eb82e7220 */ /* 0x000fe20000410000 */
[----:B------:R-:W-:Y:S01]  /*6cf0*/  FMUL.FTZ R4, R183, R47 ;  /* 0x0000002fb7047220 */ /* 0x000fe20000410000 */
[----:B------:R-:W-:Y:S01]  /*6d00*/  STS [R203+0x8400], R38 ;  /* 0x00840026cb007388 */ /* 0x000fe20000000800 */
[----:B------:R-:W-:Y:S01]  /*6d10*/  F2FP.BF16.F32.PACK_AB R16, R16, R40 ;  /* 0x000000281010723e */ /* 0x000fe200000010ff */
[----:B------:R-:W-:Y:S01]  /*6d20*/  FADD.FTZ R58, -R109, R58 ;  /* 0x0000003a6d3a7221 */ /* 0x000fe20000010100 */
        /* <DEDUP_REMOVED lines=24> */
[----:B------:R-:W-:Y:S02]  /*6eb0*/  MOV R52, R225 ;  /* 0x000000e100347202 */ /* 0x000fe40000000f00 */
[----:B------:R-:W-:Y:S01]  /*6ec0*/  MOV R53, R224 ;  /* 0x000000e000357202 */ /* 0x000fe20000000f00 */
[----:B------:R-:W-:Y:S04]  /*6ed0*/  STS [R205+0x8400], R21 ;  /* 0x00840015cd007388 */ /* 0x000fe80000000800 */
        /* <DEDUP_REMOVED lines=10> */
[----:B------:R-:W3:Y:S04]  /*6f80*/  LDSM.16.MT88.4 R12, [R2+0x14000] ;  /* 0x01400000020c783b */ /* 0x000ee80000004200 */
[----:B------:R-:W-:Y:S04]  /*6f90*/  LDSM.16.MT88.4 R16, [R2+0x10800] ;  /* 0x010800000210783b */ /* 0x000fe80000004200 */
[----:B------:R-:W4:Y:S04]  /*6fa0*/  LDSM.16.MT88.4 R20, [R0+0x4400] ;  /* 0x004400000014783b */ /* 0x000f280000004200 */
[----:B------:R-:W4:Y:S01]  /*6fb0*/  LDSM.16.MT88.4 R24, [R2+0x14800] ;  /* 0x014800000218783b */ /* 0x000f220000004200 */
[-C--:B-1----:R-:W-:Y:S06]  /*6fc0*/  HMMA.16816.F32.BF16 R68, R4, R8.reuse, R68 ;  /* 0x000000080444723c */ /* 0x082fec0000041844 */
[C---:B---3--:R-:W-:Y:S06]  /*6fd0*/  HMMA.16816.F32.BF16 R72, R12.reuse, R8, R72 ;  /* 0x000000080c48723c */ /* 0x048fec0000041848 */
[-C--:B------:R-:W-:Y:S01]  /*6fe0*/  HMMA.16816.F32.BF16 R76, R12, R10.reuse, R76 ;  /* 0x0000000a0c4c723c */ /* 0x080fe2000004184c */
[----:B------:R-:W-:Y:S05]  /*6ff0*/  LDSM.16.MT88.4 R12, [R2+0x15000] ;  /* 0x01500000020c783b */ /* 0x000fea0000004200 */
[----:B------:R-:W-:Y:S01]  /*7000*/  HMMA.16816.F32.BF16 R80, R4, R10, R80 ;  /* 0x0000000a0450723c */ /* 0x000fe20000041850 */
[----:B------:R-:W-:Y:S04]  /*7010*/  LDSM.16.MT88.4 R4, [R2+0x11000] ;  /* 0x011000000204783b */ /* 0x000fe80000004200 */
[----:B------:R-:W1:Y:S01]  /*7020*/  LDSM.16.MT88.4 R8, [R0+0x4800] ;  /* 0x004800000008783b */ /* 0x000e620000004200 */
[-C--:B----4-:R-:W-:Y:S06]  /*7030*/  HMMA.16816.F32.BF16 R68, R16, R20.reuse, R68 ;  /* 0x000000141044723c */ /* 0x090fec0000041844 */
[C---:B------:R-:W-:Y:S06]  /*7040*/  HMMA.16816.F32.BF16 R72, R24.reuse, R20, R72 ;  /* 0x000000141848723c */ /* 0x040fec0000041848 */
[-C--:B------:R-:W-:Y:S01]  /*7050*/  HMMA.16816.F32.BF16 R76, R24, R22.reuse, R76 ;  /* 0x00000016184c723c */ /* 0x080fe2000004184c */
[----:B------:R-:W-:Y:S05]  /*7060*/  LDSM.16.MT88.4 R24, [R2+0x15800] ;  /* 0x015800000218783b */ /* 0x000fea0000004200 */
[----:B------:R-:W-:Y:S01]  /*7070*/  HMMA.16816.F32.BF16 R80, R16, R22, R80 ;  /* 0x000000161050723c */ /* 0x000fe20000041850 */
[----:B------:R-:W-:Y:S04]  /*7080*/  LDSM.16.MT88.4 R16, [R2+0x11800] ;  /* 0x011800000210783b */ /* 0x000fe80000004200 */
[----:B------:R-:W3:Y:S01]  /*7090*/  LDSM.16.MT88.4 R20, [R0+0x4c00] ;  /* 0x004c00000014783b */ /* 0x000ee20000004200 */
[----:B--2---:R-:W-:Y:S01]  /*70a0*/  LEA R59, R49, UR4, 0x1 ;  /* 0x00000004313b7c11 */ /* 0x004fe2000f8e08ff */
[-C--:B-1----:R-:W-:Y:S06]  /*70b0*/  HMMA.16816.F32.BF16 R68, R4, R8.reuse, R68 ;  /* 0x000000080444723c */ /* 0x082fec0000041844 */
[C---:B------:R-:W-:Y:S06]  /*70c0*/  HMMA.16816.F32.BF16 R72, R12.reuse, R8, R72 ;  /* 0x000000080c48723c */ /* 0x040fec0000041848 */
[-C--:B------:R-:W-:Y:S01]  /*70d0*/  HMMA.16816.F32.BF16 R76, R12, R10.reuse, R76 ;  /* 0x0000000a0c4c723c */ /* 0x080fe2000004184c */
[----:B------:R-:W-:Y:S05]  /*70e0*/  LDSM.16.MT88.4 R12, [R2+0x16000] ;  /* 0x01600000020c783b */ /* 0x000fea0000004200 */
[----:B------:R-:W-:Y:S01]  /*70f0*/  HMMA.16816.F32.BF16 R80, R4, R10, R80 ;  /* 0x0000000a0450723c */ /* 0x000fe20000041850 */
[----:B------:R-:W-:Y:S04]  /*7100*/  LDSM.16.MT88.4 R4, [R2+0x12000] ;  /* 0x012000000204783b */ /* 0x000fe80000004200 */
[----:B------:R-:W1:Y:S01]  /*7110*/  LDSM.16.MT88.4 R8, [R0+0x5000] ;  /* 0x005000000008783b */ /* 0x000e620000004200 */
[-C--:B---3--:R-:W-:Y:S06]  /*7120*/  HMMA.16816.F32.BF16 R68, R16, R20.reuse, R68 ;  /* 0x000000141044723c */ /* 0x088fec0000041844 */
        /* <DEDUP_REMOVED lines=56> */
.L_x_119:
[----:B------:R-:W3:Y:S01]  /*74b0*/  LDL R60, [R1+0x28] ;  /* 0x00002800013c7983 */ /* 0x000ee20000100800 */
[----:B------:R-:W-:Y:S02]  /*74c0*/  ULOP3.LUT UR11, UR7, 0x1, URZ, 0xc0, !UPT ;  /* 0x00000001070b7892 */ /* 0x000fe4000f8ec03f */
[----:B------:R-:W-:Y:S01]  /*74d0*/  UISETP.GT.AND UP2, UPT, UR7, UR17, UPT ;  /* 0x000000110700728c */ /* 0x000fe2000bf44270 */
[----:B------:R-:W4:Y:S01]  /*74e0*/  LDL R58, [R1+0x3c] ;  /* 0x00003c00013a7983 */ /* 0x000f220000100800 */
[----:B------:R-:W-:Y:S02]  /*74f0*/  UISETP.NE.U32.AND UP0, UPT, UR11, 0x1, UPT ;  /* 0x000000010b00788c */ /* 0x000fe4000bf05070 */
[----:B------:R-:W-:Y:S01]  /*7500*/  UIADD3 UR7, UR7, -0x1, URZ ;  /* 0xffffffff07077890 */ /* 0x000fe2000fffe03f */
[----:B------:R-:W5:Y:S04]  /*7510*/  LDL R57, [R1+0x20] ;  /* 0x0000200001397983 */ /* 0x000f680000100800 */
[----:B------:R-:W5:Y:S04]  /*7520*/  LDL R56, [R1+0x24] ;  /* 0x0000240001387983 */ /* 0x000f680000100800 */
[----:B------:R-:W5:Y:S04]  /*7530*/  LDL R55, [R1+0x18] ;  /* 0x0000180001377983 */ /* 0x000f680000100800 */
[----:B------:R-:W5:Y:S04]  /*7540*/  LDL R54, [R1+0x1c] ;  /* 0x00001c0001367983 */ /* 0x000f680000100800 */
[----:B------:R-:W-:Y:S04]  /*7550*/  LDSM.16.M88.4 R16, [R151] ;  /* 0x000000009710783b */ /* 0x000fe80000000200 */
[----:B------:R-:W2:Y:S04]  /*7560*/  LDSM.16.MT88.4 R20, [R0+0x6000] ;  /* 0x006000000014783b */ /* 0x000ea80000004200 */
[----:B------:R-:W1:Y:S04]  /*7570*/  LDSM.16.M88.4 R12, [R151+0x2000] ;  /* 0x00200000970c783b */ /* 0x000e680000000200 */
[----:B------:R-:W-:Y:S04]  /*7580*/  LDSM.16.M88.4 R24, [R157] ;  /* 0x000000009d18783b */ /* 0x000fe80000000200 */
[----:B------:R-:W1:Y:S04]  /*7590*/  LDSM.16.MT88.4 R28, [R0+0x6400] ;  /* 0x00640000001c783b */ /* 0x000e680000004200 */
[----:B------:R-:W1:Y:S04]  /*75a0*/  LDSM.16.M88.4 R32, [R160] ;  /* 0x00000000a020783b */ /* 0x000e680000000200 */
[----:B------:R-:W-:Y:S04]  /*75b0*/  LDSM.16.M88.4 R36, [R153] ;  /* 0x000000009924783b */ /* 0x000fe80000000200 */
[----:B------:R-:W1:Y:S04]  /*75c0*/  LDSM.16.MT88.4 R40, [R0+0x6800] ;  /* 0x006800000028783b */ /* 0x000e680000004200 */
[----:B------:R-:W1:Y:S04]  /*75d0*/  LDSM.16.M88.4 R44, [R153+0x2000] ;  /* 0x00200000992c783b */ /* 0x000e680000000200 */
[----:B------:R-:W-:Y:S01]  /*75e0*/  LDSM.16.MT88.4 R48, [R0+0x6c00] ;  /* 0x006c00000030783b */ /* 0x000fe20000004200 */
[-C--:B--2---:R-:W-:Y:S06]  /*75f0*/  HMMA.16816.F32.BF16 R4, R16, R20.reuse, RZ ;  /* 0x000000141004723c */ /* 0x084fec00000418ff */
[C---:B-1----:R-:W-:Y:S06]  /*7600*/  HMMA.16816.F32.BF16 R8, R12.reuse, R20, RZ ;  /* 0x000000140c08723c */ /* 0x042fec00000418ff */
[-C--:B------:R-:W-:Y:S06]  /*7610*/  HMMA.16816.F32.BF16 R12, R12, R22.reuse, RZ ;  /* 0x000000160c0c723c */ /* 0x080fec00000418ff */
[----:B------:R-:W-:Y:S01]  /*7620*/  HMMA.16816.F32.BF16 R16, R16, R22, RZ ;  /* 0x000000161010723c */ /* 0x000fe200000418ff */
[----:B------:R-:W1:Y:S05]  /*7630*/  LDSM.16.M88.4 R20, [R152] ;  /* 0x000000009814783b */ /* 0x000e6a0000000200 */
[-C--:B------:R-:W-:Y:S06]  /*7640*/  HMMA.16816.F32.BF16 R4, R24, R28.reuse, R4 ;  /* 0x0000001c1804723c */ /* 0x080fec0000041804 */
[C---:B------:R-:W-:Y:S06]  /*7650*/  HMMA.16816.F32.BF16 R8, R32.reuse, R28, R8 ;  /* 0x0000001c2008723c */ /* 0x040fec0000041808 */
[-C--:B------:R-:W-:Y:S01]  /*7660*/  HMMA.16816.F32.BF16 R12, R32, R30.reuse, R12 ;  /* 0x0000001e200c723c */ /* 0x080fe2000004180c */
[----:B------:R-:W2:Y:S05]  /*7670*/  LDSM.16.M88.4 R32, [R152+0x2000] ;  /* 0x002000009820783b */ /* 0x000eaa0000000200 */
[----:B------:R-:W-:Y:S01]  /*7680*/  HMMA.16816.F32.BF16 R16, R24, R30, R16 ;  /* 0x0000001e1810723c */ /* 0x000fe20000041810 */
[----:B------:R-:W-:Y:S04]  /*7690*/  LDSM.16.M88.4 R24, [R151+0x4000] ;  /* 0x004000009718783b */ /* 0x000fe80000000200 */
[----:B------:R-:W2:Y:S01]  /*76a0*/  LDSM.16.MT88.4 R28, [R0+0x7000] ;  /* 0x00700000001c783b */ /* 0x000ea20000004200 */
[-C--:B------:R-:W-:Y:S06]  /*76b0*/  HMMA.16816.F32.BF16 R4, R36, R40.reuse, R4 ;  /* 0x000000282404723c */ /* 0x080fec0000041804 */
[C---:B------:R-:W-:Y:S06]  /*76c0*/  HMMA.16816.F32.BF16 R8, R44.reuse, R40, R8 ;  /* 0x000000282c08723c */ /* 0x040fec0000041808 */
[-C--:B------:R-:W-:Y:S01]  /*76d0*/  HMMA.16816.F32.BF16 R12, R44, R42.reuse, R12 ;  /* 0x0000002a2c0c723c */ /* 0x080fe2000004180c */
[----:B------:R-:W2:Y:S05]  /*76e0*/  LDSM.16.M88.4 R44, [R151+0x6000] ;  /* 0x00600000972c783b */ /* 0x000eaa0000000200 */
[----:B------:R-:W-:Y:S01]  /*76f0*/  HMMA.16816.F32.BF16 R16, R36, R42, R16 ;  /* 0x0000002a2410723c */ /* 0x000fe20000041810 */
[----:B------:R-:W-:Y:S04]  /*7700*/  LDSM.16.M88.4 R36, [R159] ;  /* 0x000000009f24783b */ /* 0x000fe80000000200 */
[----:B------:R-:W2:Y:S01]  /*7710*/  LDSM.16.MT88.4 R40, [R0+0x7400] ;  /* 0x007400000028783b */ /* 0x000ea20000004200 */
[-C--:B-1----:R-:W-:Y:S06]  /*7720*/  HMMA.16816.F32.BF16 R4, R20, R48.reuse, R4 ;  /* 0x000000301404723c */ /* 0x082fec0000041804 */
[C---:B--2---:R-:W-:Y:S06]  /*7730*/  HMMA.16816.F32.BF16 R8, R32.reuse, R48, R8 ;  /* 0x000000302008723c */ /* 0x044fec0000041808 */
[-C--:B------:R-:W-:Y:S01]  /*7740*/  HMMA.16816.F32.BF16 R12, R32, R50.reuse, R12 ;  /* 0x00000032200c723c */ /* 0x080fe2000004180c */
[----:B------:R-:W1:Y:S05]  /*7750*/  LDSM.16.M88.4 R32, [R158] ;  /* 0x000000009e20783b */ /* 0x000e6a0000000200 */
        /* <DEDUP_REMOVED lines=8> */
[----:B------:R2:W-:Y:S04]  /*77e0*/  LDSM.16.MT88.4 R28, [R0+0x7c00] ;  /* 0x007c0000001c783b */ /* 0x0005e80000004200 */
[----:B------:R-:W2:Y:S01]  /*77f0*/  LDSM.16.M88.4 R24, [R152+0x4000] ;  /* 0x004000009818783b */ /* 0x000ea20000000200 */
[-C--:B------:R-:W-:Y:S06]  /*7800*/  HMMA.16816.F32.BF16 R4, R36, R40.reuse, R4 ;  /* 0x000000282404723c */ /* 0x080fec0000041804 */
[C---:B-1----:R-:W-:Y:S06]  /*7810*/  HMMA.16816.F32.BF16 R8, R32.reuse, R40, R8 ;  /* 0x000000282008723c */ /* 0x042fec0000041808 */
[-C--:B------:R-:W-:Y:S01]  /*7820*/  HMMA.16816.F32.BF16 R12, R32, R42.reuse, R12 ;  /* 0x0000002a200c723c */ /* 0x080fe2000004180c */
[----:B------:R-:W1:Y:S01]  /*7830*/  LDSM.16.M88.4 R32, [R152+0x6000] ;  /* 0x006000009820783b */ /* 0x000e620000000200 */
[----:B------:R-:W-:Y:S04]  /*7840*/  IMAD.U32 R40, RZ, RZ, UR28 ;  /* 0x0000001cff287e24 */ /* 0x000fe8000f8e00ff */
[----:B------:R-:W-:Y:S01]  /*7850*/  HMMA.16816.F32.BF16 R16, R36, R42, R16 ;  /* 0x0000002a2410723c */ /* 0x000fe20000041810 */
[----:B--2---:R-:W-:Y:S05]  /*7860*/  IMAD.U32 R0, RZ, RZ, UR18 ;  /* 0x00000012ff007e24 */ /* 0x004fea000f8e00ff */
[-C--:B------:R-:W-:Y:S01]  /*7870*/  HMMA.16816.F32.BF16 R4, R20, R48.reuse, R4 ;  /* 0x000000301404723c */ /* 0x080fe20000041804 */
[----:B------:R-:W-:Y:S04]  /*7880*/  IMAD.U32 R42, RZ, RZ, UR29 ;  /* 0x0000001dff2a7e24 */ /* 0x000fe8000f8e00ff */
[----:B------:R-:W-:Y:S01]  /*7890*/  IMAD.U32 R38, RZ, RZ, UR27 ;  /* 0x0000001bff267e24 */ /* 0x000fe2000f8e00ff */
[C---:B------:R-:W-:Y:S01]  /*78a0*/  HMMA.16816.F32.BF16 R8, R44.reuse, R48, R8 ;  /* 0x000000302c08723c */ /* 0x040fe20000041808 */
        /* <DEDUP_REMOVED lines=8> */
[----:B------:R-:W-:Y:S01]  /*7930*/  IMAD.U32 R50, RZ, RZ, UR33 ;  /* 0x00000021ff327e24 */ /* 0x000fe2000f8e00ff */
[C---:B-1----:R-:W-:Y:S01]  /*7940*/  HMMA.16816.F32.BF16 R8, R32.reuse, R28, R8 ;  /* 0x0000001c2008723c */ /* 0x042fe20000041808 */
[----:B------:R-:W-:Y:S04]  /*7950*/  IMAD.U32 R22, RZ, RZ, UR32 ;  /* 0x00000020ff167e24 */ /* 0x000fe8000f8e00ff */
[----:B------:R-:W-:Y:S01]  /*7960*/  LEA R225, P0, R21, R52, 0x2 ;  /* 0x0000003415e17211 */ /* 0x000fe200078010ff */
[-C--:B------:R-:W-:Y:S01]  /*7970*/  HMMA.16816.F32.BF16 R12, R32, R30.reuse, R12 ;  /* 0x0000001e200c723c */ /* 0x080fe2000004180c */
[----:B------:R-:W-:Y:S01]  /*7980*/  MOV R28, UR22 ;  /* 0x00000016001c7c02 */ /* 0x000fe20008000f00 */
[----:B------:R-:W-:Y:S03]  /*7990*/  IMAD.U32 R23, RZ, RZ, UR31 ;  /* 0x0000001fff177e24 */ /* 0x000fe6000f8e00ff */
[----:B------:R-:W-:Y:S01]  /*79a0*/  LEA.HI.X.SX32 R224, R0, R53, 0x2, P0 ;  /* 0x0000003500e07211 */ /* 0x000fe200000f16ff */
[----:B------:R-:W-:Y:S01]  /*79b0*/  HMMA.16816.F32.BF16 R16, R24, R30, R16 ;  /* 0x0000001e1810723c */ /* 0x000fe20000041810 */
[----:B------:R-:W-:Y:S04]  /*79c0*/  IMAD.U32 R0, RZ, RZ, UR33 ;  /* 0x00000021ff007e24 */ /* 0x000fe8000f8e00ff */
[----:B------:R-:W-:Y:S02]  /*79d0*/  IMAD.U32 R34, RZ, RZ, UR25 ;  /* 0x00000019ff227e24 */ /* 0x000fe4000f8e00ff */
[----:B------:R-:W-:Y:S04]  /*79e0*/  IMAD.U32 R24, RZ, RZ, UR30 ;  /* 0x0000001eff187e24 */ /* 0x000fe8000f8e00ff */
        /* <DEDUP_REMOVED lines=10> */
[----:B------:R-:W-:Y:S01]  /*7a90*/  IMAD.U32 R52, RZ, RZ, UR19 ;  /* 0x00000013ff347e24 */ /* 0x000fe2000f8e00ff */
[----:B---3--:R-:W-:Y:S01]  /*7aa0*/  @P1 IADD3 R20, P2, R60, UR13, RZ ;  /* 0x0000000d3c141c10 */ /* 0x008fe2000ff5e0ff */
[----:B------:R-:W-:Y:S03]  /*7ab0*/  @UP3 UIADD3 UR13, UP1, UR13, -0x200, URZ ;  /* 0xfffffe000d0d3890 */ /* 0x000fe6000ff3e03f */
[----:B----4-:R-:W-:Y:S01]  /*7ac0*/  @P1 IADD3.X R21, R58, UR12, RZ, P2, !PT ;  /* 0x0000000c3a151c10 */ /* 0x010fe200097fe4ff */
[----:B------:R-:W-:Y:S01]  /*7ad0*/  IMAD.U32 R58, RZ, RZ, UR25 ;  /* 0x00000019ff3a7e24 */ /* 0x000fe2000f8e00ff */
[----:B------:R-:W-:Y:S03]  /*7ae0*/  @UP3 UIADD3.X UR12, UR12, -0x1, URZ, UP1, !UPT ;  /* 0xffffffff0c0c3890 */ /* 0x000fe60008ffe43f */
[----:B-----5:R-:W2:Y:S04]  /*7af0*/  @P1 LDG.E R57, desc[UR8][R20.64] ;  /* 0x0000000814391981 */ /* 0x020ea8000c1e1900 */
[----:B------:R-:W3:Y:S04]  /*7b00*/  @P1 LDG.E R56, desc[UR8][R20.64+0x20] ;  /* 0x0000200814381981 */ /* 0x000ee8000c1e1900 */
[----:B------:R-:W4:Y:S04]  /*7b10*/  @P1 LDG.E R55, desc[UR8][R20.64+0x100] ;  /* 0x0001000814371981 */ /* 0x000f28000c1e1900 */
[----:B------:R1:W5:Y:S02]  /*7b20*/  @P1 LDG.E R54, desc[UR8][R20.64+0x120] ;  /* 0x0001200814361981 */ /* 0x000364000c1e1900 */
        /* <DEDUP_REMOVED lines=19> */
[-C--:B------:R-:W-:Y:S02]  /*7c60*/  LEA.HI.X.SX32 R41, R27, R21.reuse, 0x2, P2 ;  /* 0x000000151b297211 */ /* 0x080fe400010f16ff */
[-C--:B------:R-:W-:Y:S01]  /*7c70*/  LEA R36, P0, R36, R20.reuse, 0x2 ;  /* 0x0000001424247211 */ /* 0x080fe200078010ff */
[----:B------:R-:W-:Y:S01]  /*7c80*/  REDG.E.ADD.F32.FTZ.RN.STRONG.GPU desc[UR8][R42.64], R9 ;  /* 0x000000092a0079a6 */ /* 0x000fe2000c10f388 */
[-C--:B------:R-:W-:Y:S02]  /*7c90*/  LEA R34, P6, R34, R20.reuse, 0x2 ;  /* 0x0000001422227211 */ /* 0x080fe400078c10ff */
[-C--:B------:R-:W-:Y:S01]  /*7ca0*/  LEA.HI.X.SX32 R37, R35, R21.reuse, 0x2, P0 ;  /* 0x0000001523257211 */ /* 0x080fe200000f16ff */
[----:B------:R-:W-:Y:S01]  /*7cb0*/  REDG.E.ADD.F32.FTZ.RN.STRONG.GPU desc[UR8][R40.64], R10 ;  /* 0x0000000a280079a6 */ /* 0x000fe2000c10f388 */
[-C--:B------:R-:W-:Y:S02]  /*7cc0*/  LEA R32, P5, R32, R20.reuse, 0x2 ;  /* 0x0000001420207211 */ /* 0x080fe400078a10ff */
[-C--:B------:R-:W-:Y:S01]  /*7cd0*/  LEA.HI.X.SX32 R35, R58, R21.reuse, 0x2, P6 ;  /* 0x000000153a237211 */ /* 0x080fe200030f16ff */
[----:B------:R-:W-:Y:S01]  /*7ce0*/  LDSM.16.MT88.4 R4, [R2+0x8000] ;  /* 0x008000000204783b */ /* 0x000fe20000004200 */
[-C--:B------:R-:W-:Y:S02]  /*7cf0*/  LEA R22, P0, R33, R20.reuse, 0x2 ;  /* 0x0000001421167211 */ /* 0x080fe400078010ff */
[-C--:B------:R-:W-:Y:S02]  /*7d00*/  LEA R30, P4, R30, R20.reuse, 0x2 ;  /* 0x000000141e1e7211 */ /* 0x080fe400078810ff */
[-C--:B------:R-:W-:Y:S02]  /*7d10*/  LEA R28, P3, R28, R20.reuse, 0x2 ;  /* 0x000000141c1c7211 */ /* 0x080fe400078610ff */
[-C--:B------:R-:W-:Y:S02]  /*7d20*/  LEA R26, P2, R26, R20.reuse, 0x2 ;  /* 0x000000141a1a7211 */ /* 0x080fe400078410ff */
[-C--:B------:R-:W-:Y:S02]  /*7d30*/  LEA.HI.X.SX32 R23, R52, R21.reuse, 0x2, P0 ;  /* 0x0000001534177211 */ /* 0x080fe400000f16ff */
[----:B------:R-:W-:Y:S01]  /*7d40*/  PLOP3.LUT P0, PT, PT, PT, UP2, 0x80, 0x0 ;  /* 0x000000000000781c */ /* 0x000fe20003f0f028 */
[----:B--2---:R1:W-:Y:S04]  /*7d50*/  @P1 STL [R1+0x20], R57 ;  /* 0x0000203901001387 */ /* 0x0043e80000100800 */
[----:B---3--:R2:W-:Y:S04]  /*7d60*/  @P1 STL [R1+0x24], R56 ;  /* 0x0000243801001387 */ /* 0x0085e80000100800 */
[----:B----4-:R3:W-:Y:S04]  /*7d70*/  @P1 STL [R1+0x18], R55 ;  /* 0x0000183701001387 */ /* 0x0107e80000100800 */
[----:B-----5:R4:W-:Y:S01]  /*7d80*/  @P1 STL [R1+0x1c], R54 ;  /* 0x00001c3601001387 */ /* 0x0209e20000100800 */
[-C--:B------:R-:W-:Y:S04]  /*7d90*/  LEA R38, P1, R38, R20.reuse, 0x2 ;  /* 0x0000001426267211 */ /* 0x080fe800078210ff */
[-C--:B------:R-:W-:Y:S02]  /*7da0*/  LEA.HI.X.SX32 R39, R31, R21.reuse, 0x2, P1 ;  /* 0x000000151f277211 */ /* 0x080fe400008f16ff */
[----:B------:R-:W-:Y:S03]  /*7db0*/  LEA R24, P1, R29, R20, 0x2 ;  /* 0x000000141d187211 */ /* 0x000fe600078210ff */
[----:B------:R-:W-:Y:S01]  /*7dc0*/  REDG.E.ADD.F32.FTZ.RN.STRONG.GPU desc[UR8][R38.64], R11 ;  /* 0x0000000b260079a6 */ /* 0x000fe2000c10f388 */
[-C--:B------:R-:W-:Y:S01]  /*7dd0*/  LEA.HI.X.SX32 R25, R53, R21.reuse, 0x2, P1 ;  /* 0x0000001535197211 */ /* 0x080fe200008f16ff */
[----:B-1----:R-:W-:Y:S02]  /*7de0*/  IMAD.U32 R57, RZ, RZ, UR24 ;  /* 0x00000018ff397e24 */ /* 0x002fe4000f8e00ff */
[----:B------:R-:W-:Y:S01]  /*7df0*/  REDG.E.ADD.F32.FTZ.RN.STRONG.GPU desc[UR8][R36.64], R16 ;  /* 0x00000010240079a6 */ /* 0x000fe2000c10f388 */
[----:B------:R-:W-:Y:S01]  /*7e00*/  PLOP3.LUT P1, PT, PT, PT, UP0, 0x80, 0x0 ;  /* 0x000000000000781c */ /* 0x000fe20003f2f008 */
[----:B------:R-:W-:Y:S01]  /*7e10*/  @UP3 UIADD3 UR15, UP0, UR15, -0x200, URZ ;  /* 0xfffffe000f0f3890 */ /* 0x000fe2000ff1e03f */
[----:B--2---:R-:W-:Y:S01]  /*7e20*/  IMAD.U32 R56, RZ, RZ, UR23 ;  /* 0x00000017ff387e24 */ /* 0x004fe2000f8e00ff */
[-C--:B------:R-:W-:Y:S01]  /*7e30*/  LEA.HI.X.SX32 R33, R57, R21.reuse, 0x2, P5 ;  /* 0x0000001539217211 */ /* 0x080fe200028f16ff */
[----:B------:R-:W-:Y:S01]  /*7e40*/  REDG.E.ADD.F32.FTZ.RN.STRONG.GPU desc[UR8][R34.64], R17 ;  /* 0x00000011220079a6 */ /* 0x000fe2000c10f388 */
[----:B------:R-:W-:Y:S01]  /*7e50*/  @UP3 UIADD3.X UR14, UR14, -0x1, URZ, UP0, !UPT ;  /* 0xffffffff0e0e3890 */ /* 0x000fe200087fe43f */
[----:B---3--:R-:W-:Y:S02]  /*7e60*/  MOV R55, UR22 ;  /* 0x0000001600377c02 */ /* 0x008fe40008000f00 */
[-C--:B------:R-:W-:Y:S01]  /*7e70*/  LEA.HI.X.SX32 R31, R56, R21.reuse, 0x2, P4 ;  /* 0x00000015381f7211 */ /* 0x080fe200020f16ff */
[----:B------:R-:W-:Y:S01]  /*7e80*/  REDG.E.ADD.F32.FTZ.RN.STRONG.GPU desc[UR8][R32.64], R18 ;  /* 0x00000012200079a6 */ /* 0x000fe2000c10f388 */
[----:B----4-:R-:W-:Y:S01]  /*7e90*/  IMAD.U32 R54, RZ, RZ, UR21 ;  /* 0x00000015ff367e24 */ /* 0x010fe2000f8e00ff */
[-C--:B------:R-:W-:Y:S02]  /*7ea0*/  LEA.HI.X.SX32 R29, R55, R21.reuse, 0x2, P3 ;  /* 0x00000015371d7211 */ /* 0x080fe400018f16ff */
[----:B------:R-:W-:Y:S01]  /*7eb0*/  REDG.E.ADD.F32.FTZ.RN.STRONG.GPU desc[UR8][R30.64], R19 ;  /* 0x000000131e0079a6 */ /* 0x000fe2000c10f388 */
[----:B------:R-:W-:Y:S01]  /*7ec0*/  @P1 VIADD R0, R3, 0x2000 ;  /* 0x0000200003001836 */ /* 0x000fe20000000000 */
[----:B------:R-:W-:Y:S02]  /*7ed0*/  LEA.HI.X.SX32 R27, R54, R21, 0x2, P2 ;  /* 0x00000015361b7211 */ /* 0x000fe400010f16ff */
[----:B------:R-:W-:Y:S04]  /*7ee0*/  REDG.E.ADD.F32.FTZ.RN.STRONG.GPU desc[UR8][R28.64], R12 ;  /* 0x0000000c1c0079a6 */ /* 0x000fe8000c10f388 */
[----:B------:R-:W-:Y:S04]  /*7ef0*/  REDG.E.ADD.F32.FTZ.RN.STRONG.GPU desc[UR8][R26.64], R13 ;  /* 0x0000000d1a0079a6 */ /* 0x000fe8000c10f388 */
[----:B------:R-:W-:Y:S04]  /*7f00*/  REDG.E.ADD.F32.FTZ.RN.STRONG.GPU desc[UR8][R24.64], R14 ;  /* 0x0000000e180079a6 */ /* 0x000fe8000c10f388 */
[----:B------:R-:W-:Y:S04]  /*7f10*/  REDG.E.ADD.F32.FTZ.RN.STRONG.GPU desc[UR8][R22.64], R15 ;  /* 0x0000000f160079a6 */ /* 0x000fe8000c10f388 */
[----:B------:R-:W1:Y:S04]  /*7f20*/  LDSM.16.MT88.4 R8, [R3] ;  /* 0x000000000308783b */ /* 0x000e680000004200 */
        /* <DEDUP_REMOVED lines=46> */
[----:B-----5:R-:W-:Y:S01]  /*8210*/  IMAD.MOV.U32 R3, RZ, RZ, R0 ;  /* 0x000000ffff037224 */ /* 0x020fe200078e0000 */
[-C--:B-1----:R-:W-:Y:S06]  /*8220*/  HMMA.16816.F32.BF16 R84, R12, R24.reuse, R84 ;  /* 0x000000180c54723c */ /* 0x082fec0000041854 */
        /* <DEDUP_REMOVED lines=11> */
[----:B------:R-:W2:Y:S01]  /*82e0*/  LDL R61, [R1+0x44] ;  /* 0x00004400013d7983 */ /* 0x000ea20000100800 */
[----:B------:R-:W-:-:S03]  /*82f0*/  ULDC UR5, c[0x0][0x390] ;  /* 0x0000e40000057ab9 */ /* 0x000fc60000000800 */
[----:B------:R-:W3:Y:S01]  /*8300*/  LDL R60, [R1+0x48] ;  /* 0x00004800013c7983 */ /* 0x000ee20000100800 */
        /* <DEDUP_REMOVED lines=14> */
[----:B------:R-:W-:Y:S01]  /*83f0*/  FMUL.FTZ R92, R92, UR5 ;  /* 0x000000055c5c7c20 */ /* 0x000fe20008410000 */
[----:B------:R-:W-:Y:S01]  /*8400*/  FMUL.FTZ R3, R93, UR5 ;  /* 0x000000055d037c20 */ /* 0x000fe20008410000 */
[----:B------:R-:W-:Y:S01]  /*8410*/  F2FP.BF16.F32.PACK_AB R8, R8, R86 ;  /* 0x000000560808723e */ /* 0x000fe200000010ff */
[----:B------:R-:W-:Y:S01]  /*8420*/  FMUL.FTZ R94, R94, UR5 ;  /* 0x000000055e5e7c20 */ /* 0x000fe20008410000 */
[----:B------:R-:W-:Y:S01]  /*8430*/  FMUL.FTZ R0, R95, UR5 ;  /* 0x000000055f007c20 */ /* 0x000fe20008410000 */
        /* <DEDUP_REMOVED lines=17> */
[----:B------:R-:W-:Y:S01]  /*8550*/  @UP0 UIADD3 UR20, UR13, UR5, URZ ;  /* 0x000000050d140290 */ /* 0x000fe2000fffe03f */
[----:B------:R-:W-:Y:S01]  /*8560*/  F2FP.BF16.F32.PACK_AB R76, R77, R76 ;  /* 0x0000004c4d4c723e */ /* 0x000fe200000010ff */
[----:B------:R-:W-:Y:S01]  /*8570*/  @UP0 UMOV UR19, UR12 ;  /* 0x0000000c00130c82 */ /* 0x000fe20008000000 */
[----:B------:R-:W-:Y:S02]  /*8580*/  F2FP.BF16.F32.PACK_AB R78, R79, R78 ;  /* 0x0000004e4f4e723e */ /* 0x000fe400000010ff */
[----:B------:R-:W-:Y:S01]  /*8590*/  PLOP3.LUT P0, PT, PT, PT, UP0, 0x80, 0x0 ;  /* 0x000000000000781c */ /* 0x000fe20003f0f008 */
[----:B--2---:R1:W-:Y:S04]  /*85a0*/  STS [R61], R9 ;  /* 0x000000093d007388 */ /* 0x0043e80000000800 */
[----:B------:R1:W-:Y:S04]  /*85b0*/  STS [R61+0x200], R8 ;  /* 0x000200083d007388 */ /* 0x0003e80000000800 */
[----:B---3--:R1:W-:Y:S04]  /*85c0*/  STS [R60], R5 ;  /* 0x000000053c007388 */ /* 0x0083e80000000800 */
[----:B------:R1:W-:Y:S04]  /*85d0*/  STS [R60+0x200], R4 ;  /* 0x000200043c007388 */ /* 0x0003e80000000800 */
        /* <DEDUP_REMOVED lines=26> */
.L_x_121:
        /* <DEDUP_REMOVED lines=19> */
.L_x_122:
[----:B------:R-:W2:Y:S01]  /*88b0*/  S2R R25, SR_TID.X ;  /* 0x0000000000197919 */ /* 0x000ea20000002100 */
[----:B------:R-:W-:Y:S01]  /*88c0*/  USHF.R.S32.HI UR11, URZ, 0x1f, UR5 ;  /* 0x0000001f3f0b7899 */ /* 0x000fe20008011405 */
[--C-:B-1----:R-:W-:Y:S01]  /*88d0*/  SHF.R.S32.HI R5, RZ, 0x1f, R102.reuse ;  /* 0x0000001fff057819 */ /* 0x102fe20000011466 */
[----:B------:R-:W-:Y:S01]  /*88e0*/  IMAD.U32 R0, RZ, RZ, UR6 ;  /* 0x00000006ff007e24 */ /* 0x000fe2000f8e00ff */
[----:B------:R-:W1:Y:S01]  /*88f0*/  S2R R26, SR_TID.X ;  /* 0x00000000001a7919 */ /* 0x000e620000002100 */
[----:B------:R-:W-:Y:S01]  /*8900*/  UIMAD UR15, UR11, UR6, URZ ;  /* 0x000000060b0f72a4 */ /* 0x000fe2000f8e023f */
[----:B------:R-:W-:Y:S01]  /*8910*/  IMAD.MOV.U32 R4, RZ, RZ, R102 ;  /* 0x000000ffff047224 */ /* 0x000fe200078e0066 */
[----:B------:R-:W-:Y:S01]  /*8920*/  UIMAD UR10, UR37, -0x80, UR10 ;  /* 0xffffff80250a78a4 */ /* 0x000fe2000f8e020a */
[----:B------:R-:W-:Y:S01]  /*8930*/  BAR.SYNC.DEFER_BLOCKING 0x0 ;  /* 0x0000000000007b1d */ /* 0x000fe20000010000 */
[----:B------:R-:W-:Y:S01]  /*8940*/  UIMAD UR15, UR5, UR7, UR15 ;  /* 0x00000007050f72a4 */ /* 0x000fe2000f8e020f */
[----:B------:R-:W-:Y:S01]  /*8950*/  IMAD.WIDE.U32 R6, R0, UR5, R4 ;  /* 0x0000000500067c25 */ /* 0x000fe2000f8e0004 */
[----:B------:R-:W-:-:S03]  /*8960*/  USHF.R.S32.HI UR21, URZ, 0x1f, UR58 ;  /* 0x0000001f3f157899 */ /* 0x000fc6000801143a */
[----:B------:R-:W-:Y:S01]  /*8970*/  ULDC.64 UR16, c[0x0][0x468] ;  /* 0x00011a0000107ab9 */ /* 0x000fe20000000a00 */
[----:B------:R-:W-:Y:S01]  /*8980*/  IMAD.U32 R0, RZ, RZ, UR15 ;  /* 0x0000000fff007e24 */ /* 0x000fe2000f8e00ff */
[----:B------:R-:W-:Y:S01]  /*8990*/  ULDC UR15, c[0x0][0x2d0] ;  /* 0x0000b400000f7ab9 */ /* 0x000fe20000000800 */
[----:B------:R-:W-:Y:S01]  /*89a0*/  IADD3 R6, P0, R6, UR19, RZ ;  /* 0x0000001306067c10 */ /* 0x000fe2000ff1e0ff */
[----:B------:R-:W-:Y:S01]  /*89b0*/  BSSY B0, `(.L_x_123) ;  /* 0x000001d000007945 */ /* 0x000fe20003800000 */
[----:B------:R-:W-:Y:S01]  /*89c0*/  ISETP.GE.AND P2, PT, R102, UR15, PT ;  /* 0x0000000f66007c0c */ /* 0x000fe2000bf46270 */
[----:B------:R-:W-:Y:S01]  /*89d0*/  UIMAD UR15, UR21, UR16, URZ ;  /* 0x00000010150f72a4 */ /* 0x000fe2000f8e023f */
[----:B------:R-:W-:Y:S01]  /*89e0*/  IADD3.X R7, R7, UR20, R0, P0, !PT ;  /* 0x0000001407077c10 */ /* 0x000fe200087fe400 */
[----:B------:R-:W-:Y:S02]  /*89f0*/  IMAD.U32 R0, RZ, RZ, UR16 ;  /* 0x00000010ff007e24 */ /* 0x000fe4000f8e00ff */
[----:B------:R-:W-:-:S02]  /*8a00*/  UIMAD UR17, UR58, UR17, UR15 ;  /* 0x000000113a1172a4 */ /* 0x000fc4000f8e020f */
[----:B------:R-:W-:Y:S01]  /*8a10*/  IMAD.WIDE.U32 R6, R0, UR58, R6 ;  /* 0x0000003a00067c25 */ /* 0x000fe2000f8e0006 */
[----:B------:R3:W4:Y:S01]  /*8a20*/  LDS.128 R16, [R59+0x7000] ;  /* 0x007000003b107984 */ /* 0x0007220000000c00 */
[----:B--2---:R-:W-:-:S03]  /*8a30*/  SHF.R.S32.HI R25, RZ, 0x1f, R25 ;  /* 0x0000001fff197819 */ /* 0x004fc60000011419 */
[----:B------:R3:W2:Y:S01]  /*8a40*/  LDS.128 R20, [R59+0x9000] ;  /* 0x009000003b147984 */ /* 0x0006a20000000c00 */
[----:B-1----:R-:W-:-:S04]  /*8a50*/  LEA.HI R25, R25, R26, RZ, 0x2 ;  /* 0x0000001a19197211 */ /* 0x002fc800078f10ff */
[----:B------:R-:W-:-:S04]  /*8a60*/  SHF.R.S32.HI R25, RZ, 0x2, R25 ;  /* 0x00000002ff197819 */ /* 0x000fc80000011419 */
[----:B------:R-:W-:Y:S01]  /*8a70*/  SHF.R.S32.HI R24, RZ, 0x1f, R25 ;  /* 0x0000001fff187819 */ /* 0x000fe20000011419 */
[----:B------:R-:W-:-:S05]  /*8a80*/  VIADD R3, R25, 0x40 ;  /* 0x0000004019037836 */ /* 0x000fca0000000000 */
[----:B------:R-:W-:Y:S01]  /*8a90*/  ISETP.GE.OR P1, PT, R3, UR10, P2 ;  /* 0x0000000a03007c0c */ /* 0x000fe20009726670 */
[----:B------:R-:W-:Y:S01]  /*8aa0*/  VIADD R3, R7, UR17 ;  /* 0x0000001107037c36 */ /* 0x000fe20008000000 */
[----:B------:R-:W-:-:S13]  /*8ab0*/  ISETP.GE.OR P2, PT, R25, UR10, P2 ;  /* 0x0000000a19007c0c */ /* 0x000fda0009746670 */
[----:B---3--:R-:W-:Y:S05]  /*8ac0*/  @P2 BRA `(.L_x_124) ;  /* 0x00000000002c2947 */ /* 0x008fea0003800000 */
[----:B------:R-:W1:Y:S01]  /*8ad0*/  LDS.128 R12, [R59+0x6000] ;  /* 0x006000003b0c7984 */ /* 0x000e620000000c00 */
        /* <DEDUP_REMOVED lines=10> */
.L_x_124:
[----:B------:R-:W-:Y:S05]  /*8b80*/  BSYNC B0 ;  /* 0x0000000000007941 */ /* 0x000fea0003800000 */
.L_x_123:
[----:B------:R-:W-:Y:S04]  /*8b90*/  BSSY B0, `(.L_x_125) ;  /* 0x000000d000007945 */ /* 0x000fe80003800000 */
[----:B------:R-:W-:Y:S05]  /*8ba0*/  @P1 BRA `(.L_x_126) ;  /* 0x00000000002c1947 */ /* 0x000fea0003800000 */
[----:B------:R-:W-:Y:S01]  /*8bb0*/  IADD3 R0, P0, R25, 0x40, RZ ;  /* 0x0000004019007810 */ /* 0x000fe20007f1e0ff */
[----:B------:R-:W-:-:S03]  /*8bc0*/  ULDC.64 UR16, c[0x0][0x3f0] ;  /* 0x0000fc0000107ab9 */ /* 0x000fc60000000a00 */
[----:B------:R-:W-:-:S05]  /*8bd0*/  IADD3.X R7, RZ, R24, RZ, P0, !PT ;  /* 0x00000018ff077210 */ /* 0x000fca00007fe4ff */
[----:B-1----:R-:W-:Y:S01]  /*8be0*/  IMAD R10, R7, UR6, RZ ;  /* 0x00000006070a7c24 */ /* 0x002fe2000f8e02ff */
[----:B------:R-:W-:-:S03]  /*8bf0*/  MOV R7, R3 ;  /* 0x0000000300077202 */ /* 0x000fc60000000f00 */
[----:B------:R-:W-:-:S04]  /*8c00*/  IMAD.WIDE.U32 R8, R0, UR6, R6 ;  /* 0x0000000600087c25 */ /* 0x000fc8000f8e0006 */
[----:B------:R-:W-:Y:S01]  /*8c10*/  IMAD R0, R0, UR7, R10 ;  /* 0x0000000700007c24 */ /* 0x000fe2000f8e020a */
[----:B------:R-:W-:-:S04]  /*8c20*/  LEA R6, P0, R8, UR16, 0x1 ;  /* 0x0000001008067c11 */ /* 0x000fc8000f8008ff */
[----:B------:R-:W-:-:S04]  /*8c30*/  IADD3 R0, R0, R9, RZ ;  /* 0x0000000900007210 */ /* 0x000fc80007ffe0ff */
[----:B------:R-:W-:-:S05]  /*8c40*/  LEA.HI.X R7, R8, UR17, R0, 0x1, P0 ;  /* 0x0000001108077c11 */ /* 0x000fca00080f0c00 */
[----:B----4-:R3:W-:Y:S02]  /*8c50*/  STG.E.128 desc[UR8][R6.64], R16 ;  /* 0x0000001006007986 */ /* 0x0107e4000c101d08 */
.L_x_126:
[----:B------:R-:W-:Y:S05]  /*8c60*/  BSYNC B0 ;  /* 0x0000000000007941 */ /* 0x000fea0003800000 */
.L_x_125:
[----:B-1----:R1:W1:Y:S01]  /*8c70*/  LDS.128 R12, [R59+0x8000] ;  /* 0x008000003b0c7984 */ /* 0x0022620000000c00 */
[----:B------:R-:W-:Y:S01]  /*8c80*/  IMAD.U32 R0, RZ, RZ, UR12 ;  /* 0x0000000cff007e24 */ /* 0x000fe2000f8e00ff */
[----:B------:R-:W-:Y:S01]  /*8c90*/  UIMAD UR11, UR11, UR12, URZ ;  /* 0x0000000c0b0b72a4 */ /* 0x000fe2000f8e023f */
[----:B------:R-:W-:Y:S01]  /*8ca0*/  BSSY B0, `(.L_x_127) ;  /* 0x0000018000007945 */ /* 0x000fe20003800000 */
[----:B------:R-:W-:Y:S01]  /*8cb0*/  USHF.R.S32.HI UR10, URZ, 0x1f, UR58 ;  /* 0x0000001f3f0a7899 */ /* 0x000fe2000801143a */
[----:B------:R-:W-:Y:S01]  /*8cc0*/  IMAD.WIDE.U32 R4, R0, UR5, R4 ;  /* 0x0000000500047c25 */ /* 0x000fe2000f8e0004 */
[----:B------:R-:W-:Y:S01]  /*8cd0*/  UIMAD UR5, UR5, UR13, UR11 ;  /* 0x0000000d050572a4 */ /* 0x000fe2000f8e020b */
[----:B------:R-:W-:Y:S01]  /*8ce0*/  ULDC.64 UR6, c[0x0][0x470] ;  /* 0x00011c0000067ab9 */ /* 0x000fe20000000a00 */
[----:B------:R-:W-:-:S04]  /*8cf0*/  IADD3 R4, P0, R4, UR14, RZ ;  /* 0x0000000e04047c10 */ /* 0x000fc8000ff1e0ff */
        /* <DEDUP_REMOVED lines=8> */
[----:B---3--:R-:W-:Y:S01]  /*8d80*/  MOV R6, R4 ;  /* 0x0000000400067202 */ /* 0x008fe20000000f00 */
        /* <DEDUP_REMOVED lines=9> */
.L_x_128:
[----:B------:R-:W-:Y:S05]  /*8e20*/  BSYNC B0 ;  /* 0x0000000000007941 */ /* 0x000fea0003800000 */
.L_x_127:
[----:B------:R-:W-:Y:S05]  /*8e30*/  @P1 BRA `(.L_x_101) ;  /* 0x0000000000301947 */ /* 0x000fea0003800000 */
[----:B------:R-:W-:Y:S01]  /*8e40*/  IADD3 R0, P0, R25, 0x40, RZ ;  /* 0x0000004019007810 */ /* 0x000fe20007f1e0ff */
[----:B---3--:R-:W-:Y:S01]  /*8e50*/  IMAD.MOV.U32 R6, RZ, RZ, R4 ;  /* 0x000000ffff067224 */ /* 0x008fe200078e0004 */
        /* <DEDUP_REMOVED lines=9> */
[----:B--2---:R2:W-:Y:S02]  /*8ef0*/  STG.E.128 desc[UR8][R4.64], R20 ;  /* 0x0000001404007986 */ /* 0x0045e4000c101d08 */
.L_x_101:
[----:B------:R-:W-:Y:S05]  /*8f00*/  BSYNC B1 ;  /* 0x0000000000017941 */ /* 0x000fea0003800000 */
.L_x_87:
[----:B------:R-:W5:Y:S01]  /*8f10*/  LDL R3, [R1+0x50] ;  /* 0x0000500001037983 */ /* 0x000f620000100800 */
[----:B------:R-:W-:Y:S02]  /*8f20*/  ULDC UR5, c[0x0][0xc] ;  /* 0x0000030000057ab9 */ /* 0x000fe40000000800 */
[----:B------:R-:W-:Y:S01]  /*8f30*/  UIADD3 UR37, UR5, UR37, URZ ;  /* 0x0000002505257290 */ /* 0x000fe2000fffe03f */
[----:B-----5:R-:W-:-:S13]  /*8f40*/  R2UR UR6, R3 ;  /* 0x00000000030672ca */ /* 0x020fda00000e0000 */
[----:B------:R-:W-:-:S06]  /*8f50*/  UISETP.GE.AND UP0, UPT, UR37, UR6, UPT ;  /* 0x000000062500728c */ /* 0x000fcc000bf06270 */
[----:B------:R-:W-:-:S13]  /*8f60*/  PLOP3.LUT P0, PT, PT, PT, UP0, 0x80, 0x0 ;  /* 0x000000000000781c */ /* 0x000fda0003f0f008 */
[----:B------:R-:W-:Y:S05]  /*8f70*/  @P0 BRA `(.L_x_129) ;  /* 0x0000000000040947 */ /* 0x000fea0003800000 */
[----:B------:R-:W-:Y:S05]  /*8f80*/  BRA `(.L_x_130) ;  /* 0xffffff7c00407947 */ /* 0x000fea000383ffff */
.L_x_129:
[----:B------:R-:W-:Y:S05]  /*8f90*/  EXIT ;  /* 0x000000000000794d */ /* 0x000fea0003800000 */
.L_x_131:
        /* <DEDUP_REMOVED lines=14> */
.L_x_691:


//--------------------- .text._ZN5flash27flash_bwd_convert_dq_kernelI23Flash_bwd_kernel_traitsILi32ELi128ELi128ELi8ELi4ELi4ELi4ELb1ELb0EN7cutlass10bfloat16_tE19Flash_kernel_traitsILi32ELi128ELi128ELi8ES3_EEEEvNS_16Flash_bwd_paramsEi --------------------------
	.section	.text._ZN5flash27flash_bwd_convert_dq_kernelI23Flash_bwd_kernel_traitsILi32ELi128ELi128ELi8ELi4ELi4ELi4ELb1ELb0EN7cutlass10bfloat16_tE19Flash_kernel_traitsILi32ELi128ELi128ELi8ES3_EEEEvNS_16Flash_bwd_paramsEi,"ax",@progbits
	.align	128
        .global         _ZN5flash27flash_bwd_convert_dq_kernelI23Flash_bwd_kernel_traitsILi32ELi128ELi128ELi8ELi4ELi4ELi4ELb1ELb0EN7cutlass10bfloat16_tE19Flash_kernel_traitsILi32ELi128ELi128ELi8ES3_EEEEvNS_16Flash_bwd_paramsEi
        .type           _ZN5flash27flash_bwd_convert_dq_kernelI23Flash_bwd_kernel_traitsILi32ELi128ELi128ELi8ELi4ELi4ELi4ELb1ELb0EN7cutlass10bfloat16_tE19Flash_kernel_traitsILi32ELi128ELi128ELi8ES3_EEEEvNS_16Flash_bwd_paramsEi,@function
        .size           _ZN5flash27flash_bwd_convert_dq_kernelI23Flash_bwd_kernel_traitsILi32ELi128ELi128ELi8ELi4ELi4ELi4ELb1ELb0EN7cutlass10bfloat16_tE19Flash_kernel_traitsILi32ELi128ELi128ELi8ES3_EEEEvNS_16Flash_bwd_paramsEi,(.L_x_692 - _ZN5flash27flash_bwd_convert_dq_kernelI23Flash_bwd_kernel_traitsILi32ELi128ELi128ELi8ELi4ELi4ELi4ELb1ELb0EN7cutlass10bfloat16_tE19Flash_kernel_traitsILi32ELi128ELi128ELi8ES3_EEEEvNS_16Flash_bwd_paramsEi)
        .other          _ZN5flash27flash_bwd_convert_dq_kernelI23Flash_bwd_kernel_traitsILi32ELi128ELi128ELi8ELi4ELi4ELi4ELb1ELb0EN7cutlass10bfloat16_tE19Flash_kernel_traitsILi32ELi128ELi128ELi8ES3_EEEEvNS_16Flash_bwd_paramsEi,@"STO_CUDA_ENTRY STV_DEFAULT"
_ZN5flash27flash_bwd_convert_dq_kernelI23Flash_bwd_kernel_traitsILi32ELi128ELi128ELi8ELi4ELi4ELi4ELb1ELb0EN7cutlass10bfloat16_tE19Flash_kernel_traitsILi32ELi128ELi128ELi8ES3_EEEEvNS_16Flash_bwd_paramsEi:
.text._ZN5flash27flash_bwd_convert_dq_kernelI23Flash_bwd_kernel_traitsILi32ELi128ELi128ELi8ELi4ELi4ELi4ELb1ELb0EN7cutlass10bfloat16_tE19Flash_kernel_traitsILi32ELi128ELi128ELi8ES3_EEEEvNS_16Flash_bwd_paramsEi:
[----:B------:R-:W-:Y:S01]  /*0000*/  LDC R1, c[0x0][0x28] ;  /* 0x00000a00ff017b82 */ /* 0x000fe20000000800 */
[----:B------:R-:W0:Y:S07]  /*0010*/  S2R R2, SR_CTAID.Y ;  /* 0x0000000000027919 */ /* 0x000e2e0000002600 */
[----:B------:R-:W0:Y:S01]  /*0020*/  LDC.64 R6, c[0x0][0x2f0] ;  /* 0x0000bc00ff067b82 */ /* 0x000e220000000a00 */
[----:B------:R-:W-:Y:S01]  /*0030*/  ULDC.64 UR4, c[0x0][0x2f0] ;  /* 0x0000bc0000047ab9 */ /* 0x000fe20000000a00 */
[----:B------:R-:W-:Y:S01]  /*0040*/  MOV R3, 0xffffffff ;  /* 0xffffffff00037802 */ /* 0x000fe20000000f00 */
[----:B------:R-:W-:Y:S01]  /*0050*/  ULDC.64 UR6, c[0x0][0x208] ;  /* 0x0000820000067ab9 */ /* 0x000fe20000000a00 */
[----:B------:R-:W-:-:S04]  /*0060*/  ISETP.NE.U32.AND P0, PT, RZ, UR4, PT ;  /* 0x00000004ff007c0c */ /* 0x000fc8000bf05070 */
[----:B------:R-:W-:Y:S01]  /*0070*/  ISETP.NE.AND.EX P0, PT, RZ, UR5, PT, P0 ;  /* 0x00000005ff007c0c */ /* 0x000fe2000bf05300 */
[----:B0-----:R-:W-:-:S12]  /*0080*/  IMAD.WIDE R6, R2, 0x4, R6 ;  /* 0x0000000402067825 */ /* 0x001fd800078e0206 */
[----:B------:R-:W2:Y:S04]  /*0090*/  @P0 LDG.E R3, desc[UR6][R6.64] ;  /* 0x0000000606030981 */ /* 0x000ea8000c1e1900 */
[----:B------:R-:W2:Y:S01]  /*00a0*/  @P0 LDG.E R0, desc[UR6][R6.64+0x4] ;  /* 0x0000040606000981 */ /* 0x000ea2000c1e1900 */
[----:B------:R-:W0:Y:S01]  /*00b0*/  S2R R4, SR_CTAID.X ;  /* 0x0000000000047919 */ /* 0x000e220000002500 */
[----:B--2---:R-:W-:Y:S02]  /*00c0*/  @P0 IADD3 R5, R0, -R3, RZ ;  /* 0x8000000300050210 */ /* 0x004fe40007ffe0ff */
[----:B0-----:R-:W-:-:S04]  /*00d0*/  SHF.L.U32 R0, R4, 0x7, RZ ;  /* 0x0000000704007819 */ /* 0x001fc800000006ff */
[----:B------:R-:W0:Y:S02]  /*00e0*/  @!P0 LDC R5, c[0x0][0x2c4] ;  /* 0x0000b100ff058b82 */ /* 0x000e240000000800 */
[----:B0-----:R-:W-:-:S13]  /*00f0*/  ISETP.GT.AND P1, PT, R5, R0, PT ;  /* 0x000000000500720c */ /* 0x001fda0003f24270 */
[----:B------:R-:W-:Y:S05]  /*0100*/  @!P1 EXIT ;  /* 0x000000000000994d */ /* 0x000fea0003800000 */
[----:B------:R-:W0:Y:S01]  /*0110*/  S2R R23, SR_TID.X ;  /* 0x0000000000177919 */ /* 0x000e220000002100 */
[----:B------:R-:W-:Y:S01]  /*0120*/  ISETP.NE.AND P1, PT, R3, -0x1, PT ;  /* 0xffffffff0300780c */ /* 0x000fe20003f25270 */
[----:B------:R-:W1:Y:S01]  /*0130*/  LDC R17, c[0x0][0x2d4] ;  /* 0x0000b500ff117b82 */ /* 0x000e620000000800 */
[----:B------:R-:W-:Y:S01]  /*0140*/  IMAD.WIDE R6, R2, 0x80, RZ ;  /* 0x0000008002067825 */ /* 0x000fe200078e02ff */
[----:B------:R-:W-:Y:S02]  /*0150*/  SHF.R.S32.HI R15, RZ, 0x1f, R0 ;  /* 0x0000001fff0f7819 */ /* 0x000fe40000011400 */
[----:B------:R-:W-:-:S04]  /*0160*/  SEL R13, R6, RZ, P0 ;  /* 0x000000ff060d7207 */ /* 0x000fc80000000000 */
[----:B------:R-:W2:Y:S01]  /*0170*/  LDC R14, c[0x0][0x270] ;  /* 0x00009c00ff0e7b82 */ /* 0x000ea20000000800 */
[----:B------:R-:W3:Y:S01]  /*0180*/  S2R R6, SR_CTAID.Z ;  /* 0x0000000000067919 */ /* 0x000ee20000002700 */
[----:B------:R-:W-:Y:S02]  /*0190*/  SEL R8, R7, RZ, P0 ;  /* 0x000000ff07087207 */ /* 0x000fe40000000000 */
[----:B------:R-:W-:-:S04]  /*01a0*/  IADD3 R13, P0, R0, R13, RZ ;  /* 0x0000000d000d7210 */ /* 0x000fc80007f1e0ff */
[----:B------:R-:W4:Y:S01]  /*01b0*/  @P1 LDC.64 R10, c[0x0][0x448] ;  /* 0x00011200ff0a1b82 */ /* 0x000f220000000a00 */
[----:B------:R-:W-:-:S07]  /*01c0*/  IADD3.X R15, R15, R8, RZ, P0, !PT ;  /* 0x000000080f0f7210 */ /* 0x000fce00007fe4ff */
[----:B------:R-:W3:Y:S01]  /*01d0*/  LDC R9, c[0x0][0x2dc] ;  /* 0x0000b700ff097b82 */ /* 0x000ee20000000800 */
[----:B-1----:R-:W-:Y:S01]  /*01e0*/  IMAD.WIDE R16, R2, R17, RZ ;  /* 0x0000001102107225 */ /* 0x002fe200078e02ff */
[----:B0-----:R-:W-:Y:S02]  /*01f0*/  SHF.R.S32.HI R0, RZ, 0x1f, R23 ;  /* 0x0000001fff007819 */ /* 0x001fe40000011417 */
[----:B--2---:R-:W-:Y:S02]  /*0200*/  SHF.R.S32.HI R25, RZ, 0x1f, R14 ;  /* 0x0000001fff197819 */ /* 0x004fe4000001140e */
[CC--:B------:R-:W-:Y:S02]  /*0210*/  LEA.HI R22, R0.reuse, R23.reuse, RZ, 0x2 ;  /* 0x0000001700167211 */ /* 0x0c0fe400078f10ff */
[----:B------:R-:W-:Y:S02]  /*0220*/  LEA.HI R19, R0, R23, RZ, 0x5 ;  /* 0x0000001700137211 */ /* 0x000fe400078f28ff */
[----:B------:R-:W-:-:S02]  /*0230*/  LOP3.LUT R18, R22, 0xfffffffc, RZ, 0xc0, !PT ;  /* 0xfffffffc16127812 */ /* 0x000fc400078ec0ff */
[----:B------:R-:W-:Y:S01]  /*0240*/  LOP3.LUT R12, R19, 0xffffffe0, RZ, 0xc0, !PT ;  /* 0xffffffe0130c7812 */ /* 0x000fe200078ec0ff */
[----:B----4-:R-:W-:Y:S01]  /*0250*/  @P1 IMAD.WIDE.U32 R20, R3, R10, RZ ;  /* 0x0000000a03141225 */ /* 0x010fe200078e00ff */
[-C--:B------:R-:W-:Y:S02]  /*0260*/  LEA.HI R0, R0, R23.reuse, RZ, 0x7 ;  /* 0x0000001700007211 */ /* 0x080fe400078f38ff */
[----:B------:R-:W-:Y:S01]  /*0270*/  IADD3 R12, -R12, R23, RZ ;  /* 0x000000170c0c7210 */ /* 0x000fe20007ffe1ff */
[----:B------:R-:W-:Y:S01]  /*0280*/  IMAD R10, R17, R14, RZ ;  /* 0x0000000e110a7224 */ /* 0x000fe200078e02ff */
[----:B------:R-:W-:Y:S01]  /*0290*/  @P1 MOV R8, R20 ;  /* 0x0000001400081202 */ /* 0x000fe20000000f00 */
[----:B------:R-:W-:Y:S01]  /*02a0*/  IMAD.IADD R18, R23, 0x1, -R18 ;  /* 0x0000000117127824 */ /* 0x000fe200078e0a12 */
[--C-:B------:R-:W-:Y:S01]  /*02b0*/  SHF.R.S32.HI R23, RZ, 0x1f, R22.reuse ;  /* 0x0000001fff177819 */ /* 0x100fe20000011416 */
[----:B------:R-:W-:Y:S01]  /*02c0*/  @P1 IMAD R7, R3, R11, R21 ;  /* 0x0000000b03071224 */ /* 0x000fe200078e0215 */
[----:B------:R-:W-:Y:S01]  /*02d0*/  SHF.R.S32.HI R22, RZ, 0x2, R22 ;  /* 0x00000002ff167819 */ /* 0x000fe20000011416 */
[C---:B------:R-:W-:Y:S01]  /*02e0*/  IMAD R27, R16.reuse, R25, R10 ;  /* 0x00000019101b7224 */ /* 0x040fe200078e020a */
[----:B------:R-:W-:Y:S01]  /*02f0*/  @P1 MOV R21, R3 ;  /* 0x0000000300151202 */ /* 0x000fe20000000f00 */
[----:B------:R-:W-:Y:S01]  /*0300*/  IMAD.WIDE.U32 R10, R16, R14, RZ ;  /* 0x0000000e100a7225 */ /* 0x000fe200078e00ff */
[----:B---3--:R-:W-:Y:S06]  /*0310*/  @P1 BRA `(.L_x_132) ;  /* 0x0000000000201947 */ /* 0x008fec0003800000 */
[----:B------:R-:W0:Y:S01]  /*0320*/  LDC.64 R20, c[0x0][0x430] ;  /* 0x00010c00ff147b82 */ /* 0x000e220000000a00 */
[----:B------:R-:W-:-:S05]  /*0330*/  SHF.R.S32.HI R3, RZ, 0x1f, R2 ;  /* 0x0000001fff037819 */ /* 0x000fca0000011402 */
[-C--:B0-----:R-:W-:Y:S02]  /*0340*/  IMAD R3, R3, R20.reuse, RZ ;  /* 0x0000001403037224 */ /* 0x081fe400078e02ff */
[----:B------:R-:W-:-:S04]  /*0350*/  IMAD.WIDE.U32 R16, R2, R20, RZ ;  /* 0x0000001402107225 */ /* 0x000fc800078e00ff */
[----:B------:R-:W-:Y:S01]  /*0360*/  IMAD R3, R2, R21, R3 ;  /* 0x0000001502037224 */ /* 0x000fe200078e0203 */
[----:B------:R-:W-:Y:S01]  /*0370*/  MOV R21, 0xffffffff ;  /* 0xffffffff00157802 */ /* 0x000fe20000000f00 */
[----:B------:R-:W-:-:S03]  /*0380*/  IMAD.MOV.U32 R8, RZ, RZ, R16 ;  /* 0x000000ffff087224 */ /* 0x000fc600078e0010 */
[----:B------:R-:W-:-:S07]  /*0390*/  IADD3 R7, R17, R3, RZ ;  /* 0x0000000311077210 */ /* 0x000fce0007ffe0ff */
.L_x_132:
[----:B------:R-:W-:Y:S01]  /*03a0*/  HFMA2.MMA R25, -RZ, RZ, 0, 0 ;  /* 0x00000000ff197435 */ /* 0x000fe200000001ff */
[----:B------:R-:W-:Y:S01]  /*03b0*/  IADD3 R16, R11, R27, RZ ;  /* 0x0000001b0b107210 */ /* 0x000fe20007ffe0ff */
[-C--:B------:R-:W-:Y:S01]  /*03c0*/  IMAD.WIDE R2, R14, R9.reuse, RZ ;  /* 0x000000090e027225 */ /* 0x080fe200078e02ff */
[----:B------:R-:W-:Y:S01]  /*03d0*/  LEA.HI R23, R23, R22, RZ, 0x3 ;  /* 0x0000001617177211 */ /* 0x000fe200078f18ff */
[----:B------:R-:W-:Y:S01]  /*03e0*/  ULDC.64 UR4, c[0x0][0x400] ;  /* 0x0001000000047ab9 */ /* 0x000fe20000000a00 */
[----:B------:R-:W-:Y:S01]  /*03f0*/  SHF.R.S32.HI R17, RZ, 0x1f, R9 ;  /* 0x0000001fff117819 */ /* 0x000fe20000011409 */
[----:B------:R-:W-:Y:S01]  /*0400*/  IMAD R16, R16, R9, RZ ;  /* 0x0000000910107224 */ /* 0x000fe200078e02ff */
[--C-:B------:R-:W-:Y:S01]  /*0410*/  SHF.R.S32.HI R20, RZ, 0x5, R19.reuse ;  /* 0x00000005ff147819 */ /* 0x100fe20000011413 */
[----:B------:R-:W-:Y:S01]  /*0420*/  IMAD R11, R3, R21, RZ ;  /* 0x00000015030b7224 */ /* 0x000fe200078e02ff */
[----:B------:R-:W-:Y:S01]  /*0430*/  SHF.R.S32.HI R19, RZ, 0x1f, R19 ;  /* 0x0000001fff137819 */ /* 0x000fe20000011413 */
[----:B------:R-:W-:Y:S01]  /*0440*/  IMAD R27, R17, R10, R16 ;  /* 0x0000000a111b7224 */ /* 0x000fe200078e0210 */
[----:B------:R-:W-:Y:S01]  /*0450*/  LOP3.LUT R23, R23, 0xfffffff8, RZ, 0xc0, !PT ;  /* 0xfffffff817177812 */ /* 0x000fe200078ec0ff */
[----:B------:R-:W-:Y:S01]  /*0460*/  IMAD R25, R2, R25, R11 ;  /* 0x0000001902197224 */ /* 0x000fe200078e020b */
[----:B------:R-:W-:Y:S01]  /*0470*/  LEA.HI R19, R19, R20, RZ, 0x2 ;  /* 0x0000001413137211 */ /* 0x000fe200078f10ff */
[----:B------:R-:W-:Y:S01]  /*0480*/  IMAD.WIDE.U32 R10, R10, R9, RZ ;  /* 0x000000090a0a7225 */ /* 0x000fe200078e00ff */
[----:B------:R-:W-:-:S02]  /*0490*/  IADD3 R22, R22, -R23, RZ ;  /* 0x8000001716167210 */ /* 0x000fc40007ffe0ff */
[----:B------:R-:W-:Y:S02]  /*04a0*/  CS2R R28, SRZ ;  /* 0x00000000001c7805 */ /* 0x000fe4000001ff00 */
[----:B------:R-:W-:Y:S01]  /*04b0*/  LOP3.LUT R23, R19, 0x7ffffc, RZ, 0xc0, !PT ;  /* 0x007ffffc13177812 */ /* 0x000fe200078ec0ff */
[----:B------:R-:W-:Y:S01]  /*04c0*/  IMAD.WIDE.U32 R16, R2, R21, RZ ;  /* 0x0000001502107225 */ /* 0x000fe200078e00ff */
[----:B------:R-:W-:Y:S02]  /*04d0*/  LEA.HI R21, R22, R22, RZ, 0x1 ;  /* 0x0000001616157211 */ /* 0x000fe400078f08ff */
[----:B------:R-:W-:Y:S01]  /*04e0*/  IADD3 R24, R11, R27, RZ ;  /* 0x0000001b0b187210 */ /* 0x000fe20007ffe0ff */
[-C--:B------:R-:W-:Y:S01]  /*04f0*/  IMAD R19, R6, R9.reuse, RZ ;  /* 0x0000000906137224 */ /* 0x080fe200078e02ff */
[----:B------:R-:W-:Y:S01]  /*0500*/  SEL R10, R10, R16, !P1 ;  /* 0x000000100a0a7207 */ /* 0x000fe20004800000 */
[----:B------:R-:W-:Y:S01]  /*0510*/  IMAD R9, R14, R9, RZ ;  /* 0x000000090e097224 */ /* 0x000fe200078e02ff */
[----:B------:R-:W-:Y:S01]  /*0520*/  LOP3.LUT R11, R21, 0x7fffffe, RZ, 0xc0, !PT ;  /* 0x07fffffe150b7812 */ /* 0x000fe200078ec0ff */
[----:B------:R-:W-:Y:S01]  /*0530*/  IMAD R14, R15, R2, RZ ;  /* 0x000000020f0e7224 */ /* 0x000fe200078e02ff */
[----:B------:R-:W-:Y:S01]  /*0540*/  @P1 IADD3 R24, R17, R25, RZ ;  /* 0x0000001911181210 */ /* 0x000fe20007ffe0ff */
[----:B------:R-:W-:Y:S01]  /*0550*/  IMAD R15, R9, R20, R12 ;  /* 0x00000014090f7224 */ /* 0x000fe200078e020c */
[----:B------:R-:W-:Y:S01]  /*0560*/  IADD3 R10, P0, R19, R10, RZ ;  /* 0x0000000a130a7210 */ /* 0x000fe20007f1e0ff */
[----:B------:R-:W-:Y:S01]  /*0570*/  IMAD R12, R3, R13, R14 ;  /* 0x0000000d030c7224 */ /* 0x000fe200078e020e */
[----:B------:R-:W-:Y:S01]  /*0580*/  IADD3 R17, R22, -R11, RZ ;  /* 0x8000000b16117210 */ /* 0x000fe20007ffe0ff */
[----:B------:R-:W-:Y:S01]  /*0590*/  IMAD.IADD R23, R20, 0x1, -R23 ;  /* 0x0000000114177824 */ /* 0x000fe200078e0a17 */
[----:B------:R-:W-:Y:S01]  /*05a0*/  LEA.HI.X.SX32 R11, R19, R24, 0x1, P0 ;  /* 0x00000018130b7211 */ /* 0x000fe200000f0eff */
[----:B------:R-:W-:Y:S01]  /*05b0*/  HFMA2.MMA R24, -RZ, RZ, 0, 0 ;  /* 0x00000000ff187435 */ /* 0x000fe200000001ff */
[----:B------:R-:W-:Y:S01]  /*05c0*/  SHF.R.S32.HI R21, RZ, 0x1, R21 ;  /* 0x00000001ff157819 */ /* 0x000fe20000011415 */
[----:B------:R-:W-:Y:S01]  /*05d0*/  IMAD.MOV.U32 R25, RZ, RZ, RZ ;  /* 0x000000ffff197224 */ /* 0x000fe200078e00ff */
[----:B------:R-:W-:Y:S01]  /*05e0*/  SHF.R.U32.HI R0, RZ, 0x4, R0 ;  /* 0x00000004ff007819 */ /* 0x000fe20000011600 */
[----:B------:R-:W-:Y:S01]  /*05f0*/  IMAD.WIDE.U32 R2, R2, R13, R10 ;  /* 0x0000000d02027225 */ /* 0x000fe200078e000a */
[----:B------:R-:W-:Y:S01]  /*0600*/  SHF.R.S32.HI R13, RZ, 0x1f, R15 ;  /* 0x0000001fff0d7819 */ /* 0x000fe2000001140f */
[----:B------:R-:W0:Y:S01]  /*0610*/  LDC R11, c[0x0][0x490] ;  /* 0x00012400ff0b7b82 */ /* 0x000e220000000800 */
[----:B------:R-:W-:Y:S01]  /*0620*/  LEA R18, R23, R18, 0x8 ;  /* 0x0000001217127211 */ /* 0x000fe200078e40ff */
[----:B------:R-:W-:Y:S01]  /*0630*/  IMAD.SHL.U32 R21, R21, 0x40, RZ ;  /* 0x0000004015157824 */ /* 0x000fe200078e00ff */
[----:B------:R-:W-:-:S02]  /*0640*/  IADD3 R15, P0, R15, R2, RZ ;  /* 0x000000020f0f7210 */ /* 0x000fc40007f1e0ff */
[----:B------:R-:W-:Y:S02]  /*0650*/  CS2R R22, SRZ ;  /* 0x0000000000167805 */ /* 0x000fe4000001ff00 */
[----:B------:R-:W-:Y:S02]  /*0660*/  LEA R17, R17, R18, 0x4 ;  /* 0x0000001211117211 */ /* 0x000fe400078e20ff */
[----:B------:R-:W-:Y:S02]  /*0670*/  CS2R R26, SRZ ;  /* 0x00000000001a7805 */ /* 0x000fe4000001ff00 */
[----:B------:R-:W-:Y:S02]  /*0680*/  IADD3.X R12, R13, R3, R12, P0, !PT ;  /* 0x000000030d0c7210 */ /* 0x000fe400007fe40c */
[----:B------:R-:W-:Y:S02]  /*0690*/  LEA R2, P0, R15, UR4, 0x2 ;  /* 0x000000040f027c11 */ /* 0x000fe4000f8010ff */
[----:B------:R-:W-:-:S02]  /*06a0*/  LOP3.LUT R21, R21, 0xc0, RZ, 0xc0, !PT ;  /* 0x000000c015157812 */ /* 0x000fc400078ec0ff */
[----:B------:R-:W-:Y:S02]  /*06b0*/  LEA.HI.X R3, R15, UR5, R12, 0x2, P0 ;  /* 0x000000050f037c11 */ /* 0x000fe400080f140c */
[----:B------:R-:W-:Y:S02]  /*06c0*/  CS2R R14, SRZ ;  /* 0x00000000000e7805 */ /* 0x000fe4000001ff00 */
[----:B------:R-:W-:Y:S02]  /*06d0*/  LOP3.LUT R0, R21, 0x8, R0, 0xf8, !PT ;  /* 0x0000000815007812 */ /* 0x000fe400078ef800 */
[----:B------:R-:W-:Y:S02]  /*06e0*/  SHF.R.U32.HI R21, RZ, 0x3, R21 ;  /* 0x00000003ff157819 */ /* 0x000fe40000011615 */
[----:B------:R-:W-:Y:S02]  /*06f0*/  MOV R12, RZ ;  /* 0x000000ff000c7202 */ /* 0x000fe40000000f00 */
[----:B------:R-:W-:-:S02]  /*0700*/  LOP3.LUT R0, R0, R21, RZ, 0x3c, !PT ;  /* 0x0000001500007212 */ /* 0x000fc400078e3cff */
[----:B------:R-:W-:Y:S02]  /*0710*/  CS2R R20, SRZ ;  /* 0x0000000000147805 */ /* 0x000fe4000001ff00 */
[----:B0-----:R-:W-:Y:S02]  /*0720*/  ISETP.GE.AND P0, PT, R11, 0x1, PT ;  /* 0x000000010b00780c */ /* 0x001fe40003f06270 */
[----:B------:R-:W-:Y:S02]  /*0730*/  LEA R10, R17, R0, 0x1 ;  /* 0x00000000110a7211 */ /* 0x000fe400078e08ff */
[----:B------:R-:W-:Y:S02]  /*0740*/  CS2R R16, SRZ ;  /* 0x0000000000107805 */ /* 0x000fe4000001ff00 */
[----:B------:R-:W-:-:S07]  /*0750*/  MOV R0, RZ ;  /* 0x000000ff00007202 */ /* 0x000fce0000000f00 */
[----:B------:R-:W-:Y:S05]  /*0760*/  @!P0 BRA `(.L_x_133) ;  /* 0x0000000800b88947 */ /* 0x000fea0003800000 */
[----:B------:R-:W0:Y:S01]  /*0770*/  LDC R13, c[0x0][0x490] ;  /* 0x00012400ff0d7b82 */ /* 0x000e220000000800 */
[----:B------:R-:W-:Y:S02]  /*0780*/  ISETP.NE.AND P1, PT, R11, 0x1, PT ;  /* 0x000000010b00780c */ /* 0x000fe40003f25270 */
[----:B------:R-:W-:Y:S02]  /*0790*/  MOV R20, RZ ;  /* 0x000000ff00147202 */ /* 0x000fe40000000f00 */
[----:B0-----:R-:W-:-:S09]  /*07a0*/  LOP3.LUT P0, RZ, R13, 0x1, RZ, 0xc0, !PT ;  /* 0x000000010dff7812 */ /* 0x001fd2000780c0ff */
[----:B------:R-:W-:Y:S05]  /*07b0*/  @!P1 BRA `(.L_x_134) ;  /* 0x0000000400e09947 */ /* 0x000fea0003800000 */
[----:B------:R-:W0:Y:S01]  /*07c0*/  LDC.64 R18, c[0x0][0x488] ;  /* 0x00012200ff127b82 */ /* 0x000e220000000a00 */
[----:B------:R-:W-:Y:S01]  /*07d0*/  LOP3.LUT R0, R11, 0x1, RZ, 0xc0, !PT ;  /* 0x000000010b007812 */ /* 0x000fe200078ec0ff */
[----:B------:R-:W-:Y:S01]  /*07e0*/  HFMA2.MMA R12, -RZ, RZ, 0, 0 ;  /* 0x00000000ff0c7435 */ /* 0x000fe200000001ff */
[----:B------:R-:W-:Y:S02]  /*07f0*/  CS2R R20, SRZ ;  /* 0x0000000000147805 */ /* 0x000fe4000001ff00 */
[----:B------:R-:W-:Y:S02]  /*0800*/  CS2R R16, SRZ ;  /* 0x0000000000107805 */ /* 0x000fe4000001ff00 */
[----:B------:R-:W-:Y:S02]  /*0810*/  IADD3 R11, -R0, R11, RZ ;  /* 0x0000000b000b7210 */ /* 0x000fe40007ffe1ff */
[----:B------:R-:W-:Y:S02]  /*0820*/  CS2R R14, SRZ ;  /* 0x00000000000e7805 */ /* 0x000fe4000001ff00 */
[----:B------:R-:W-:-:S02]  /*0830*/  CS2R R22, SRZ ;  /* 0x0000000000167805 */ /* 0x000fc4000001ff00 */
[----:B------:R-:W-:Y:S02]  /*0840*/  CS2R R24, SRZ ;  /* 0x0000000000187805 */ /* 0x000fe4000001ff00 */
[----:B------:R-:W-:Y:S02]  /*0850*/  CS2R R26, SRZ ;  /* 0x00000000001a7805 */ /* 0x000fe4000001ff00 */
[----:B------:R-:W-:Y:S01]  /*0860*/  CS2R R28, SRZ ;  /* 0x00000000001c7805 */ /* 0x000fe2000001ff00 */
[----:B------:R-:W-:-:S07]  /*0870*/  IMAD.MOV.U32 R0, RZ, RZ, RZ ;  /* 0x000000ffff007224 */ /* 0x000fce00078e00ff */
.L_x_135:
[----:B------:R-:W-:-:S04]  /*0880*/  SHF.L.U32 R13, R9, 0x3, RZ ;  /* 0x00000003090d7819 */ /* 0x000fc800000006ff */
[----:B------:R-:W-:Y:S02]  /*0890*/  SHF.R.S32.HI R30, RZ, 0x1f, R13 ;  /* 0x0000001fff1e7819 */ /* 0x000fe4000001140d */
[C---:B------:R-:W-:Y:S02]  /*08a0*/  LEA R34, P1, R13.reuse, R2, 0x2 ;  /* 0x000000020d227211 */ /* 0x040fe400078210ff */
[----:B------:R-:W-:-:S04]  /*08b0*/  SHF.L.U64.HI R30, R13, 0x2, R30 ;  /* 0x000000020d1e7819 */ /* 0x000fc8000001021e */
[----:B------:R-:W-:-:S03]  /*08c0*/  IADD3.X R35, R3, R30, RZ, P1, !PT ;  /* 0x0000001e03237210 */ /* 0x000fc60000ffe4ff */
[C---:B------:R-:W-:Y:S02]  /*08d0*/  IMAD.WIDE R36, R9.reuse, 0x20, R34 ;  /* 0x0000002009247825 */ /* 0x040fe400078e0222 */
[----:B------:R-:W2:Y:S04]  /*08e0*/  LDG.E R34, desc[UR6][R34.64] ;  /* 0x0000000622227981 */ /* 0x000ea8000c1e1900 */
[----:B------:R-:W3:Y:S01]  /*08f0*/  LDG.E R35, desc[UR6][R36.64] ;  /* 0x0000000624237981 */ /* 0x000ee2000c1e1900 */
[----:B------:R-:W-:-:S05]  /*0900*/  IMAD.WIDE R32, R9, 0x20, R36 ;  /* 0x0000002009207825 */ /* 0x000fca00078e0224 */
[----:B------:R1:W4:Y:S02]  /*0910*/  LDG.E R30, desc[UR6][R32.64] ;  /* 0x00000006201e7981 */ /* 0x000324000c1e1900 */
[----:B-1----:R-:W-:-:S05]  /*0920*/  IMAD.WIDE R32, R9, 0x20, R32 ;  /* 0x0000002009207825 */ /* 0x002fca00078e0220 */
[----:B------:R-:W5:Y:S01]  /*0930*/  LDG.E R31, desc[UR6][R32.64] ;  /* 0x00000006201f7981 */ /* 0x000f62000c1e1900 */
[----:B--2---:R-:W-:Y:S01]  /*0940*/  FADD.FTZ R29, R34, R29 ;  /* 0x0000001d221d7221 */ /* 0x004fe20000010000 */
[----:B---3--:R-:W-:Y:S01]  /*0950*/  FADD.FTZ R28, R35, R28 ;  /* 0x0000001c231c7221 */ /* 0x008fe20000010000 */
[----:B------:R-:W-:-:S04]  /*0960*/  IMAD.WIDE R34, R9, 0x20, R32 ;  /* 0x0000002009227825 */ /* 0x000fc800078e0220 */
[----:B----4-:R-:W-:Y:S01]  /*0970*/  FADD.FTZ R27, R30, R27 ;  /* 0x0000001b1e1b7221 */ /* 0x010fe20000010000 */
[----:B------:R-:W-:Y:S02]  /*0980*/  IMAD.WIDE R36, R9, 0x20, R34 ;  /* 0x0000002009247825 */ /* 0x000fe400078e0222 */
[----:B------:R-:W2:Y:S04]  /*0990*/  LDG.E R34, desc[UR6][R34.64] ;  /* 0x0000000622227981 */ /* 0x000ea8000c1e1900 */
[----:B------:R1:W3:Y:S01]  /*09a0*/  LDG.E R35, desc[UR6][R36.64] ;  /* 0x0000000624237981 */ /* 0x0002e2000c1e1900 */
[----:B-----5:R-:W-:Y:S01]  /*09b0*/  FADD.FTZ R26, R31, R26 ;  /* 0x0000001a1f1a7221 */ /* 0x020fe20000010000 */
[----:B-1----:R-:W-:-:S05]  /*09c0*/  IMAD.WIDE R36, R9, 0x20, R36 ;  /* 0x0000002009247825 */ /* 0x002fca00078e0224 */
[----:B------:R1:W4:Y:S01]  /*09d0*/  LDG.E R32, desc[UR6][R36.64] ;  /* 0x0000000624207981 */ /* 0x000322000c1e1900 */
[----:B------:R-:W-:-:S05]  /*09e0*/  IMAD.WIDE R30, R9, 0x20, R36 ;  /* 0x00000020091e7825 */ /* 0x000fca00078e0224 */
[----:B------:R5:W4:Y:S01]  /*09f0*/  LDG.E R33, desc[UR6][R30.64] ;  /* 0x000000061e217981 */ /* 0x000b22000c1e1900 */
[----:B-1----:R-:W-:-:S04]  /*0a00*/  IMAD.WIDE R36, R9, 0x20, R30 ;  /* 0x0000002009247825 */ /* 0x002fc800078e021e */
[----:B-----5:R-:W-:-:S04]  /*0a10*/  IMAD.WIDE R30, R9, 0x20, R36 ;  /* 0x00000020091e7825 */ /* 0x020fc800078e0224 */
[----:B--2---:R-:W-:Y:S02]  /*0a20*/  FADD.FTZ R25, R34, R25 ;  /* 0x0000001922197221 */ /* 0x004fe40000010000 */
[----:B------:R1:W2:Y:S01]  /*0a30*/  LDG.E R34, desc[UR6][R36.64] ;  /* 0x0000000624227981 */ /* 0x0002a2000c1e1900 */
[----:B---3--:R-:W-:-:S03]  /*0a40*/  FADD.FTZ R24, R35, R24 ;  /* 0x0000001823187221 */ /* 0x008fc60000010000 */
[----:B------:R3:W5:Y:S01]  /*0a50*/  LDG.E R35, desc[UR6][R30.64] ;  /* 0x000000061e237981 */ /* 0x000762000c1e1900 */
[----:B-1----:R-:W-:-:S04]  /*0a60*/  IMAD.WIDE R36, R9, 0x20, R30 ;  /* 0x0000002009247825 */ /* 0x002fc800078e021e */
[----:B----4-:R-:W-:Y:S02]  /*0a70*/  FADD.FTZ R22, R33, R22 ;  /* 0x0000001621167221 */ /* 0x010fe40000010000 */
[----:B------:R1:W4:Y:S01]  /*0a80*/  LDG.E R33, desc[UR6][R36.64] ;  /* 0x0000000624217981 */ /* 0x000322000c1e1900 */
[----:B---3--:R-:W-:-:S04]  /*0a90*/  IMAD.WIDE R30, R9, 0x20, R36 ;  /* 0x00000020091e7825 */ /* 0x008fc800078e0224 */
[----:B------:R-:W-:Y:S02]  /*0aa0*/  FADD.FTZ R23, R32, R23 ;  /* 0x0000001720177221 */ /* 0x000fe40000010000 */
[----:B------:R-:W3:Y:S01]  /*0ab0*/  LDG.E R32, desc[UR6][R30.64] ;  /* 0x000000061e207981 */ /* 0x000ee2000c1e1900 */
[----:B--2---:R-:W-:Y:S01]  /*0ac0*/  FADD.FTZ R21, R34, R21 ;  /* 0x0000001522157221 */ /* 0x004fe20000010000 */
[----:B-----5:R-:W-:Y:S01]  /*0ad0*/  FADD.FTZ R12, R35, R12 ;  /* 0x0000000c230c7221 */ /* 0x020fe20000010000 */
[C---:B------:R-:W-:Y:S02]  /*0ae0*/  IMAD.WIDE R34, R9.reuse, 0x20, R30 ;  /* 0x0000002009227825 */ /* 0x040fe400078e021e */
[----:B------:R-:W2:Y:S02]  /*0af0*/  LDG.E R31, desc[UR6][R2.64] ;  /* 0x00000006021f7981 */ /* 0x000ea4000c1e1900 */
[----:B-1----:R-:W-:-:S05]  /*0b00*/  IMAD.WIDE R36, R9, 0x20, R34 ;  /* 0x0000002009247825 */ /* 0x002fca00078e0222 */
[----:B------:R1:W5:Y:S01]  /*0b10*/  LDG.E R30, desc[UR6][R36.64] ;  /* 0x00000006241e7981 */ /* 0x000362000c1e1900 */
[----:B----4-:R-:W-:-:S03]  /*0b20*/  FADD.FTZ R14, R33, R14 ;  /* 0x0000000e210e7221 */ /* 0x010fc60000010000 */
[----:B------:R-:W4:Y:S01]  /*0b30*/  LDG.E R33, desc[UR6][R34.64] ;  /* 0x0000000622217981 */ /* 0x000f22000c1e1900 */
[----:B-1----:R-:W-:-:S05]  /*0b40*/  IMAD.WIDE R36, R9, 0x20, R36 ;  /* 0x0000002009247825 */ /* 0x002fca00078e0224 */
[----:B------:R1:W2:Y:S01]  /*0b50*/  LDG.E R35, desc[UR6][R36.64] ;  /* 0x0000000624237981 */ /* 0x0002a2000c1e1900 */
[----:B---3--:R-:W-:Y:S01]  /*0b60*/  FADD.FTZ R15, R32, R15 ;  /* 0x0000000f200f7221 */ /* 0x008fe20000010000 */
[----:B0-----:R-:W-:Y:S01]  /*0b70*/  LEA R32, P1, R18, R2, 0x2 ;  /* 0x0000000212207211 */ /* 0x001fe200078210ff */
[----:B-----5:R-:W-:Y:S01]  /*0b80*/  FADD.FTZ R17, R30, R17 ;  /* 0x000000111e117221 */ /* 0x020fe20000010000 */
[C---:B------:R-:W-:Y:S01]  /*0b90*/  SHF.L.U64.HI R30, R18.reuse, 0x1, R19 ;  /* 0x00000001121e7819 */ /* 0x040fe20000010213 */
[----:B----4-:R-:W-:Y:S01]  /*0ba0*/  FADD.FTZ R16, R33, R16 ;  /* 0x0000001021107221 */ /* 0x010fe20000010000 */
[----:B------:R-:W-:-:S04]  /*0bb0*/  SHF.L.U32 R33, R18, 0x1, RZ ;  /* 0x0000000112217819 */ /* 0x000fc800000006ff */
[C---:B------:R-:W-:Y:S02]  /*0bc0*/  LEA R2, P2, R33.reuse, R2, 0x2 ;  /* 0x0000000221027211 */ /* 0x040fe400078410ff */
[----:B------:R-:W-:Y:S02]  /*0bd0*/  SHF.L.U64.HI R30, R33, 0x2, R30 ;  /* 0x00000002211e7819 */ /* 0x000fe4000001021e */
[----:B------:R-:W-:-:S03]  /*0be0*/  LEA.HI.X R33, R18, R3, R19, 0x2, P1 ;  /* 0x0000000312217211 */ /* 0x000fc600008f1413 */
[----:B-1----:R-:W-:Y:S02]  /*0bf0*/  IMAD.WIDE R36, R13, 0x4, R32 ;  /* 0x000000040d247825 */ /* 0x002fe400078e0220 */
[----:B------:R-:W3:Y:S04]  /*0c00*/  LDG.E R32, desc[UR6][R32.64] ;  /* 0x0000000620207981 */ /* 0x000ee8000c1e1900 */
[----:B------:R0:W4:Y:S01]  /*0c10*/  LDG.E R33, desc[UR6][R36.64] ;  /* 0x0000000624217981 */ /* 0x000122000c1e1900 */
[----:B--2---:R-:W-:Y:S01]  /*0c20*/  FADD.FTZ R20, R35, R20 ;  /* 0x0000001423147221 */ /* 0x004fe20000010000 */
[----:B0-----:R-:W-:Y:S01]  /*0c30*/  IMAD.WIDE R36, R13, 0x4, R36 ;  /* 0x000000040d247825 */ /* 0x001fe200078e0224 */
[----:B------:R-:W-:-:S03]  /*0c40*/  IADD3.X R3, R3, R30, RZ, P2, !PT ;  /* 0x0000001e03037210 */ /* 0x000fc600017fe4ff */
[----:B------:R-:W-:Y:S02]  /*0c50*/  FADD.FTZ R0, R31, R0 ;  /* 0x000000001f007221 */ /* 0x000fe40000010000 */
[----:B------:R-:W2:Y:S01]  /*0c60*/  LDG.E R31, desc[UR6][R36.64] ;  /* 0x00000006241f7981 */ /* 0x000ea2000c1e1900 */
[----:B------:R-:W-:-:S05]  /*0c70*/  IMAD.WIDE R34, R13, 0x4, R36 ;  /* 0x000000040d227825 */ /* 0x000fca00078e0224 */
[----:B------:R0:W5:Y:S02]  /*0c80*/  LDG.E R30, desc[UR6][R34.64] ;  /* 0x00000006221e7981 */ /* 0x000164000c1e1900 */
[----:B0-----:R-:W-:-:S04]  /*0c90*/  IMAD.WIDE R34, R13, 0x4, R34 ;  /* 0x000000040d227825 */ /* 0x001fc800078e0222 */
[----:B------:R-:W-:-:S04]  /*0ca0*/  IMAD.WIDE R36, R13, 0x4, R34 ;  /* 0x000000040d247825 */ /* 0x000fc800078e0222 */
[----:B---3--:R-:W-:Y:S02]  /*0cb0*/  FADD.FTZ R0, R0, R32 ;  /* 0x0000002000007221 */ /* 0x008fe40000010000 */
[----:B------:R0:W3:Y:S01]  /*0cc0*/  LDG.E R32, desc[UR6][R36.64] ;  /* 0x0000000624207981 */ /* 0x0000e2000c1e1900 */
[----:B----4-:R-:W-:-:S03]  /*0cd0*/  FADD.FTZ R29, R29, R33 ;  /* 0x000000211d1d7221 */ /* 0x010fc60000010000 */
[----:B------:R1:W4:Y:S01]  /*0ce0*/  LDG.E R33, desc[UR6][R34.64] ;  /* 0x0000000622217981 */ /* 0x000322000c1e1900 */
[----:B0-----:R-:W-:-:S04]  /*0cf0*/  IMAD.WIDE R36, R13, 0x4, R36 ;  /* 0x000000040d247825 */ /* 0x001fc800078e0224 */
[----:B-1----:R-:W-:-:S04]  /*0d00*/  IMAD.WIDE R34, R13, 0x4, R36 ;  /* 0x000000040d227825 */ /* 0x002fc800078e0224 */
[----:B--2---:R-:W-:Y:S02]  /*0d10*/  FADD.FTZ R28, R28, R31 ;  /* 0x0000001f1c1c7221 */ /* 0x004fe40000010000 */
[----:B------:R-:W2:Y:S01]  /*0d20*/  LDG.E R31, desc[UR6][R36.64] ;  /* 0x00000006241f7981 */ /* 0x000ea2000c1e1900 */
[----:B-----5:R-:W-:-:S03]  /*0d30*/  FADD.FTZ R27, R27, R30 ;  /* 0x0000001e1b1b7221 */ /* 0x020fc60000010000 */
[----:B------:R0:W5:Y:S01]  /*0d40*/  LDG.E R30, desc[UR6][R34.64] ;  /* 0x00000006221e7981 */ /* 0x000162000c1e1900 */
[----:B---3--:R-:W-:Y:S01]  /*0d50*/  FADD.FTZ R25, R25, R32 ;  /* 0x0000002019197221 */ /* 0x008fe20000010000 */
[----:B----4-:R-:W-:Y:S01]  /*0d60*/  FADD.FTZ R26, R26, R33 ;  /* 0x000000211a1a7221 */ /* 0x010fe20000010000 */
[----:B------:R-:W-:-:S04]  /*0d70*/  IMAD.WIDE R32, R13, 0x4, R34 ;  /* 0x000000040d207825 */ /* 0x000fc800078e0222 */
[C---:B0-----:R-:W-:Y:S02]  /*0d80*/  IMAD.WIDE R34, R13.reuse, 0x4, R32 ;  /* 0x000000040d227825 */ /* 0x041fe400078e0220 */
[----:B------:R-:W3:Y:S02]  /*0d90*/  LDG.E R33, desc[UR6][R32.64] ;  /* 0x0000000620217981 */ /* 0x000ee4000c1e1900 */
[----:B------:R-:W-:-:S04]  /*0da0*/  IMAD.WIDE R36, R13, 0x4, R34 ;  /* 0x000000040d247825 */ /* 0x000fc800078e0222 */
[----:B--2---:R-:W-:Y:S02]  /*0db0*/  FADD.FTZ R24, R24, R31 ;  /* 0x0000001f18187221 */ /* 0x004fe40000010000 */
[----:B------:R0:W2:Y:S01]  /*0dc0*/  LDG.E R31, desc[UR6][R36.64] ;  /* 0x00000006241f7981 */ /* 0x0000a2000c1e1900 */
[----:B-----5:R-:W-:-:S03]  /*0dd0*/  FADD.FTZ R23, R23, R30 ;  /* 0x0000001e17177221 */ /* 0x020fc60000010000 */
[----:B------:R-:W4:Y:S01]  /*0de0*/  LDG.E R30, desc[UR6][R34.64] ;  /* 0x00000006221e7981 */ /* 0x000f22000c1e1900 */
[----:B0-----:R-:W-:-:S05]  /*0df0*/  IMAD.WIDE R36, R13, 0x4, R36 ;  /* 0x000000040d247825 */ /* 0x001fca00078e0224 */
[----:B------:R-:W5:Y:S01]  /*0e00*/  LDG.E R35, desc[UR6][R36.64] ;  /* 0x0000000624237981 */ /* 0x000f62000c1e1900 */
[----:B---3--:R-:W-:Y:S01]  /*0e10*/  FADD.FTZ R22, R22, R33 ;  /* 0x0000002116167221 */ /* 0x008fe20000010000 */
[----:B------:R-:W-:-:S04]  /*0e20*/  IMAD.WIDE R32, R13, 0x4, R36 ;  /* 0x000000040d207825 */ /* 0x000fc800078e0224 */
[----:B--2---:R-:W-:Y:S01]  /*0e30*/  FADD.FTZ R12, R12, R31 ;  /* 0x0000001f0c0c7221 */ /* 0x004fe20000010000 */
[----:B----4-:R-:W-:Y:S01]  /*0e40*/  FADD.FTZ R21, R21, R30 ;  /* 0x0000001e15157221 */ /* 0x010fe20000010000 */
[C---:B------:R-:W-:Y:S02]  /*0e50*/  IMAD.WIDE R30, R13.reuse, 0x4, R32 ;  /* 0x000000040d1e7825 */ /* 0x040fe400078e0220 */
[----:B------:R-:W2:Y:S02]  /*0e60*/  LDG.E R32, desc[UR6][R32.64] ;  /* 0x0000000620207981 */ /* 0x000ea4000c1e1900 */
[----:B-----5:R-:W-:Y:S01]  /*0e70*/  FADD.FTZ R14, R14, R35 ;  /* 0x000000230e0e7221 */ /* 0x020fe20000010000 */
[C---:B------:R-:W-:Y:S01]  /*0e80*/  IMAD.WIDE R34, R13.reuse, 0x4, R30 ;  /* 0x000000040d227825 */ /* 0x040fe200078e021e */
[----:B------:R0:W3:Y:S03]  /*0e90*/  LDG.E R33, desc[UR6][R30.64] ;  /* 0x000000061e217981 */ /* 0x0000e6000c1e1900 */
[----:B0-----:R-:W-:-:S02]  /*0ea0*/  IMAD.WIDE R30, R13, 0x4, R34 ;  /* 0x000000040d1e7825 */ /* 0x001fc400078e0222 */
[----:B------:R-:W4:Y:S04]  /*0eb0*/  LDG.E R34, desc[UR6][R34.64] ;  /* 0x0000000622227981 */ /* 0x000f28000c1e1900 */
[----:B------:R-:W5:Y:S01]  /*0ec0*/  LDG.E R13, desc[UR6][R30.64] ;  /* 0x000000061e0d7981 */ /* 0x000f62000c1e1900 */
[----:B------:R-:W-:-:S05]  /*0ed0*/  VIADD R11, R11, 0xfffffffe ;  /* 0xfffffffe0b0b7836 */ /* 0x000fca0000000000 */
[----:B------:R-:W-:Y:S01]  /*0ee0*/  ISETP.NE.AND P1, PT, R11, RZ, PT ;  /* 0x000000ff0b00720c */ /* 0x000fe20003f25270 */
[----:B--2---:R-:W-:Y:S01]  /*0ef0*/  FADD.FTZ R15, R15, R32 ;  /* 0x000000200f0f7221 */ /* 0x004fe20000010000 */
[----:B---3--:R-:W-:Y:S01]  /*0f00*/  FADD.FTZ R16, R16, R33 ;  /* 0x0000002110107221 */ /* 0x008fe20000010000 */
[----:B----4-:R-:W-:Y:S01]  /*0f10*/  FADD.FTZ R17, R17, R34 ;  /* 0x0000002211117221 */ /* 0x010fe20000010000 */
[----:B-----5:R-:W-:-:S09]  /*0f20*/  FADD.FTZ R20, R20, R13 ;  /* 0x0000000d14147221 */ /* 0x020fd20000010000 */
[----:B------:R-:W-:Y:S05]  /*0f30*/  @P1 BRA `(.L_x_135) ;  /* 0xfffffff800501947 */ /* 0x000fea000383ffff */
.L_x_134:
[----:B------:R-:W-:Y:S05]  /*0f40*/  @!P0 BRA `(.L_x_133) ;  /* 0x0000000000c08947 */ /* 0x000fea0003800000 */
[----:B------:R-:W-:Y:S01]  /*0f50*/  SHF.L.U32 R35, R9, 0x3, RZ ;  /* 0x0000000309237819 */ /* 0x000fe200000006ff */
[----:B------:R-:W2:Y:S04]  /*0f60*/  LDG.E R31, desc[UR6][R2.64] ;  /* 0x00000006021f7981 */ /* 0x000ea8000c1e1900 */
[----:B------:R-:W-:-:S05]  /*0f70*/  IMAD.WIDE R34, R35, 0x4, R2 ;  /* 0x0000000423227825 */ /* 0x000fca00078e0202 */
[----:B------:R0:W3:Y:S02]  /*0f80*/  LDG.E R30, desc[UR6][R34.64] ;  /* 0x00000006221e7981 */ /* 0x0000e4000c1e1900 */
[----:B0-----:R-:W-:-:S05]  /*0f90*/  IMAD.WIDE R34, R9, 0x20, R34 ;  /* 0x0000002009227825 */ /* 0x001fca00078e0222 */
[----:B------:R-:W4:Y:S01]  /*0fa0*/  LDG.E R13, desc[UR6][R34.64] ;  /* 0x00000006220d7981 */ /* 0x000f22000c1e1900 */
[----:B------:R-:W-:-:S05]  /*0fb0*/  IMAD.WIDE R18, R9, 0x20, R34 ;  /* 0x0000002009127825 */ /* 0x000fca00078e0222 */
[----:B------:R-:W5:Y:S01]  /*0fc0*/  LDG.E R37, desc[UR6][R18.64] ;  /* 0x0000000612257981 */ /* 0x000f62000c1e1900 */
[----:B------:R-:W-:-:S05]  /*0fd0*/  IMAD.WIDE R32, R9, 0x20, R18 ;  /* 0x0000002009207825 */ /* 0x000fca00078e0212 */
[----:B------:R0:W5:Y:S02]  /*0fe0*/  LDG.E R3, desc[UR6][R32.64] ;  /* 0x0000000620037981 */ /* 0x000164000c1e1900 */
[----:B0-----:R-:W-:-:S05]  /*0ff0*/  IMAD.WIDE R32, R9, 0x20, R32 ;  /* 0x0000002009207825 */ /* 0x001fca00078e0220 */
[----:B------:R0:W5:Y:S02]  /*1000*/  LDG.E R2, desc[UR6][R32.64] ;  /* 0x0000000620027981 */ /* 0x000164000c1e1900 */
[----:B0-----:R-:W-:-:S05]  /*1010*/  IMAD.WIDE R32, R9, 0x20, R32 ;  /* 0x0000002009207825 */ /* 0x001fca00078e0220 */
[----:B------:R-:W5:Y:S01]  /*1020*/  LDG.E R11, desc[UR6][R32.64] ;  /* 0x00000006200b7981 */ /* 0x000f62000c1e1900 */
[----:B------:R-:W-:-:S05]  /*1030*/  IMAD.WIDE R18, R9, 0x20, R32 ;  /* 0x0000002009127825 */ /* 0x000fca00078e0220 */
[----:B------:R0:W5:Y:S01]  /*1040*/  LDG.E R36, desc[UR6][R18.64] ;  /* 0x0000000612247981 */ /* 0x000162000c1e1900 */
[----:B------:R-:W-:-:S04]  /*1050*/  IMAD.WIDE R34, R9, 0x20, R18 ;  /* 0x0000002009227825 */ /* 0x000fc800078e0212 */
[----:B0-----:R-:W-:Y:S02]  /*1060*/  IMAD.WIDE R18, R9, 0x20, R34 ;  /* 0x0000002009127825 */ /* 0x001fe400078e0222 */
[----:B------:R-:W5:Y:S04]  /*1070*/  LDG.E R35, desc[UR6][R34.64] ;  /* 0x0000000622237981 */ /* 0x000f68000c1e1900 */
[----:B------:R-:W5:Y:S01]  /*1080*/  LDG.E R34, desc[UR6][R18.64] ;  /* 0x0000000612227981 */ /* 0x000f62000c1e1900 */
[----:B--2---:R-:W-:Y:S01]  /*1090*/  FADD.FTZ R0, R0, R31 ;  /* 0x0000001f00007221 */ /* 0x004fe20000010000 */
[----:B---3--:R-:W-:Y:S01]  /*10a0*/  FADD.FTZ R29, R29, R30 ;  /* 0x0000001e1d1d7221 */ /* 0x008fe20000010000 */
[----:B------:R-:W-:-:S04]  /*10b0*/  IMAD.WIDE R30, R9, 0x20, R18 ;  /* 0x00000020091e7825 */ /* 0x000fc800078e0212 */
[----:B------:R-:W-:-:S04]  /*10c0*/  IMAD.WIDE R32, R9, 0x20, R30 ;  /* 0x0000002009207825 */ /* 0x000fc800078e021e */
[----:B----4-:R-:W-:Y:S02]  /*10d0*/  FADD.FTZ R28, R28, R13 ;  /* 0x0000000d1c1c7221 */ /* 0x010fe40000010000 */
[----:B------:R0:W2:Y:S02]  /*10e0*/  LDG.E R13, desc[UR6][R30.64] ;  /* 0x000000061e0d7981 */ /* 0x0000a4000c1e1900 */
[----:B0-----:R-:W-:-:S04]  /*10f0*/  IMAD.WIDE R30, R9, 0x20, R32 ;  /* 0x00000020091e7825 */ /* 0x001fc800078e0220 */
[----:B-----5:R-:W-:Y:S01]  /*1100*/  FADD.FTZ R26, R26, R3 ;  /* 0x000000031a1a7221 */ /* 0x020fe20000010000 */
[----:B------:R-:W3:Y:S01]  /*1110*/  LDG.E R33, desc[UR6][R32.64] ;  /* 0x0000000620217981 */ /* 0x000ee2000c1e1900 */
[----:B------:R-:W-:-:S04]  /*1120*/  IMAD.WIDE R18, R9, 0x20, R30 ;  /* 0x0000002009127825 */ /* 0x000fc800078e021e */
[----:B------:R-:W-:Y:S02]  /*1130*/  FADD.FTZ R27, R27, R37 ;  /* 0x000000251b1b7221 */ /* 0x000fe40000010000 */
[----:B------:R-:W4:Y:S04]  /*1140*/  LDG.E R37, desc[UR6][R30.64] ;  /* 0x000000061e257981 */ /* 0x000f28000c1e1900 */
[----:B------:R0:W5:Y:S01]  /*1150*/  LDG.E R32, desc[UR6][R18.64] ;  /* 0x0000000612207981 */ /* 0x000162000c1e1900 */
[----:B------:R-:W-:Y:S01]  /*1160*/  FADD.FTZ R25, R25, R2 ;  /* 0x0000000219197221 */ /* 0x000fe20000010000 */
[----:B------:R-:W-:-:S04]  /*1170*/  IMAD.WIDE R2, R9, 0x20, R18 ;  /* 0x0000002009027825 */ /* 0x000fc800078e0212 */
[----:B0-----:R-:W-:Y:S02]  /*1180*/  IMAD.WIDE R18, R9, 0x20, R2 ;  /* 0x0000002009127825 */ /* 0x001fe400078e0202 */
[----:B------:R-:W5:Y:S04]  /*1190*/  LDG.E R2, desc[UR6][R2.64] ;  /* 0x0000000602027981 */ /* 0x000f68000c1e1900 */
[----:B------:R-:W5:Y:S01]  /*11a0*/  LDG.E R9, desc[UR6][R18.64] ;  /* 0x0000000612097981 */ /* 0x000f62000c1e1900 */
[----:B------:R-:W-:Y:S01]  /*11b0*/  FADD.FTZ R24, R24, R11 ;  /* 0x0000000b18187221 */ /* 0x000fe20000010000 */
[----:B------:R-:W-:Y:S01]  /*11c0*/  FADD.FTZ R23, R23, R36 ;  /* 0x0000002417177221 */ /* 0x000fe20000010000 */
[----:B------:R-:W-:Y:S01]  /*11d0*/  FADD.FTZ R22, R22, R35 ;  /* 0x0000002316167221 */ /* 0x000fe20000010000 */
[----:B------:R-:W-:Y:S01]  /*11e0*/  FADD.FTZ R21, R21, R34 ;  /* 0x0000002215157221 */ /* 0x000fe20000010000 */
[----:B--2---:R-:W-:Y:S01]  /*11f0*/  FADD.FTZ R12, R12, R13 ;  /* 0x0000000d0c0c7221 */ /* 0x004fe20000010000 */
[----:B---3--:R-:W-:Y:S01]  /*1200*/  FADD.FTZ R14, R14, R33 ;  /* 0x000000210e0e7221 */ /* 0x008fe20000010000 */
[----:B----4-:R-:W-:Y:S01]  /*1210*/  FADD.FTZ R15, R15, R37 ;  /* 0x000000250f0f7221 */ /* 0x010fe20000010000 */
[----:B-----5:R-:W-:Y:S01]  /*1220*/  FADD.FTZ R16, R16, R32 ;  /* 0x0000002010107221 */ /* 0x020fe20000010000 */
[----:B------:R-:W-:Y:S01]  /*1230*/  FADD.FTZ R17, R17, R2 ;  /* 0x0000000211117221 */ /* 0x000fe20000010000 */
[----:B------:R-:W-:-:S07]  /*1240*/  FADD.FTZ R20, R20, R9 ;  /* 0x0000000914147221 */ /* 0x000fce0000010000 */
.L_x_133:
[----:B------:R-:W0:Y:S01]  /*1250*/  S2R R3, SR_TID.X ;  /* 0x0000000000037919 */ /* 0x000e220000002100 */
[----:B------:R-:W-:Y:S01]  /*1260*/  ULDC UR8, c[0x0][0x390] ;  /* 0x0000e40000087ab9 */ /* 0x000fe20000000800 */
[----:B------:R-:W1:Y:S01]  /*1270*/  S2UR UR5, SR_CgaCtaId ;  /* 0x00000000000579c3 */ /* 0x000e620000008800 */
        /* <DEDUP_REMOVED lines=8> */
[----:B------:R-:W-:Y:S01]  /*1300*/  F2FP.BF16.F32.PACK_AB R18, R27, R18 ;  /* 0x000000121b12723e */ /* 0x000fe200000010ff */
[----:B------:R-:W-:Y:S01]  /*1310*/  FMUL.FTZ R24, R24, UR8 ;  /* 0x0000000818187c20 */ /* 0x000fe20008410000 */
[----:B------:R-:W-:Y:S01]  /*1320*/  FMUL.FTZ R23, R23, UR8 ;  /* 0x0000000817177c20 */ /* 0x000fe20008410000 */
[----:B------:R-:W-:Y:S01]  /*1330*/  FMUL.FTZ R12, R12, UR8 ;  /* 0x000000080c0c7c20 */ /* 0x000fe20008410000 */
[----:B------:R-:W-:Y:S01]  /*1340*/  UMOV UR4, 0x400 ;  /* 0x0000040000047882 */ /* 0x000fe20000000000 */
[----:B------:R-:W-:Y:S01]  /*1350*/  FMUL.FTZ R15, R15, UR8 ;  /* 0x000000080f0f7c20 */ /* 0x000fe20008410000 */
[----:B------:R-:W-:Y:S01]  /*1360*/  FMUL.FTZ R16, R16, UR8 ;  /* 0x0000000810107c20 */ /* 0x000fe20008410000 */
[----:B------:R-:W-:Y:S01]  /*1370*/  FMUL.FTZ R17, R17, UR8 ;  /* 0x0000000811117c20 */ /* 0x000fe20008410000 */
[----:B------:R-:W-:Y:S01]  /*1380*/  FMUL.FTZ R20, R20, UR8 ;  /* 0x0000000814147c20 */ /* 0x000fe20008410000 */
[----:B------:R-:W-:Y:S01]  /*1390*/  F2FP.BF16.F32.PACK_AB R19, R26, R19 ;  /* 0x000000131a13723e */ /* 0x000fe200000010ff */
[----:B------:R-:W-:Y:S01]  /*13a0*/  IMAD R5, R4, -0x80, R5 ;  /* 0xffffff8004057824 */ /* 0x000fe200078e0205 */
[----:B------:R-:W-:Y:S01]  /*13b0*/  F2FP.BF16.F32.PACK_AB R16, R16, R15 ;  /* 0x0000000f1010723e */ /* 0x000fe200000010ff */
[----:B------:R-:W-:Y:S01]  /*13c0*/  BSSY B0, `(.L_x_136) ;  /* 0x0000051000007945 */ /* 0x000fe20003800000 */
[----:B------:R-:W-:Y:S01]  /*13d0*/  F2FP.BF16.F32.PACK_AB R17, R20, R17 ;  /* 0x000000111411723e */ /* 0x000fe200000010ff */
[----:B-1----:R-:W-:Y:S01]  /*13e0*/  ULEA UR4, UR5, UR4, 0x18 ;  /* 0x0000000405047291 */ /* 0x002fe2000f8ec03f */
[----:B0-----:R-:W-:-:S04]  /*13f0*/  SHF.R.S32.HI R2, RZ, 0x1f, R3 ;  /* 0x0000001fff027819 */ /* 0x001fc80000011403 */
[----:B------:R-:W-:-:S04]  /*1400*/  LEA.HI R9, R2, R3, RZ, 0x2 ;  /* 0x0000000302097211 */ /* 0x000fc800078f10ff */
[--C-:B------:R-:W-:Y:S02]  /*1410*/  SHF.R.S32.HI R0, RZ, 0x2, R9.reuse ;  /* 0x00000002ff007819 */ /* 0x100fe40000011409 */
[----:B------:R-:W-:-:S04]  /*1420*/  SHF.R.S32.HI R13, RZ, 0x1f, R9 ;  /* 0x0000001fff0d7819 */ /* 0x000fc80000011409 */
[----:B------:R-:W-:-:S04]  /*1430*/  LEA.HI R13, R13, R0, RZ, 0x3 ;  /* 0x000000000d0d7211 */ /* 0x000fc800078f18ff */
[----:B------:R-:W-:Y:S01]  /*1440*/  LOP3.LUT R25, R13, 0xfffffff8, RZ, 0xc0, !PT ;  /* 0xfffffff80d197812 */ /* 0x000fe200078ec0ff */
[----:B------:R-:W-:Y:S01]  /*1450*/  FMUL.FTZ R13, R21, UR8 ;  /* 0x00000008150d7c20 */ /* 0x000fe20008410000 */
[----:B------:R-:W-:Y:S02]  /*1460*/  F2FP.BF16.F32.PACK_AB R21, R23, R24 ;  /* 0x000000181715723e */ /* 0x000fe400000010ff */
[----:B------:R-:W-:Y:S01]  /*1470*/  IADD3 R27, R0, -R25, RZ ;  /* 0x80000019001b7210 */ /* 0x000fe20007ffe0ff */
[----:B------:R-:W-:Y:S01]  /*1480*/  FMUL.FTZ R25, R14, UR8 ;  /* 0x000000080e197c20 */ /* 0x000fe20008410000 */
[----:B------:R-:W-:Y:S01]  /*1490*/  F2FP.BF16.F32.PACK_AB R22, R13, R22 ;  /* 0x000000160d16723e */ /* 0x000fe200000010ff */
[----:B------:R-:W-:Y:S01]  /*14a0*/  ULDC.64 UR8, c[0x0][0x448] ;  /* 0x0001120000087ab9 */ /* 0x000fe20000000a00 */
[----:B------:R-:W-:Y:S02]  /*14b0*/  LEA.HI R27, R27, R27, RZ, 0x1 ;  /* 0x0000001b1b1b7211 */ /* 0x000fe400078f08ff */
[----:B------:R-:W-:-:S02]  /*14c0*/  LEA.HI R13, R2, R3, RZ, 0x5 ;  /* 0x00000003020d7211 */ /* 0x000fc400078f28ff */
[----:B------:R-:W-:Y:S02]  /*14d0*/  F2FP.BF16.F32.PACK_AB R23, R25, R12 ;  /* 0x0000000c1917723e */ /* 0x000fe400000010ff */
[-C--:B------:R-:W-:Y:S02]  /*14e0*/  LEA.HI R2, R2, R3.reuse, RZ, 0x3 ;  /* 0x0000000302027211 */ /* 0x080fe400078f18ff */
[----:B------:R-:W-:Y:S02]  /*14f0*/  LOP3.LUT R12, R9, 0xfffffffc, RZ, 0xc0, !PT ;  /* 0xfffffffc090c7812 */ /* 0x000fe400078ec0ff */
[----:B------:R-:W-:Y:S02]  /*1500*/  SHF.R.S32.HI R27, RZ, 0x1, R27 ;  /* 0x00000001ff1b7819 */ /* 0x000fe4000001141b */
[----:B------:R-:W-:Y:S02]  /*1510*/  SHF.R.S32.HI R2, RZ, 0x3, R2 ;  /* 0x00000003ff027819 */ /* 0x000fe40000011402 */
[----:B------:R-:W-:-:S02]  /*1520*/  IADD3 R3, -R12, R3, RZ ;  /* 0x000000030c037210 */ /* 0x000fc40007ffe1ff */
[----:B------:R-:W-:Y:S02]  /*1530*/  LOP3.LUT P0, RZ, R27, 0x2, RZ, 0xc0, !PT ;  /* 0x000000021bff7812 */ /* 0x000fe4000780c0ff */
[----:B------:R-:W-:Y:S02]  /*1540*/  LEA.HI R12, R9, R0, RZ, 0x1 ;  /* 0x00000000090c7211 */ /* 0x000fe400078f08ff */
[----:B------:R-:W-:Y:S01]  /*1550*/  SHF.L.U32 R9, R2, 0x6, RZ ;  /* 0x0000000602097819 */ /* 0x000fe200000006ff */
[----:B------:R-:W-:Y:S01]  /*1560*/  IMAD.SHL.U32 R2, R3, 0x8, RZ ;  /* 0x0000000803027824 */ /* 0x000fe200078e00ff */
[----:B------:R-:W-:Y:S02]  /*1570*/  LOP3.LUT R3, R12, 0x7fffffe, RZ, 0xc0, !PT ;  /* 0x07fffffe0c037812 */ /* 0x000fe400078ec0ff */
[----:B------:R-:W-:Y:S02]  /*1580*/  LOP3.LUT R9, R9, 0xc0, RZ, 0xc0, !PT ;  /* 0x000000c009097812 */ /* 0x000fe400078ec0ff */
[----:B------:R-:W-:-:S02]  /*1590*/  LEA R24, R10, UR4, 0x1 ;  /* 0x000000040a187c11 */ /* 0x000fc4000f8e08ff */
[----:B------:R-:W-:Y:S02]  /*15a0*/  IADD3 R10, R0, -R3, RZ ;  /* 0x80000003000a7210 */ /* 0x000fe40007ffe0ff */
[----:B------:R-:W-:Y:S01]  /*15b0*/  LOP3.LUT R3, R9, 0x18, R2, 0xf8, !PT ;  /* 0x0000001809037812 */ /* 0x000fe200078ef802 */
[----:B------:R-:W-:Y:S01]  /*15c0*/  STS [R24], R11 ;  /* 0x0000000b18007388 */ /* 0x000fe20000000800 */
[----:B------:R-:W-:Y:S02]  /*15d0*/  SHF.R.U32.HI R12, RZ, 0x3, R9 ;  /* 0x00000003ff0c7819 */ /* 0x000fe40000011609 */
[C---:B------:R-:W-:Y:S01]  /*15e0*/  IADD3 R9, R24.reuse, 0x20, RZ ;  /* 0x0000002018097810 */ /* 0x040fe20007ffe0ff */
[----:B------:R0:W-:Y:S01]  /*15f0*/  STS [R24+0x200], R18 ;  /* 0x0002001218007388 */ /* 0x0001e20000000800 */
[----:B------:R-:W-:Y:S02]  /*1600*/  @P0 IADD3 R9, R24, -0x20, RZ ;  /* 0xffffffe018090810 */ /* 0x000fe40007ffe0ff */
[----:B------:R-:W-:-:S02]  /*1610*/  SHF.R.S32.HI R13, RZ, 0x5, R13 ;  /* 0x00000005ff0d7819 */ /* 0x000fc4000001140d */
[----:B------:R-:W-:Y:S01]  /*1620*/  LOP3.LUT R3, R3, R12, RZ, 0x3c, !PT ;  /* 0x0000000c03037212 */ /* 0x000fe200078e3cff */
[----:B------:R-:W-:Y:S01]  /*1630*/  STS [R9], R22 ;  /* 0x0000001609007388 */ /* 0x000fe20000000800 */
[----:B------:R-:W-:Y:S02]  /*1640*/  LEA R10, R13, R10, 0x3 ;  /* 0x0000000a0d0a7211 */ /* 0x000fe400078e18ff */
[----:B------:R-:W-:Y:S01]  /*1650*/  SHF.L.U32 R25, R4, 0x7, RZ ;  /* 0x0000000704197819 */ /* 0x000fe200000006ff */
[----:B------:R-:W-:Y:S02]  /*1660*/  STS [R9+0x200], R23 ;  /* 0x0002001709007388 */ /* 0x000fe40000000800 */
[----:B------:R-:W-:Y:S01]  /*1670*/  IMAD.U32 R3, R10, 0x20, R3 ;  /* 0x000000200a037824 */ /* 0x000fe200078e0003 */
[----:B0-----:R-:W-:Y:S01]  /*1680*/  SHF.R.S32.HI R18, RZ, 0x1f, R25 ;  /* 0x0000001fff127819 */ /* 0x001fe20000011419 */
[----:B------:R-:W-:Y:S03]  /*1690*/  STS [R24+0x1000], R19 ;  /* 0x0010001318007388 */ /* 0x000fe60000000800 */
[----:B------:R-:W-:Y:S01]  /*16a0*/  LEA R20, R3, UR4, 0x1 ;  /* 0x0000000403147c11 */ /* 0x000fe2000f8e08ff */
[----:B------:R-:W-:Y:S01]  /*16b0*/  STS [R24+0x1200], R21 ;  /* 0x0012001518007388 */ /* 0x000fe20000000800 */
[--C-:B------:R-:W-:Y:S01]  /*16c0*/  SHF.R.S32.HI R3, RZ, 0x1f, R2.reuse ;  /* 0x0000001fff037819 */ /* 0x100fe20000011402 */
[----:B------:R-:W-:Y:S01]  /*16d0*/  IMAD R18, R18, UR8, RZ ;  /* 0x0000000812127c24 */ /* 0x000fe2000f8e02ff */
[----:B------:R-:W-:Y:S01]  /*16e0*/  ULDC UR4, c[0x0][0x2d0] ;  /* 0x0000b40000047ab9 */ /* 0x000fe20000000800 */
[----:B------:R-:W-:Y:S01]  /*16f0*/  STS [R9+0x1000], R16 ;  /* 0x0010001009007388 */ /* 0x000fe20000000800 */
[----:B------:R-:W-:Y:S01]  /*1700*/  ISETP.GE.AND P0, PT, R2, UR4, PT ;  /* 0x0000000402007c0c */ /* 0x000fe2000bf06270 */
[C---:B------:R-:W-:Y:S01]  /*1710*/  IMAD.WIDE.U32 R10, R25.reuse, UR8, R2 ;  /* 0x00000008190a7c25 */ /* 0x040fe2000f8e0002 */
[----:B------:R-:W-:Y:S01]  /*1720*/  IADD3 R2, R0, 0x40, RZ ;  /* 0x0000004000027810 */ /* 0x000fe20007ffe0ff */
[----:B------:R0:W-:Y:S01]  /*1730*/  STS [R9+0x1200], R17 ;  /* 0x0012001109007388 */ /* 0x0001e20000000800 */
[----:B------:R-:W-:Y:S01]  /*1740*/  SHF.R.S32.HI R3, RZ, 0x1f, R6 ;  /* 0x0000001fff037819 */ /* 0x000fe20000011406 */
[----:B------:R-:W-:Y:S01]  /*1750*/  IMAD R18, R25, UR9, R18 ;  /* 0x0000000919127c24 */ /* 0x000fe2000f8e0212 */
[----:B------:R-:W-:Y:S01]  /*1760*/  BAR.SYNC.DEFER_BLOCKING 0x0 ;  /* 0x0000000000007b1d */ /* 0x000fe20000010000 */
[----:B------:R-:W-:-:S04]  /*1770*/  IADD3 R8, P1, R8, R10, RZ ;  /* 0x0000000a08087210 */ /* 0x000fc80007f3e0ff */
[----:B0-----:R-:W-:Y:S01]  /*1780*/  IADD3.X R9, R7, R11, R18, P1, !PT ;  /* 0x0000000b07097210 */ /* 0x001fe20000ffe412 */
[----:B------:R-:W-:Y:S01]  /*1790*/  ULDC.64 UR4, c[0x0][0x460] ;  /* 0x0001180000047ab9 */ /* 0x000fe20000000a00 */
[-C--:B------:R-:W-:Y:S01]  /*17a0*/  ISETP.GE.OR P1, PT, R2, R5.reuse, P0 ;  /* 0x000000050200720c */ /* 0x080fe20000726670 */
[----:B------:R-:W-:Y:S01]  /*17b0*/  IMAD R3, R3, UR4, RZ ;  /* 0x0000000403037c24 */ /* 0x000fe2000f8e02ff */
[----:B------:R-:W-:Y:S01]  /*17c0*/  ISETP.GE.OR P0, PT, R0, R5, P0 ;  /* 0x000000050000720c */ /* 0x000fe20000706670 */
[----:B------:R-:W-:Y:S01]  /*17d0*/  IMAD.WIDE.U32 R16, R6, UR4, R8 ;  /* 0x0000000406107c25 */ /* 0x000fe2000f8e0008 */
[----:B------:R-:W-:-:S03]  /*17e0*/  SHF.R.S32.HI R18, RZ, 0x1f, R0 ;  /* 0x0000001fff127819 */ /* 0x000fc60000011400 */
[----:B------:R-:W-:-:S05]  /*17f0*/  IMAD R3, R6, UR5, R3 ;  /* 0x0000000506037c24 */ /* 0x000fca000f8e0203 */
[----:B------:R-:W-:Y:S01]  /*1800*/  IADD3 R9, R17, R3, RZ ;  /* 0x0000000311097210 */ /* 0x000fe20007ffe0ff */
[----:B------:R0:W1:Y:S02]  /*1810*/  LDS.128 R12, [R20+0x1000] ;  /* 0x00100000140c7984 */ /* 0x0000640000000c00 */
[----:B------:R-:W-:Y:S05]  /*1820*/  @P0 BRA `(.L_x_137) ;  /* 0x0000000000280947 */ /* 0x000fea0003800000 */
[----:B------:R-:W2:Y:S01]  /*1830*/  LDS.128 R4, [R20] ;  /* 0x0000000014047984 */ /* 0x000ea20000000c00 */
[----:B------:R-:W-:Y:S01]  /*1840*/  MOV R8, R16 ;  /* 0x0000001000087202 */ /* 0x000fe20000000f00 */
[----:B------:R-:W-:Y:S01]  /*1850*/  IMAD R11, R18, UR8, RZ ;  /* 0x00000008120b7c24 */ /* 0x000fe2000f8e02ff */
[----:B------:R-:W-:-:S03]  /*1860*/  ULDC.64 UR4, c[0x0][0x3e8] ;  /* 0x0000fa0000047ab9 */ /* 0x000fc60000000a00 */
[----:B------:R-:W-:-:S04]  /*1870*/  IMAD.WIDE.U32 R2, R0, UR8, R8 ;  /* 0x0000000800027c25 */ /* 0x000fc8000f8e0008 */
[----:B------:R-:W-:Y:S01]  /*1880*/  IMAD R11, R0, UR9, R11 ;  /* 0x00000009000b7c24 */ /* 0x000fe2000f8e020b */
[----:B------:R-:W-:-:S03]  /*1890*/  LEA R10, P0, R2, UR4, 0x1 ;  /* 0x00000004020a7c11 */ /* 0x000fc6000f8008ff */
[----:B------:R-:W-:-:S05]  /*18a0*/  IMAD.IADD R3, R3, 0x1, R11 ;  /* 0x0000000103037824 */ /* 0x000fca00078e020b */
[----:B------:R-:W-:-:S05]  /*18b0*/  LEA.HI.X R11, R2, UR5, R3, 0x1, P0 ;  /* 0x00000005020b7c11 */ /* 0x000fca00080f0c03 */
[----:B--2---:R2:W-:Y:S02]  /*18c0*/  STG.E.128 desc[UR6][R10.64], R4 ;  /* 0x000000040a007986 */ /* 0x0045e4000c101d06 */
.L_x_137:
[----:B------:R-:W-:Y:S05]  /*18d0*/  BSYNC B0 ;  /* 0x0000000000007941 */ /* 0x000fea0003800000 */
.L_x_136:
[----:B------:R-:W-:Y:S05]  /*18e0*/  @P1 EXIT ;  /* 0x000000000000194d */ /* 0x000fea0003800000 */
[----:B--2---:R-:W-:Y:S01]  /*18f0*/  IADD3 R5, P0, R0, 0x40, RZ ;  /* 0x0000004000057810 */ /* 0x004fe20007f1e0ff */
[----:B------:R-:W-:Y:S01]  /*1900*/  ULDC.64 UR4, c[0x0][0x3e8] ;  /* 0x0000fa0000047ab9 */ /* 0x000fe20000000a00 */
[----:B------:R-:W-:Y:S02]  /*1910*/  MOV R2, R16 ;  /* 0x0000001000027202 */ /* 0x000fe40000000f00 */
[----:B------:R-:W-:Y:S02]  /*1920*/  IADD3.X R0, RZ, R18, RZ, P0, !PT ;  /* 0x00000012ff007210 */ /* 0x000fe400007fe4ff */
[----:B------:R-:W-:-:S03]  /*1930*/  MOV R3, R9 ;  /* 0x0000000900037202 */ /* 0x000fc60000000f00 */
[----:B------:R-:W-:Y:S02]  /*1940*/  IMAD R0, R0, UR8, RZ ;  /* 0x0000000800007c24 */ /* 0x000fe4000f8e02ff */
[----:B------:R-:W-:-:S04]  /*1950*/  IMAD.WIDE.U32 R2, R5, UR8, R2 ;  /* 0x0000000805027c25 */ /* 0x000fc8000f8e0002 */
[----:B------:R-:W-:Y:S01]  /*1960*/  IMAD R5, R5, UR9, R0 ;  /* 0x0000000905057c24 */ /* 0x000fe2000f8e0200 */
[----:B------:R-:W-:-:S04]  /*1970*/  LEA R4, P0, R2, UR4, 0x1 ;  /* 0x0000000402047c11 */ /* 0x000fc8000f8008ff */
[----:B------:R-:W-:-:S04]  /*1980*/  IADD3 R3, R3, R5, RZ ;  /* 0x0000000503037210 */ /* 0x000fc80007ffe0ff */
[----:B------:R-:W-:-:S05]  /*1990*/  LEA.HI.X R5, R2, UR5, R3, 0x1, P0 ;  /* 0x0000000502057c11 */ /* 0x000fca00080f0c03 */
[----:B-1----:R-:W-:Y:S01]  /*19a0*/  STG.E.128 desc[UR6][R4.64], R12 ;  /* 0x0000000c04007986 */ /* 0x002fe2000c101d06 */
[----:B------:R-:W-:Y:S05]  /*19b0*/  EXIT ;  /* 0x000000000000794d */ /* 0x000fea0003800000 */
.L_x_138:
        /* <DEDUP_REMOVED lines=12> */
.L_x_692:


//--------------------- .text._ZN5flash44flash_bwd_dq_dk_dv_loop_seqk_parallel_kernelI23Flash_bwd_kernel_traitsILi32ELi128ELi128ELi8ELi4ELi4ELi4ELb1ELb0EN7cutlass10bfloat16_tE19Flash_kernel_traitsILi32ELi128ELi128ELi8ES3_EELb1ELb1ELb0ELb0ELb0ELb0ELb0EEEvNS_16Flash_bwd_paramsE --------------------------
	.section	.text._ZN5flash44flash_bwd_dq_dk_dv_loop_seqk_parallel_kernelI23Flash_bwd_kernel_traitsILi32ELi128ELi128ELi8ELi4ELi4ELi4ELb1ELb0EN7cutlass10bfloat16_tE19Flash_kernel_traitsILi32ELi128ELi128ELi8ES3_EELb1ELb1ELb0ELb0ELb0ELb0ELb0EEEvNS_16Flash_bwd_paramsE,"ax",@progbits
	.align	128
        .global         _ZN5flash44flash_bwd_dq_dk_dv_loop_seqk_parallel_kernelI23Flash_bwd_kernel_traitsILi32ELi128ELi128ELi8ELi4ELi4ELi4ELb1ELb0EN7cutlass10bfloat16_tE19Flash_kernel_traitsILi32ELi128ELi128ELi8ES3_EELb1ELb1ELb0ELb0ELb0ELb0ELb0EEEvNS_16Flash_bwd_paramsE
        .type           _ZN5flash44flash_bwd_dq_dk_dv_loop_seqk_parallel_kernelI23Flash_bwd_kernel_traitsILi32ELi128ELi128ELi8ELi4ELi4ELi4ELb1ELb0EN7cutlass10bfloat16_tE19Flash_kernel_traitsILi32ELi128ELi128ELi8ES3_EELb1ELb1ELb0ELb0ELb0ELb0ELb0EEEvNS_16Flash_bwd_paramsE,@function
        .size           _ZN5flash44flash_bwd_dq_dk_dv_loop_seqk_parallel_kernelI23Flash_bwd_kernel_traitsILi32ELi128ELi128ELi8ELi4ELi4ELi4ELb1ELb0EN7cutlass10bfloat16_tE19Flash_kernel_traitsILi32ELi128ELi128ELi8ES3_EELb1ELb1ELb0ELb0ELb0ELb0ELb0EEEvNS_16Flash_bwd_paramsE,(.L_x_693 - _ZN5flash44flash_bwd_dq_dk_dv_loop_seqk_parallel_kernelI23Flash_bwd_kernel_traitsILi32ELi128ELi128ELi8ELi4ELi4ELi4ELb1ELb0EN7cutlass10bfloat16_tE19Flash_kernel_traitsILi32ELi128ELi128ELi8ES3_EELb1ELb1ELb0ELb0ELb0ELb0ELb0EEEvNS_16Flash_bwd_paramsE)
        .other          _ZN5flash44flash_bwd_dq_dk_dv_loop_seqk_parallel_kernelI23Flash_bwd_kernel_traitsILi32ELi128ELi128ELi8ELi4ELi4ELi4ELb1ELb0EN7cutlass10bfloat16_tE19Flash_kernel_traitsILi32ELi128ELi128ELi8ES3_EELb1ELb1ELb0ELb0ELb0ELb0ELb0EEEvNS_16Flash_bwd_paramsE,@"STO_CUDA_ENTRY STV_DEFAULT"
_ZN5flash44flash_bwd_dq_dk_dv_loop_seqk_parallel_kernelI23Flash_bwd_kernel_traitsILi32ELi128ELi128ELi8ELi4ELi4ELi4ELb1ELb0EN7cutlass10bfloat16_tE19Flash_kernel_traitsILi32ELi128ELi128ELi8ES3_EELb1ELb1ELb0ELb0ELb0ELb0ELb0EEEvNS_16Flash_bwd_paramsE:
.text._ZN5flash44flash_bwd_dq_dk_dv_loop_seqk_parallel_kernelI23Flash_bwd_kernel_traitsILi32ELi128ELi128ELi8ELi4ELi4ELi4ELb1ELb0EN7cutlass10bfloat16_tE19Flash_kernel_traitsILi32ELi128ELi128ELi8ES3_EELb1ELb1ELb0ELb0ELb0ELb0ELb0EEEvNS_16Flash_bwd_paramsE:
        /* <DEDUP_REMOVED lines=16> */
[----:B------:R-:W-:Y:S01]  /*0100*/  UMOV UR61, 0xffffe000 ;  /* 0xffffe000003d7882 */ /* 0x000fe20000000000 */
[----:B------:R-:W-:Y:S02]  /*0110*/  IMAD.MOV.U32 R151, RZ, RZ, 0x40 ;  /* 0x00000040ff977424 */ /* 0x000fe400078e00ff */
[----:B------:R-:W3:Y:S08]  /*0120*/  S2UR UR57, SR_CTAID.Z ;  /* 0x00000000003979c3 */ /* 0x000ef00000002700 */
[----:B------:R-:W4:Y:S01]  /*0130*/  S2UR UR48, SR_CTAID.Y ;  /* 0x00000000003079c3 */ /* 0x000f220000002600 */
[----:B--2---:R-:W-:-:S04]  /*0140*/  ULEA UR4, UR4, UR5, 0x18 ;  /* 0x0000000504047291 */ /* 0x004fc8000f8ec03f */
[----:B------:R-:W-:Y:S01]  /*0150*/  UIADD3 UR5, UR4, 0x8000, URZ ;  /* 0x0000800004057890 */ /* 0x000fe2000fffe03f */
[----:B-1----:R-:W-:Y:S01]  /*0160*/  SHF.R.S32.HI R3, RZ, 0x1f, R10 ;  /* 0x0000001fff037819 */ /* 0x002fe2000001140a */
[----:B---3--:R-:W-:-:S03]  /*0170*/  USHF.R.S32.HI UR6, URZ, 0x1f, UR57 ;  /* 0x0000001f3f067899 */ /* 0x008fc60008011439 */
[CC--:B------:R-:W-:Y:S02]  /*0180*/  LEA.HI R6, R3.reuse, R10.reuse, RZ, 0x2 ;  /* 0x0000000a03067211 */ /* 0x0c0fe400078f10ff */
[CC--:B------:R-:W-:Y:S02]  /*0190*/  LEA.HI R4, R3.reuse, R10.reuse, RZ, 0x5 ;  /* 0x0000000a03047211 */ /* 0x0c0fe400078f28ff */
[--C-:B------:R-:W-:Y:S01]  /*01a0*/  SHF.R.S32.HI R0, RZ, 0x2, R6.reuse ;  /* 0x00000002ff007819 */ /* 0x100fe20000011406 */
[----:B----4-:R-:W-:Y:S01]  /*01b0*/  USHF.L.U32 UR7, UR48, 0x7, URZ ;  /* 0x0000000730077899 */ /* 0x010fe2000800063f */
[----:B------:R-:W-:Y:S02]  /*01c0*/  SHF.R.S32.HI R2, RZ, 0x1f, R6 ;  /* 0x0000001fff027819 */ /* 0x000fe40000011406 */
[CC--:B------:R-:W-:Y:S02]  /*01d0*/  LEA.HI R244, R3.reuse, R10.reuse, RZ, 0x7 ;  /* 0x0000000a03f47211 */ /* 0x0c0fe400078f38ff */
[----:B------:R-:W-:-:S02]  /*01e0*/  LEA.HI R15, R3, R10, RZ, 0x3 ;  /* 0x0000000a030f7211 */ /* 0x000fc400078f18ff */
[----:B------:R-:W-:Y:S02]  /*01f0*/  LEA.HI R3, R3, R10, RZ, 0x4 ;  /* 0x0000000a03037211 */ /* 0x000fe400078f20ff */
[C---:B------:R-:W-:Y:S02]  /*0200*/  LOP3.LUT R5, R6.reuse, 0xfffffffc, RZ, 0xc0, !PT ;  /* 0xfffffffc06057812 */ /* 0x040fe400078ec0ff */
[-C--:B------:R-:W-:Y:S02]  /*0210*/  LEA.HI R6, R6, R0.reuse, RZ, 0x1 ;  /* 0x0000000006067211 */ /* 0x080fe400078f08ff */
[----:B------:R-:W-:Y:S01]  /*0220*/  LEA.HI R2, R2, R0, RZ, 0x3 ;  /* 0x0000000002027211 */ /* 0x000fe200078f18ff */
[----:B------:R-:W-:Y:S01]  /*0230*/  IMAD.IADD R13, R10, 0x1, -R5 ;  /* 0x000000010a0d7824 */ /* 0x000fe200078e0a05 */
[----:B------:R-:W-:Y:S02]  /*0240*/  LOP3.LUT R7, R4, 0xffffffe0, RZ, 0xc0, !PT ;  /* 0xffffffe004077812 */ /* 0x000fe400078ec0ff */
[----:B------:R-:W-:Y:S01]  /*0250*/  LOP3.LUT R8, R3, 0xfffffff0, RZ, 0xc0, !PT ;  /* 0xfffffff003087812 */ /* 0x000fe200078ec0ff */
[----:B------:R-:W-:Y:S01]  /*0260*/  IMAD.SHL.U32 R236, R13, 0x8, RZ ;  /* 0x000000080dec7824 */ /* 0x000fe200078e00ff */
[----:B------:R-:W-:Y:S01]  /*0270*/  LOP3.LUT R9, R15, 0xfffffff8, RZ, 0xc0, !PT ;  /* 0xfffffff80f097812 */ /* 0x000fe200078ec0ff */
[----:B------:R-:W-:Y:S01]  /*0280*/  IMAD.IADD R7, R10, 0x1, -R7 ;  /* 0x000000010a077824 */ /* 0x000fe200078e0a07 */
[----:B------:R-:W-:Y:S01]  /*0290*/  LOP3.LUT R5, R6, 0x7fffffe, RZ, 0xc0, !PT ;  /* 0x07fffffe06057812 */ /* 0x000fe200078ec0ff */
[----:B------:R-:W-:Y:S01]  /*02a0*/  IMAD.IADD R8, R10, 0x1, -R8 ;  /* 0x000000010a087824 */ /* 0x000fe200078e0a08 */
[----:B------:R-:W-:Y:S01]  /*02b0*/  LOP3.LUT R2, R2, 0xfffffff8, RZ, 0xc0, !PT ;  /* 0xfffffff802027812 */ /* 0x000fe200078ec0ff */
[----:B------:R-:W-:Y:S01]  /*02c0*/  IMAD.IADD R10, R10, 0x1, -R9 ;  /* 0x000000010a0a7824 */ /* 0x000fe200078e0a09 */
[----:B------:R-:W-:Y:S01]  /*02d0*/  SHF.R.S32.HI R6, RZ, 0x4, R3 ;  /* 0x00000004ff067819 */ /* 0x000fe20000011403 */
[C---:B------:R-:W-:Y:S01]  /*02e0*/  IMAD.IADD R246, R0.reuse, 0x1, -R5 ;  /* 0x0000000100f67824 */ /* 0x040fe200078e0a05 */
[----:B------:R-:W-:Y:S01]  /*02f0*/  SHF.R.S32.HI R5, RZ, 0x5, R4 ;  /* 0x00000005ff057819 */ /* 0x000fe20000011404 */
[----:B------:R-:W-:Y:S01]  /*0300*/  IMAD.IADD R9, R0, 0x1, -R2 ;  /* 0x0000000100097824 */ /* 0x000fe200078e0a02 */
[----:B------:R-:W-:-:S02]  /*0310*/  LEA.HI R0, R3, R6, RZ, 0x1 ;  /* 0x0000000603007211 */ /* 0x000fc400078f08ff */
[----:B------:R-:W-:Y:S01]  /*0320*/  SHF.R.S32.HI R2, RZ, 0x1f, R4 ;  /* 0x0000001fff027819 */ /* 0x000fe20000011404 */
[----:B------:R-:W-:Y:S01]  /*0330*/  IMAD R246, R5, 0x8, R246 ;  /* 0x0000000805f67824 */ /* 0x000fe200078e02f6 */
[----:B------:R-:W-:Y:S02]  /*0340*/  SHF.R.S32.HI R4, RZ, 0x3, R15 ;  /* 0x00000003ff047819 */ /* 0x000fe4000001140f */
[----:B------:R-:W-:Y:S02]  /*0350*/  LOP3.LUT R3, R0, 0xfffffffe, RZ, 0xc0, !PT ;  /* 0xfffffffe00037812 */ /* 0x000fe400078ec0ff */
[----:B------:R-:W-:Y:S01]  /*0360*/  LEA.HI R0, R2, R5, RZ, 0x2 ;  /* 0x0000000502007211 */ /* 0x000fe200078f10ff */
[----:B------:R-:W-:Y:S01]  /*0370*/  IMAD.SHL.U32 R2, R4, 0x40, RZ ;  /* 0x0000004004027824 */ /* 0x000fe200078e00ff */
[----:B------:R-:W-:Y:S01]  /*0380*/  SHF.R.S32.HI R11, RZ, 0x1f, R7 ;  /* 0x0000001fff0b7819 */ /* 0x000fe20000011407 */
[----:B------:R-:W-:Y:S01]  /*0390*/  IMAD.IADD R12, R6, 0x1, -R3 ;  /* 0x00000001060c7824 */ /* 0x000fe200078e0a03 */
[----:B------:R-:W-:-:S02]  /*03a0*/  LOP3.LUT R3, R0, 0xfffffffc, RZ, 0xc0, !PT ;  /* 0xfffffffc00037812 */ /* 0x000fc400078ec0ff */
[----:B------:R-:W-:Y:S02]  /*03b0*/  LOP3.LUT R0, R2, 0xc0, RZ, 0xc0, !PT ;  /* 0x000000c002007812 */ /* 0x000fe400078ec0ff */
[----:B------:R-:W-:Y:S01]  /*03c0*/  LEA.HI R235, R11, R7, RZ, 0x2 ;  /* 0x000000070beb7211 */ /* 0x000fe200078f10ff */
[----:B------:R-:W-:Y:S01]  /*03d0*/  IMAD.IADD R247, R5, 0x1, -R3 ;  /* 0x0000000105f77824 */ /* 0x000fe200078e0a03 */
[----:B------:R-:W-:Y:S02]  /*03e0*/  LEA.HI R7, R10, R10, RZ, 0x1 ;  /* 0x0000000a0a077211 */ /* 0x000fe400078f08ff */
[----:B------:R-:W-:Y:S02]  /*03f0*/  SHF.R.U32.HI R2, RZ, 0x3, R0 ;  /* 0x00000003ff027819 */ /* 0x000fe40000011600 */
[----:B------:R-:W-:Y:S02]  /*0400*/  LOP3.LUT R0, R0, 0x18, R236, 0xf8, !PT ;  /* 0x0000001800007812 */ /* 0x000fe400078ef8ec */
[----:B------:R-:W-:-:S02]  /*0410*/  LOP3.LUT R3, R7, 0x7fffffe, RZ, 0xc0, !PT ;  /* 0x07fffffe07037812 */ /* 0x000fc400078ec0ff */
[----:B------:R-:W-:Y:S02]  /*0420*/  SHF.R.S32.HI R244, RZ, 0x7, R244 ;  /* 0x00000007fff47819 */ /* 0x000fe400000114f4 */
[----:B------:R-:W-:Y:S01]  /*0430*/  LOP3.LUT R6, R0, R2, RZ, 0x3c, !PT ;  /* 0x0000000200067212 */ /* 0x000fe200078e3cff */
[----:B------:R-:W-:Y:S01]  /*0440*/  IMAD.IADD R3, R10, 0x1, -R3 ;  /* 0x000000010a037824 */ /* 0x000fe200078e0a03 */
[----:B------:R-:W-:Y:S01]  /*0450*/  LEA.HI R2, R8, R8, RZ, 0x1 ;  /* 0x0000000808027211 */ /* 0x000fe200078f08ff */
[----:B------:R-:W-:Y:S01]  /*0460*/  IMAD R0, R244, 0x8, R12 ;  /* 0x00000008f4007824 */ /* 0x000fe200078e020c */
[----:B------:R-:W-:Y:S01]  /*0470*/  SHF.R.S32.HI R14, RZ, 0x1f, R8 ;  /* 0x0000001fff0e7819 */ /* 0x000fe20000011408 */
[----:B------:R-:W-:Y:S01]  /*0480*/  IMAD.U32 R246, R246, 0x20, R6 ;  /* 0x00000020f6f67824 */ /* 0x000fe200078e0006 */
[--C-:B------:R-:W-:Y:S01]  /*0490*/  SHF.R.S32.HI R4, RZ, 0x1, R2.reuse ;  /* 0x00000001ff047819 */ /* 0x100fe20000011402 */
[----:B------:R-:W-:Y:S01]  /*04a0*/  IMAD R0, R0, 0x8, R3 ;  /* 0x0000000800007824 */ /* 0x000fe200078e0203 */
[----:B------:R-:W-:-:S02]  /*04b0*/  SHF.R.S32.HI R5, RZ, 0x1f, R2 ;  /* 0x0000001fff057819 */ /* 0x000fc40000011402 */
[----:B------:R-:W-:Y:S02]  /*04c0*/  LEA.HI R14, R14, R8, RZ, 0x3 ;  /* 0x000000080e0e7211 */ /* 0x000fe400078f18ff */
[----:B------:R-:W-:Y:S02]  /*04d0*/  LEA.HI R6, R5, R4, RZ, 0x2 ;  /* 0x0000000405067211 */ /* 0x000fe400078f10ff */
[----:B------:R-:W-:Y:S02]  /*04e0*/  LOP3.LUT R3, R9, 0x1, RZ, 0xc0, !PT ;  /* 0x0000000109037812 */ /* 0x000fe400078ec0ff */
[----:B------:R-:W-:Y:S02]  /*04f0*/  LOP3.LUT R5, R2, 0x7fffffe, RZ, 0xc0, !PT ;  /* 0x07fffffe02057812 */ /* 0x000fe400078ec0ff */
[----:B------:R-:W-:Y:S02]  /*0500*/  LOP3.LUT R2, R14, 0xfffffff8, RZ, 0xc0, !PT ;  /* 0xfffffff80e027812 */ /* 0x000fe400078ec0ff */
[----:B------:R-:W-:Y:S01]  /*0510*/  LOP3.LUT R6, R6, 0xfffffffc, RZ, 0xc0, !PT ;  /* 0xfffffffc06067812 */ /* 0x000fe200078ec0ff */
[----:B------:R-:W-:Y:S01]  /*0520*/  IMAD.IADD R18, R8, 0x1, -R5 ;  /* 0x0000000108127824 */ /* 0x000fe200078e0a05 */
[----:B------:R-:W-:Y:S01]  /*0530*/  ISETP.NE.U32.AND P6, PT, R3, 0x1, PT ;  /* 0x000000010300780c */ /* 0x000fe20003fc5070 */
[----:B------:R-:W-:Y:S01]  /*0540*/  IMAD.SHL.U32 R3, R10, 0x40, RZ ;  /* 0x000000400a037824 */ /* 0x000fe200078e00ff */
[----:B------:R-:W-:Y:S01]  /*0550*/  LEA.HI R11, R9, R9, RZ, 0x1 ;  /* 0x00000009090b7211 */ /* 0x000fe200078f08ff */
[----:B------:R-:W-:Y:S01]  /*0560*/  IMAD.IADD R17, R8, 0x1, -R2 ;  /* 0x0000000108117824 */ /* 0x000fe200078e0a02 */
[----:B------:R-:W-:Y:S01]  /*0570*/  SHF.R.S32.HI R2, RZ, 0x1, R7 ;  /* 0x00000001ff027819 */ /* 0x000fe20000011407 */
[----:B------:R-:W-:Y:S01]  /*0580*/  IMAD.IADD R16, R4, 0x1, -R6 ;  /* 0x0000000104107824 */ /* 0x000fe200078e0a06 */
[----:B------:R-:W-:Y:S01]  /*0590*/  LOP3.LUT R6, R3, 0x1c0, RZ, 0xc0, !PT ;  /* 0x000001c003067812 */ /* 0x000fe200078ec0ff */
[----:B------:R-:W-:Y:S01]  /*05a0*/  IMAD.SHL.U32 R3, R247, 0x10, RZ ;  /* 0x00000010f7037824 */ /* 0x000fe200078e00ff */
[C---:B------:R-:W-:Y:S01]  /*05b0*/  LOP3.LUT P0, RZ, R2.reuse, 0x2, RZ, 0xc0, !PT ;  /* 0x0000000202ff7812 */ /* 0x040fe2000780c0ff */
[----:B------:R-:W-:Y:S01]  /*05c0*/  IMAD.SHL.U32 R2, R2, 0x40, RZ ;  /* 0x0000004002027824 */ /* 0x000fe200078e00ff */
[----:B------:R-:W-:Y:S01]  /*05d0*/  LOP3.LUT R5, R11, 0x3fffffe, RZ, 0xc0, !PT ;  /* 0x03fffffe0b057812 */ /* 0x000fe200078ec0ff */
[----:B------:R-:W-:Y:S01]  /*05e0*/  IMAD.SHL.U32 R10, R13, 0x2, RZ ;  /* 0x000000020d0a7824 */ /* 0x000fe200078e00ff */
[----:B------:R-:W-:-:S02]  /*05f0*/  LEA.HI.SX32 R235, R235, R3, 0x1e ;  /* 0x00000003ebeb7211 */ /* 0x000fc400078ff2ff */
[----:B------:R-:W-:Y:S01]  /*0600*/  LOP3.LUT R3, R6, 0x30, R3, 0xf8, !PT ;  /* 0x0000003006037812 */ /* 0x000fe200078ef803 */
[----:B------:R-:W-:Y:S01]  /*0610*/  IMAD R8, R244, 0x2000, R10 ;  /* 0x00002000f4087824 */ /* 0x000fe200078e020a */
[----:B------:R-:W-:Y:S02]  /*0620*/  LOP3.LUT R2, R2, 0xc0, RZ, 0xc0, !PT ;  /* 0x000000c002027812 */ /* 0x000fe400078ec0ff */
[--C-:B------:R-:W-:Y:S01]  /*0630*/  LOP3.LUT R13, R3, 0x8, R15.reuse, 0xf8, !PT ;  /* 0x00000008030d7812 */ /* 0x100fe200078ef80f */
[C---:B------:R-:W-:Y:S01]  /*0640*/  IMAD.SHL.U32 R3, R9.reuse, 0x40, RZ ;  /* 0x0000004009037824 */ /* 0x040fe200078e00ff */
[----:B------:R-:W-:Y:S02]  /*0650*/  LOP3.LUT R4, R2, 0x8, R15, 0xf8, !PT ;  /* 0x0000000802047812 */ /* 0x000fe400078ef80f */
[----:B------:R-:W-:Y:S02]  /*0660*/  SHF.R.U32.HI R2, RZ, 0x3, R2 ;  /* 0x00000003ff027819 */ /* 0x000fe40000011602 */
[----:B------:R-:W-:-:S02]  /*0670*/  LOP3.LUT P5, RZ, R9, 0x2, RZ, 0xc0, !PT ;  /* 0x0000000209ff7812 */ /* 0x000fc400078ac0ff */
[C---:B------:R-:W-:Y:S01]  /*0680*/  LOP3.LUT P4, RZ, R9.reuse, 0x4, RZ, 0xc0, !PT ;  /* 0x0000000409ff7812 */ /* 0x040fe2000788c0ff */
[----:B------:R-:W-:Y:S01]  /*0690*/  IMAD.IADD R9, R9, 0x1, -R5 ;  /* 0x0000000109097824 */ /* 0x000fe200078e0a05 */
[----:B------:R-:W-:Y:S01]  /*06a0*/  LOP3.LUT R5, R3, 0x1c0, RZ, 0xc0, !PT ;  /* 0x000001c003057812 */ /* 0x000fe200078ec0ff */
[----:B------:R-:W-:Y:S01]  /*06b0*/  IMAD.SHL.U32 R3, R247, 0x400, RZ ;  /* 0x00000400f7037824 */ /* 0x000fe200078e00ff */
[----:B------:R-:W-:Y:S02]  /*06c0*/  LOP3.LUT R2, R4, R2, RZ, 0x3c, !PT ;  /* 0x0000000204027212 */ /* 0x000fe400078e3cff */
[----:B------:R-:W-:Y:S02]  /*06d0*/  SHF.R.S32.HI R4, RZ, 0x3, R14 ;  /* 0x00000003ff047819 */ /* 0x000fe4000001140e */
[----:B------:R-:W-:Y:S01]  /*06e0*/  SHF.R.U32.HI R7, RZ, 0x3, R6 ;  /* 0x00000003ff077819 */ /* 0x000fe20000011606 */
[----:B------:R-:W-:Y:S01]  /*06f0*/  IMAD.U32 R156, R0, 0x20, R2 ;  /* 0x00000020009c7824 */ /* 0x000fe200078e0002 */
[----:B------:R-:W-:Y:S01]  /*0700*/  LEA.HI R6, R5, R5, RZ, 0x1d ;  /* 0x0000000505067211 */ /* 0x000fe200078fe8ff */
[----:B------:R-:W-:Y:S01]  /*0710*/  IMAD R5, R247, 0x200, R10 ;  /* 0x00000200f7057824 */ /* 0x000fe200078e020a */
[----:B------:R-:W-:Y:S01]  /*0720*/  SHF.R.S32.HI R2, RZ, 0x1, R11 ;  /* 0x00000001ff027819 */ /* 0x000fe2000001140b */
[----:B------:R-:W-:Y:S01]  /*0730*/  IMAD R14, R4, 0x8, R18 ;  /* 0x00000008040e7824 */ /* 0x000fe200078e0212 */
[--C-:B------:R-:W-:Y:S01]  /*0740*/  IADD3 R221, R6, R8, R3.reuse ;  /* 0x0000000806dd7210 */ /* 0x100fe20007ffe003 */
[----:B------:R-:W-:Y:S01]  /*0750*/  IMAD R15, R4, 0x200, R3 ;  /* 0x00000200040f7824 */ /* 0x000fe200078e0203 */
[----:B------:R-:W-:Y:S01]  /*0760*/  LOP3.LUT R4, R13, R7, RZ, 0x3c, !PT ;  /* 0x000000070d047212 */ /* 0x000fe200078e3cff */
[----:B------:R-:W-:Y:S01]  /*0770*/  IMAD R13, R9, 0x20, R5 ;  /* 0x00000020090d7824 */ /* 0x000fe200078e0205 */
[----:B------:R-:W-:Y:S01]  /*0780*/  LOP3.LUT P3, RZ, R2, 0x2, RZ, 0xc0, !PT ;  /* 0x0000000202ff7812 */ /* 0x000fe2000786c0ff */
[C---:B------:R-:W-:Y:S01]  /*0790*/  IMAD.SHL.U32 R5, R17.reuse, 0x40, RZ ;  /* 0x0000004011057824 */ /* 0x040fe200078e00ff */
[----:B------:R-:W-:Y:S01]  /*07a0*/  LEA R149, R156, UR5, 0x1 ;  /* 0x000000059c957c11 */ /* 0x000fe2000f8e08ff */
[----:B------:R-:W-:Y:S01]  /*07b0*/  IMAD.SHL.U32 R0, R244, 0x8, RZ ;  /* 0x00000008f4007824 */ /* 0x000fe200078e00ff */
[----:B------:R-:W-:Y:S01]  /*07c0*/  R2P PR, R17, 0x6 ;  /* 0x0000000611007804 */ /* 0x000fe20000000000 */
[----:B------:R-:W-:Y:S01]  /*07d0*/  IMAD.SHL.U32 R7, R12, 0x8, RZ ;  /* 0x000000080c077824 */ /* 0x000fe200078e00ff */
[----:B------:R-:W-:Y:S01]  /*07e0*/  LOP3.LUT R5, R5, 0x1c0, RZ, 0xc0, !PT ;  /* 0x000001c005057812 */ /* 0x000fe200078ec0ff */
[----:B------:R-:W-:Y:S01]  /*07f0*/  IMAD.SHL.U32 R2, R2, 0x40, RZ ;  /* 0x0000004002027824 */ /* 0x000fe200078e00ff */
[----:B------:R-:W-:Y:S01]  /*0800*/  LOP3.LUT R8, R0, 0x8, RZ, 0xc0, !PT ;  /* 0x0000000800087812 */ /* 0x000fe200078ec0ff */
[----:B------:R-:W-:Y:S01]  /*0810*/  IMAD.SHL.U32 R3, R16, 0x40, RZ ;  /* 0x0000004010037824 */ /* 0x000fe200078e00ff */
[----:B------:R-:W-:Y:S01]  /*0820*/  SEL R0, R154, 0xffffffe0, !P0 ;  /* 0xffffffe09a007807 */ /* 0x000fe20004000000 */
[----:B------:R-:W-:Y:S01]  /*0830*/  IMAD.SHL.U32 R10, R12, 0x10, RZ ;  /* 0x000000100c0a7824 */ /* 0x000fe200078e00ff */
[----:B------:R-:W-:Y:S01]  /*0840*/  LOP3.LUT R2, R2, 0xc0, RZ, 0xc0, !PT ;  /* 0x000000c002027812 */ /* 0x000fe200078ec0ff */
[----:B------:R-:W-:Y:S01]  /*0850*/  IMAD R4, R12, 0x200, R4 ;  /* 0x000002000c047824 */ /* 0x000fe200078e0204 */
[----:B------:R-:W-:Y:S01]  /*0860*/  LOP3.LUT R7, R7, 0x8, RZ, 0xc0, !PT ;  /* 0x0000000807077812 */ /* 0x000fe200078ec0ff */
[----:B------:R-:W-:Y:S01]  /*0870*/  IMAD.IADD R149, R149, 0x1, R0 ;  /* 0x0000000195957824 */ /* 0x000fe200078e0200 */
[----:B------:R-:W-:Y:S01]  /*0880*/  SHF.R.U32.HI R150, RZ, 0x3, R5 ;  /* 0x00000003ff967819 */ /* 0x000fe20000011605 */
[----:B------:R-:W-:Y:S01]  /*0890*/  IMAD.U32 R0, RZ, RZ, UR6 ;  /* 0x00000006ff007e24 */ /* 0x000fe2000f8e00ff */
[----:B------:R-:W-:Y:S01]  /*08a0*/  LOP3.LUT R3, R3, 0xc0, RZ, 0xc0, !PT ;  /* 0x000000c003037812 */ /* 0x000fe200078ec0ff */
[----:B------:R-:W-:Y:S01]  /*08b0*/  USHF.R.S32.HI UR6, URZ, 0x1f, UR48 ;  /* 0x0000001f3f067899 */ /* 0x000fe20008011430 */
[----:B------:R-:W-:-:S02]  /*08c0*/  SHF.R.U32.HI R9, RZ, 0x3, R2 ;  /* 0x00000003ff097819 */ /* 0x000fc40000011602 */
[----:B------:R-:W-:Y:S02]  /*08d0*/  LOP3.LUT R150, R150, R5, R7, 0x1e, !PT ;  /* 0x0000000596967212 */ /* 0x000fe400078e1e07 */
[----:B------:R-:W-:Y:S01]  /*08e0*/  SHF.R.U32.HI R6, RZ, 0x3, R3 ;  /* 0x00000003ff067819 */ /* 0x000fe20000011603 */
[----:B------:R-:W-:Y:S01]  /*08f0*/  IMAD.U32 R0, RZ, RZ, UR6 ;  /* 0x00000006ff007e24 */ /* 0x000fe2000f8e00ff */
[----:B------:R-:W-:Y:S01]  /*0900*/  LOP3.LUT R10, R8, 0x10, R10, 0xf8, !PT ;  /* 0x00000010080a7812 */ /* 0x000fe200078ef80a */
[----:B------:R-:W-:Y:S01]  /*0910*/  IMAD.IADD R150, R15, 0x1, R150 ;  /* 0x000000010f967824 */ /* 0x000fe200078e0296 */
[----:B------:R-:W-:Y:S01]  /*0920*/  LOP3.LUT R9, R9, R2, R8, 0x1e, !PT ;  /* 0x0000000209097212 */ /* 0x000fe200078e1e08 */
[----:B------:R-:W-:Y:S01]  /*0930*/  IMAD.SHL.U32 R2, R14, 0x20, RZ ;  /* 0x000000200e027824 */ /* 0x000fe200078e00ff */
[C---:B------:R-:W-:Y:S01]  /*0940*/  LOP3.LUT R7, R6.reuse, R3, R7, 0x1e, !PT ;  /* 0x0000000306077212 */ /* 0x040fe200078e1e07 */
[----:B------:R-:W-:Y:S01]  /*0950*/  UIADD3 UR6, UR4, 0x6000, URZ ;  /* 0x0000600004067890 */ /* 0x000fe2000fffe03f */
[----:B------:R-:W-:Y:S01]  /*0960*/  LEA R221, R221, UR4, 0x1 ;  /* 0x00000004dddd7c11 */ /* 0x000fe2000f8e08ff */
[----:B------:R-:W-:Y:S01]  /*0970*/  IMAD.IADD R9, R9, 0x1, R13 ;  /* 0x0000000109097824 */ /* 0x000fe200078e020d */
[----:B------:R-:W-:Y:S01]  /*0980*/  LOP3.LUT R3, R6, R10, R3, 0x1e, !PT ;  /* 0x0000000a06037212 */ /* 0x000fe200078e1e03 */
[----:B------:R-:W-:Y:S01]  /*0990*/  IMAD R161, R247, 0x200, R2 ;  /* 0x00000200f7a17824 */ /* 0x000fe200078e0202 */
[----:B------:R-:W-:Y:S01]  /*09a0*/  SEL R222, R222, 0x10, !P6 ;  /* 0x00000010dede7807 */ /* 0x000fe20007000000 */
[C---:B------:R-:W-:Y:S01]  /*09b0*/  VIADD R220, R221.reuse, 0x40 ;  /* 0x00000040dddc7836 */ /* 0x040fe20000000000 */
[----:B------:R-:W-:Y:S01]  /*09c0*/  LEA R150, R150, UR5, 0x1 ;  /* 0x0000000596967c11 */ /* 0x000fe2000f8e08ff */
[----:B------:R-:W-:Y:S01]  /*09d0*/  IMAD.IADD R155, R2, 0x1, R3 ;  /* 0x00000001029b7824 */ /* 0x000fe200078e0203 */
[----:B------:R-:W-:Y:S01]  /*09e0*/  SEL R224, R154, 0xffffffe0, !P5 ;  /* 0xffffffe09ae07807 */ /* 0x000fe20006800000 */
[----:B------:R-:W-:Y:S01]  /*09f0*/  @P4 VIADD R220, R221, 0xffffffc0 ;  /* 0xffffffc0dddc4836 */ /* 0x000fe20000000000 */
[----:B------:R-:W-:Y:S01]  /*0a00*/  SEL R151, R151, 0xffffffc0, !P2 ;  /* 0xffffffc097977807 */ /* 0x000fe20005000000 */
[----:B------:R-:W-:Y:S01]  /*0a10*/  IMAD.U32 R2, RZ, RZ, UR7 ;  /* 0x00000007ff027e24 */ /* 0x000fe2000f8e00ff */
[----:B------:R-:W-:Y:S01]  /*0a20*/  USHF.R.S32.HI UR7, URZ, 0x1f, UR57 ;  /* 0x0000001f3f077899 */ /* 0x000fe20008011439 */
[----:B------:R-:W-:Y:S01]  /*0a30*/  LEA R248, R9, UR6, 0x1 ;  /* 0x0000000609f87c11 */ /* 0x000fe2000f8e08ff */
[----:B------:R-:W-:Y:S01]  /*0a40*/  IMAD.IADD R223, R221, 0x1, R222 ;  /* 0x00000001dddf7824 */ /* 0x000fe200078e02de */
[----:B------:R-:W-:Y:S01]  /*0a50*/  LOP3.LUT P0, RZ, R16, 0x2, RZ, 0xc0, !PT ;  /* 0x0000000210ff7812 */ /* 0x000fe2000780c0ff */
[----:B------:R-:W-:Y:S01]  /*0a60*/  VIADD R157, R150, 0x20 ;  /* 0x00000020969d7836 */ /* 0x000fe20000000000 */
[----:B------:R-:W-:Y:S01]  /*0a70*/  LEA R2, R4, UR4, 0x1 ;  /* 0x0000000404027c11 */ /* 0x000fe2000f8e08ff */
[----:B------:R-:W-:Y:S01]  /*0a80*/  IMAD.IADD R222, R222, 0x1, R220 ;  /* 0x00000001dede7824 */ /* 0x000fe200078e02dc */
[----:B------:R-:W-:Y:S01]  /*0a90*/  SEL R154, R154, 0xffffffe0, !P0 ;  /* 0xffffffe09a9a7807 */ /* 0x000fe20004000000 */
[----:B------:R-:W-:-:S02]  /*0aa0*/  @P1 VIADD R157, R150, 0xffffffe0 ;  /* 0xffffffe0969d1836 */ /* 0x000fc40000000000 */
[--C-:B------:R-:W-:Y:S02]  /*0ab0*/  IMAD.IADD R227, R221, 0x1, R224.reuse ;  /* 0x00000001dde37824 */ /* 0x100fe400078e02e0 */
[----:B------:R-:W-:Y:S02]  /*0ac0*/  IMAD.IADD R226, R223, 0x1, R224 ;  /* 0x00000001dfe27824 */ /* 0x000fe400078e02e0 */
[----:B------:R-:W-:Y:S02]  /*0ad0*/  IMAD.IADD R225, R224, 0x1, R220 ;  /* 0x00000001e0e17824 */ /* 0x000fe400078e02dc */
[----:B------:R-:W-:Y:S02]  /*0ae0*/  VIADD R249, R248, 0x20 ;  /* 0x00000020f8f97836 */ /* 0x000fe40000000000 */
[----:B------:R-:W-:Y:S02]  /*0af0*/  IMAD.IADD R152, R150, 0x1, R151 ;  /* 0x0000000196987824 */ /* 0x000fe400078e0297 */
[----:B------:R-:W-:-:S02]  /*0b00*/  IMAD.IADD R161, R161, 0x1, R7 ;  /* 0x00000001a1a17824 */ /* 0x000fc400078e0207 */
[----:B------:R-:W-:Y:S02]  /*0b10*/  IMAD.U32 R0, RZ, RZ, UR7 ;  /* 0x00000007ff007e24 */ /* 0x000fe4000f8e00ff */
[----:B------:R-:W-:Y:S02]  /*0b20*/  IMAD.IADD R224, R224, 0x1, R222 ;  /* 0x00000001e0e07824 */ /* 0x000fe400078e02de */
[----:B------:R-:W-:Y:S02]  /*0b30*/  @P3 VIADD R249, R248, 0xffffffe0 ;  /* 0xffffffe0f8f93836 */ /* 0x000fe40000000000 */
[----:B------:R-:W-:Y:S02]  /*0b40*/  IMAD.IADD R151, R151, 0x1, R157 ;  /* 0x0000000197977824 */ /* 0x000fe400078e029d */
[C---:B------:R-:W-:Y:S02]  /*0b50*/  VIADD R160, R157.reuse, 0x2000 ;  /* 0x000020009da07836 */ /* 0x040fe40000000000 */
[----:B------:R-:W-:-:S02]  /*0b60*/  VIADD R159, R157, 0x4000 ;  /* 0x000040009d9f7836 */ /* 0x000fc40000000000 */
[----:B------:R-:W-:-:S07]  /*0b70*/  VIADD R158, R157, 0x6000 ;  /* 0x000060009d9e7836 */ /* 0x000fce0000000000 */
.L_x_183:
        /* <DEDUP_REMOVED lines=30> */
[----:B-1----:R-:W2:Y:S01]  /*0d60*/  @P1 LDG.E R8, desc[UR14][R6.64] ;  /* 0x0000000e06081981 */ /* 0x002ea2000c1e1900 */
        /* <DEDUP_REMOVED lines=11> */
[----:B------:R-:W-:-:S04]  /*0e20*/  @!UP3 ULDC.64 UR6, c[0x0][0x318] ;  /* 0x0000c6000006bab9 */ /* 0x000fc80000000a00 */
[----:B------:R-:W5:Y:S01]  /*0e30*/  @!P2 LDG.E R3, desc[UR14][R4.64] ;  /* 0x0000000e0403a981 */ /* 0x000f62000c1e1900 */
[----:B------:R-:W-:Y:S01]  /*0e40*/  @!UP3 UISETP.NE.U32.AND UP0, UPT, UR6, URZ, UPT ;  /* 0x0000003f0600b28c */ /* 0x000fe2000bf05070 */
[----:B------:R-:W-:Y:S02]  /*0e50*/  UMOV UR5, 0xffffffff ;  /* 0xffffffff00057882 */ /* 0x000fe40000000000 */
[----:B------:R-:W-:Y:S01]  /*0e60*/  @!UP3 ULDC UR6, c[0x0][0x2cc] ;  /* 0x0000b3000006bab9 */ /* 0x000fe20000000800 */
[----:B------:R-:W-:Y:S01]  /*0e70*/  @!UP3 UISETP.NE.AND.EX UP0, UPT, UR7, URZ, UPT, UP0 ;  /* 0x0000003f0700b28c */ /* 0x000fe2000bf05300 */
[----:B------:R-:W-:Y:S01]  /*0e80*/  UMOV UR43, 0xffffffff ;  /* 0xffffffff002b7882 */ /* 0x000fe20000000000 */
        /* <DEDUP_REMOVED lines=18> */
.L_x_139:
        /* <DEDUP_REMOVED lines=14> */
[----:B------:R-:W-:Y:S02]  /*1090*/  UIADD3 UR13, UR23, 0x7f, URZ ;  /* 0x0000007f170d7890 */ /* 0x000fe4000fffe03f */
[----:B------:R-:W-:Y:S01]  /*10a0*/  UISETP.NE.AND UP1, UPT, UR43, -0x1, UPT ;  /* 0xffffffff2b00788c */ /* 0x000fe2000bf25270 */
[----:B------:R-:W-:Y:S01]  /*10b0*/  ULDC UR60, c[0x0][0x2d4] ;  /* 0x0000b500003c7ab9 */ /* 0x000fe20000000800 */
[----:B------:R-:W-:-:S02]  /*10c0*/  UIMAD UR26, UR48, UR7, UR6 ;  /* 0x00000007301a72a4 */ /* 0x000fc4000f8e0206 */
[----:B------:R-:W-:Y:S01]  /*10d0*/  USHF.R.S32.HI UR22, URZ, 0x1f, UR13 ;  /* 0x0000001f3f167899 */ /* 0x000fe2000801140d */
[----:B------:R-:W-:Y:S01]  /*10e0*/  @!UP0 ULDC.64 UR6, c[0x0][0x418] ;  /* 0x0001060000068ab9 */ /* 0x000fe20000000a00 */
[----:B------:R-:W-:Y:S02]  /*10f0*/  USHF.R.S32.HI UR42, URZ, 0x1f, UR60 ;  /* 0x0000001f3f2a7899 */ /* 0x000fe4000801143c */
[----:B------:R-:W-:Y:S01]  /*1100*/  ULEA.HI UR22, UR22, UR13, URZ, 0x7 ;  /* 0x0000000d16167291 */ /* 0x000fe2000f8f383f */
[----:B------:R-:W-:Y:S01]  /*1110*/  ULDC.64 UR32, c[0x0][0x240] ;  /* 0x0000900000207ab9 */ /* 0x000fe20000000a00 */
[----:B-1----:R-:W-:Y:S01]  /*1120*/  IABS R6, R7 ;  /* 0x0000000700067213 */ /* 0x002fe20000000000 */
[----:B------:R-:W-:Y:S01]  /*1130*/  UIMAD UR13, UR42, UR48, URZ ;  /* 0x000000302a0d72a4 */ /* 0x000fe2000f8e023f */
[----:B------:R-:W-:Y:S01]  /*1140*/  ISETP.NE.AND P3, PT, R7, RZ, PT ;  /* 0x000000ff0700720c */ /* 0x000fe20003f65270 */
[----:B------:R-:W-:Y:S01]  /*1150*/  ULDC UR19, c[0x0][0x2dc] ;  /* 0x0000b70000137ab9 */ /* 0x000fe20000000800 */
[----:B------:R-:W1:Y:S01]  /*1160*/  I2F.RP R4, R6 ;  /* 0x0000000600047306 */ /* 0x000e620000209400 */
[----:B------:R-:W-:Y:S01]  /*1170*/  ULDC UR46, c[0x0][0x270] ;  /* 0x00009c00002e7ab9 */ /* 0x000fe20000000800 */
[----:B------:R-:W-:Y:S01]  /*1180*/  ULDC.U8 UR18, c[0x0][0x480] ;  /* 0x0001200000127ab9 */ /* 0x000fe20000000000 */
[----:B------:R-:W-:-:S02]  /*1190*/  @!UP0 UIMAD.WIDE.U32 UR38, UR48, UR6, URZ ;  /* 0x00000006302682a5 */ /* 0x000fc4000f8e003f */
[----:B--2---:R-:W-:Y:S02]  /*11a0*/  UIMAD.WIDE.U32 UR30, UR10, UR8, URZ ;  /* 0x000000080a1e72a5 */ /* 0x004fe4000f8e003f */
[----:B------:R-:W-:Y:S02]  /*11b0*/  UIMAD.WIDE.U32 UR16, UR5, UR32, URZ ;  /* 0x00000020051072a5 */ /* 0x000fe4000f8e003f */
[----:B------:R-:W-:Y:S02]  /*11c0*/  UIMAD UR50, UR10, UR9, UR31 ;  /* 0x000000090a3272a4 */ /* 0x000fe4000f8e021f */
[----:B------:R-:W-:Y:S01]  /*11d0*/  USHF.L.U32 UR10, UR48, 0x7, URZ ;  /* 0x00000007300a7899 */ /* 0x000fe2000800063f */
[----:B------:R-:W-:Y:S01]  /*11e0*/  @UP0 ULDC.64 UR8, c[0x0][0x420] ;  /* 0x0001080000080ab9 */ /* 0x000fe20000000a00 */
[----:B------:R-:W-:Y:S01]  /*11f0*/  @UP1 UIADD3 UR21, UR41, UR43, URZ ;  /* 0x0000002b29151290 */ /* 0x000fe2000fffe03f */
[----:B-1----:R-:W1:Y:S01]  /*1200*/  MUFU.RCP R4, R4 ;  /* 0x0000000400047308 */ /* 0x002e620000001000 */
[----:B------:R-:W-:-:S02]  /*1210*/  @UP0 UIMAD.WIDE.U32 UR44, UR5, UR8, URZ ;  /* 0x00000008052c02a5 */ /* 0x000fc4000f8e003f */
[----:B------:R-:W-:Y:S02]  /*1220*/  @!UP0 UIMAD UR8, UR59, UR6, URZ ;  /* 0x000000063b0882a4 */ /* 0x000fe4000f8e023f */
[----:B------:R-:W-:Y:S02]  /*1230*/  USEL UR34, UR10, URZ, UP2 ;  /* 0x0000003f0a227287 */ /* 0x000fe40009000000 */
[----:B------:R-:W-:Y:S02]  /*1240*/  @!UP0 UIMAD UR37, UR48, UR7, UR8 ;  /* 0x00000007302582a4 */ /* 0x000fe4000f8e0208 */
[----:B------:R-:W-:Y:S02]  /*1250*/  UIMAD.WIDE UR6, UR19, UR46, URZ ;  /* 0x0000002e130672a5 */ /* 0x000fe4000f8e023f */
[----:B------:R-:W-:Y:S02]  /*1260*/  UIMAD.WIDE.U32 UR10, UR48, UR60, URZ ;  /* 0x0000003c300a72a5 */ /* 0x000fe4000f8e003f */
[----:B------:R-:W-:-:S02]  /*1270*/  UIMAD UR51, UR57, UR19, URZ ;  /* 0x00000013393372a4 */ /* 0x000fc4000f8e023f */
[----:B------:R-:W-:Y:S01]  /*1280*/  UISETP.NE.AND UP4, UPT, UR18, URZ, UPT ;  /* 0x0000003f1200728c */ /* 0x000fe2000bf85270 */
[----:B-1----:R-:W-:Y:S02]  /*1290*/  VIADD R4, R4, 0xffffffe ;  /* 0x0ffffffe04047836 */ /* 0x002fe40000000000 */
[----:B------:R-:W-:Y:S01]  /*12a0*/  @UP1 ULDC.64 UR18, c[0x0][0x248] ;  /* 0x0000920000121ab9 */ /* 0x000fe20000000a00 */
[----:B------:R-:W-:Y:S01]  /*12b0*/  UIMAD UR13, UR59, UR60, UR13 ;  /* 0x0000003c3b0d72a4 */ /* 0x000fe2000f8e020d */
[----:B------:R-:W1:Y:S01]  /*12c0*/  F2I.FTZ.U32.TRUNC.NTZ R5, R4 ;  /* 0x0000000400057305 */ /* 0x000e62000021f000 */
[----:B------:R-:W-:Y:S02]  /*12d0*/  UIADD3 UR53, UR25, UR26, URZ ;  /* 0x0000001a19357290 */ /* 0x000fe4000fffe03f */
[----:B------:R-:W-:Y:S02]  /*12e0*/  USEL UR58, UR24, UR16, !UP0 ;  /* 0x00000010183a7287 */ /* 0x000fe4000c000000 */
[----:B------:R-:W-:-:S02]  /*12f0*/  @UP1 UIMAD.WIDE.U32 UR26, UR21, UR18, URZ ;  /* 0x00000012151a12a5 */ /* 0x000fc4000f8e003f */
[----:B------:R-:W-:Y:S02]  /*1300*/  @UP1 UIMAD UR40, UR21, UR19, URZ ;  /* 0x00000013152812a4 */ /* 0x000fe4000f8e023f */
[----:B------:R-:W-:Y:S02]  /*1310*/  UIMAD.WIDE.U32 UR24, UR6, UR10, URZ ;  /* 0x0000000a061872a5 */ /* 0x000fe4000f8e003f */
[----:B------:R-:W-:Y:S02]  /*1320*/  UIMAD UR21, UR7, UR10, URZ ;  /* 0x0000000a071572a4 */ /* 0x000fe4000f8e023f */
[----:B------:R-:W-:Y:S01]  /*1330*/  UIADD3 UR10, UR11, UR13, URZ ;  /* 0x0000000d0b0a7290 */ /* 0x000fe2000fffe03f */
[----:B-1----:R-:W-:Y:S01]  /*1340*/  IMAD.MOV R0, RZ, RZ, -R5 ;  /* 0x000000ffff007224 */ /* 0x002fe200078e0a05 */
[----:B------:R-:W-:Y:S01]  /*1350*/  UIMAD UR31, UR5, UR33, URZ ;  /* 0x00000021051f72a4 */ /* 0x000fe2000f8e023f */
[----:B------:R-:W-:Y:S01]  /*1360*/  IMAD.MOV.U32 R4, RZ, RZ, RZ ;  /* 0x000000ffff047224 */ /* 0x000fe200078e00ff */
[----:B------:R-:W-:Y:S01]  /*1370*/  UIMAD UR10, UR6, UR10, UR21 ;  /* 0x0000000a060a72a4 */ /* 0x000fe2000f8e0215 */
[----:B------:R-:W-:Y:S01]  /*1380*/  IMAD R0, R0, R6, RZ ;  /* 0x0000000600007224 */ /* 0x000fe200078e02ff */
[----:B------:R-:W-:-:S02]  /*1390*/  ULOP3.LUT UR11, UR22, 0xffffff80, URZ, 0xc0, !UPT ;  /* 0xffffff80160b7892 */ /* 0x000fc4000f8ec03f */
[----:B------:R-:W-:Y:S01]  /*13a0*/  @UP0 UIADD3 UR53, UR17, UR31, URZ ;  /* 0x0000001f11350290 */ /* 0x000fe2000fffe03f */
[----:B------:R-:W-:Y:S01]  /*13b0*/  IMAD.HI.U32 R4, R5, R0, R4 ;  /* 0x0000000005047227 */ /* 0x000fe200078e0004 */
[----:B------:R-:W-:Y:S01]  /*13c0*/  MOV R0, R3 ;  /* 0x0000000300007202 */ /* 0x000fe20000000f00 */
[----:B------:R-:W-:Y:S02]  /*13d0*/  UIADD3 UR49, UR25, UR10, URZ ;  /* 0x0000000a19317290 */ /* 0x000fe4000fffe03f */
[----:B------:R-:W-:Y:S02]  /*13e0*/  @UP0 UIMAD UR52, UR5, UR9, UR45 ;  /* 0x00000009053402a4 */ /* 0x000fe4000f8e022d */
[----:B------:R-:W-:Y:S01]  /*13f0*/  IMAD.HI.U32 R4, R4, R0, RZ ;  /* 0x0000000004047227 */ /* 0x000fe200078e00ff */
[----:B------:R-:W-:Y:S02]  /*1400*/  USHF.L.U64.HI UR8, UR48, 0x7, UR59 ;  /* 0x0000000730087899 */ /* 0x000fe4000801023b */
[----:B------:R-:W-:Y:S01]  /*1410*/  UIMAD.WIDE.U32 UR16, UR6, UR5, URZ ;  /* 0x00000005061072a5 */ /* 0x000fe2000f8e003f */
[----:B------:R-:W-:Y:S01]  /*1420*/  IMAD.MOV R3, RZ, RZ, -R4 ;  /* 0x000000ffff037224 */ /* 0x000fe200078e0a04 */
[----:B------:R-:W-:Y:S01]  /*1430*/  UIMAD UR10, UR7, UR5, URZ ;  /* 0x00000005070a72a4 */ /* 0x000fe2000f8e023f */
[----:B------:R-:W-:-:S02]  /*1440*/  ULDC.U8 UR9, c[0x0][0x3d8] ;  /* 0x0000f60000097ab9 */ /* 0x000fc40000000000 */
[C---:B------:R-:W-:Y:S01]  /*1450*/  IMAD R0, R6.reuse, R3, R0 ;  /* 0x0000000306007224 */ /* 0x040fe200078e0200 */
[----:B------:R-:W-:Y:S02]  /*1460*/  UIADD3 UR11, UR11, -0x80, URZ ;  /* 0xffffff800b0b7890 */ /* 0x000fe4000fffe03f */
[----:B------:R-:W-:Y:S02]  /*1470*/  UISETP.NE.AND UP3, UPT, UR9, URZ, UPT ;  /* 0x0000003f0900728c */ /* 0x000fe4000bf65270 */
[----:B------:R-:W-:Y:S01]  /*1480*/  ISETP.GT.U32.AND P1, PT, R6, R0, PT ;  /* 0x000000000600720c */ /* 0x000fe20003f24070 */
[----:B------:R-:W-:Y:S02]  /*1490*/  USEL UR35, UR8, URZ, UP2 ;  /* 0x0000003f08237287 */ /* 0x000fe40009000000 */
[----:B------:R-:W-:Y:S02]  /*14a0*/  @UP0 UIADD3 UR49, UR17, UR10, URZ ;  /* 0x0000000a11310290 */ /* 0x000fe4000fffe03f */
[----:B------:R-:W-:-:S02]  /*14b0*/  USHF.R.S32.HI UR31, URZ, 0x1f, UR11 ;  /* 0x0000001f3f1f7899 */ /* 0x000fc4000801140b */
[----:B------:R-:W-:Y:S01]  /*14c0*/  UIADD3 UR10, UP2, UR11, UR34, URZ ;  /* 0x000000220b0a7290 */ /* 0x000fe2000ff5e03f */
[----:B------:R-:W-:Y:S01]  /*14d0*/  ULDC UR42, c[0x0][0x2c4] ;  /* 0x0000b100002a7ab9 */ /* 0x000fe20000000800 */
[----:B------:R-:W-:Y:S02]  /*14e0*/  @UP1 UIADD3 UR29, UR41, UR43, URZ ;  /* 0x0000002b291d1290 */ /* 0x000fe4000fffe03f */
[----:B------:R-:W-:Y:S02]  /*14f0*/  UIADD3.X UR13, UR31, UR35, URZ, UP2, !UPT ;  /* 0x000000231f0d7290 */ /* 0x000fe400097fe43f */
[----:B------:R-:W-:Y:S01]  /*1500*/  @!P1 IMAD.IADD R0, R0, 0x1, -R6 ;  /* 0x0000000100009824 */ /* 0x000fe200078e0a06 */
[----:B------:R-:W-:Y:S01]  /*1510*/  UIMAD UR7, UR7, UR10, URZ ;  /* 0x0000000a070772a4 */ /* 0x000fe2000f8e023f */
[----:B------:R-:W-:Y:S01]  /*1520*/  @!P1 IADD3 R4, R4, 0x1, RZ ;  /* 0x0000000104049810 */ /* 0x000fe20007ffe0ff */
[----:B------:R-:W-:Y:S01]  /*1530*/  @UP1 ULDC.64 UR8, c[0x0][0x250] ;  /* 0x0000940000081ab9 */ /* 0x000fe20000000a00 */
[----:B------:R-:W-:Y:S01]  /*1540*/  PLOP3.LUT P1, PT, PT, PT, UP1, 0x80, 0x0 ;  /* 0x000000000000781c */ /* 0x000fe20003f2f018 */
[----:B------:R-:W-:Y:S01]  /*1550*/  UIMAD UR21, UR6, UR13, UR7 ;  /* 0x0000000d061572a4 */ /* 0x000fe2000f8e0207 */
[----:B------:R-:W-:Y:S01]  /*1560*/  ISETP.GE.U32.AND P0, PT, R0, R6, PT ;  /* 0x000000060000720c */ /* 0x000fe20003f06070 */
[----:B------:R-:W-:Y:S01]  /*1570*/  @UP3 UIMAD UR13, UR48, UR42, URZ ;  /* 0x0000002a300d32a4 */ /* 0x000fe2000f8e023f */
[----:B------:R-:W-:Y:S01]  /*1580*/  LOP3.LUT R0, R7, UR57, RZ, 0x3c, !PT ;  /* 0x0000003907007c12 */ /* 0x000fe2000f8e3cff */
[----:B------:R-:W-:-:S02]  /*1590*/  USEL UR56, UR24, UR16, !UP0 ;  /* 0x0000001018387287 */ /* 0x000fc4000c000000 */
[----:B------:R-:W-:Y:S01]  /*15a0*/  @UP1 UIMAD.WIDE.U32 UR16, UR29, UR8, URZ ;  /* 0x000000081d1012a5 */ /* 0x000fe2000f8e003f */
[----:B------:R-:W-:Y:S01]  /*15b0*/  ISETP.GE.AND P2, PT, R0, RZ, PT ;  /* 0x000000ff0000720c */ /* 0x000fe20003f46270 */
[----:B------:R-:W-:Y:S02]  /*15c0*/  UIMAD.WIDE.U32 UR34, UR6, UR10, URZ ;  /* 0x0000000a062272a5 */ /* 0x000fe4000f8e003f */
[----:B------:R-:W-:Y:S02]  /*15d0*/  @UP3 USEL UR10, UR13, UR5, !UP0 ;  /* 0x000000050d0a3287 */ /* 0x000fe4000c000000 */
[----:B------:R-:W-:Y:S02]  /*15e0*/  @UP1 UIMAD UR29, UR29, UR9, URZ ;  /* 0x000000091d1d12a4 */ /* 0x000fe4000f8e023f */
[----:B------:R-:W-:Y:S01]  /*15f0*/  @!UP3 UIMAD UR7, UR48, UR46, UR57 ;  /* 0x0000002e3007b2a4 */ /* 0x000fe2000f8e0239 */
[----:B------:R-:W-:Y:S01]  /*1600*/  @P0 VIADD R4, R4, 0x1 ;  /* 0x0000000104040836 */ /* 0x000fe20000000000 */
[----:B------:R-:W-:Y:S01]  /*1610*/  @UP3 ULDC UR6, c[0x0][0x2e4] ;  /* 0x0000b90000063ab9 */ /* 0x000fe20000000800 */
[----:B------:R-:W-:Y:S01]  /*1620*/  USHF.R.S32.HI UR47, URZ, 0x7, UR22 ;  /* 0x000000073f2f7899 */ /* 0x000fe20008011416 */
[----:B------:R-:W-:Y:S01]  /*1630*/  PLOP3.LUT P0, PT, PT, PT, UP3, 0x80, 0x0 ;  /* 0x000000000000781c */ /* 0x000fe20003f0f038 */
[----:B------:R-:W-:Y:S01]  /*1640*/  @UP3 UIMAD UR22, UR57, UR6, UR10 ;  /* 0x00000006391632a4 */ /* 0x000fe2000f8e020a */
[----:B------:R-:W-:Y:S01]  /*1650*/  @!P2 IADD3 R4, -R4, RZ, RZ ;  /* 0x000000ff0404a210 */ /* 0x000fe20007ffe1ff */
[----:B------:R-:W-:Y:S01]  /*1660*/  USEL UR55, UR30, URZ, UP4 ;  /* 0x0000003f1e377287 */ /* 0x000fe2000a000000 */
[----:B------:R-:W-:Y:S01]  /*1670*/  @!P3 LOP3.LUT R4, RZ, R7, RZ, 0x33, !PT ;  /* 0x00000007ff04b212 */ /* 0x000fe200078e33ff */
[----:B------:R-:W-:-:S02]  /*1680*/  @UP1 UIADD3 UR46, UR17, UR29, URZ ;  /* 0x0000001d112e1290 */ /* 0x000fc4000fffe03f */
[----:B------:R-:W-:Y:S02]  /*1690*/  @!UP3 UIMAD UR22, UR7, UR42, URZ ;  /* 0x0000002a0716b2a4 */ /* 0x000fe4000f8e023f */
[----:B------:R-:W-:Y:S02]  /*16a0*/  USHF.R.S32.HI UR36, URZ, 0x1f, UR28 ;  /* 0x0000001f3f247899 */ /* 0x000fe4000801141c */
[----:B------:R-:W-:Y:S02]  /*16b0*/  @!UP0 UIADD3 UR52, UR39, UR37, URZ ;  /* 0x0000002527348290 */ /* 0x000fe4000fffe03f */
[----:B------:R-:W-:Y:S02]  /*16c0*/  USHF.R.S32.HI UR54, URZ, 0x1f, UR51 ;  /* 0x0000001f3f367899 */ /* 0x000fe40008011433 */
[----:B------:R-:W-:Y:S02]  /*16d0*/  USEL UR50, UR50, URZ, UP4 ;  /* 0x0000003f32327287 */ /* 0x000fe4000a000000 */
        /* <DEDUP_REMOVED lines=17> */
.L_x_141:
        /* <DEDUP_REMOVED lines=12> */
[----:B------:R-:W-:Y:S02]  /*18b0*/  UMOV UR42, UR6 ;  /* 0x00000006002a7c82 */ /* 0x000fe40008000000 */
.L_x_142:
        /* <DEDUP_REMOVED lines=11> */
.L_x_143:
[----:B------:R-:W-:Y:S02]  /*1970*/  ULDC UR5, c[0x0][0x270] ;  /* 0x00009c0000057ab9 */ /* 0x000fe40000000800 */
[----:B------:R-:W-:-:S04]  /*1980*/  UIMAD UR5, UR48, UR5, UR57 ;  /* 0x00000005300572a4 */ /* 0x000fc8000f8e0239 */
[----:B------:R-:W-:-:S12]  /*1990*/  UIMAD UR5, UR5, UR60, URZ ;  /* 0x0000003c050572a4 */ /* 0x000fd8000f8e023f */
.L_x_144:
[----:B------:R-:W1:Y:S01]  /*19a0*/  S2R R9, SR_TID.X ;  /* 0x0000000000097919 */ /* 0x000e620000002100 */
[----:B------:R-:W2:Y:S01]  /*19b0*/  LDC.64 R14, c[0x0][0x420] ;  /* 0x00010800ff0e7b82 */ /* 0x000ea20000000a00 */
[----:B------:R-:W-:Y:S01]  /*19c0*/  USHF.R.S32.HI UR40, URZ, 0x1f, UR57 ;  /* 0x0000001f3f287899 */ /* 0x000fe20008011439 */
[----:B------:R-:W-:Y:S01]  /*19d0*/  IADD3 R6, P0, R236, UR13, RZ ;  /* 0x0000000dec067c10 */ /* 0x000fe2000ff1e0ff */
[----:B------:R-:W-:Y:S01]  /*19e0*/  ULDC.64 UR6, c[0x0][0x428] ;  /* 0x00010a0000067ab9 */ /* 0x000fe20000000a00 */
[----:B------:R-:W-:Y:S01]  /*19f0*/  SHF.R.S32.HI R237, RZ, 0x1f, R236 ;  /* 0x0000001fffed7819 */ /* 0x000fe200000114ec */
[----:B------:R-:W-:Y:S01]  /*1a00*/  UIMAD UR16, UR40, UR6, URZ ;  /* 0x00000006281072a4 */ /* 0x000fe2000f8e023f */
[----:B------:R-:W-:Y:S01]  /*1a10*/  IMAD.U32 R8, RZ, RZ, UR6 ;  /* 0x00000006ff087e24 */ /* 0x000fe2000f8e00ff */
[----:B------:R-:W-:Y:S01]  /*1a20*/  UIADD3 UR37, UR11, UR22, URZ ;  /* 0x000000160b257290 */ /* 0x000fe2000fffe03f */
[----:B------:R-:W-:Y:S01]  /*1a30*/  IADD3.X R7, R237, UR52, RZ, P0, !PT ;  /* 0x00000034ed077c10 */ /* 0x000fe200087fe4ff */
[----:B------:R-:W-:Y:S01]  /*1a40*/  UIADD3 UR6, -UR12, UR23, UR28 ;  /* 0x000000170c067290 */ /* 0x000fe2000fffe11c */
[----:B------:R-:W-:Y:S01]  /*1a50*/  BSSY B1, `(.L_x_140) ;  /* 0x000088d000017945 */ /* 0x000fe20003800000 */
[----:B------:R-:W-:Y:S01]  /*1a60*/  UIMAD UR22, UR57, UR7, UR16 ;  /* 0x00000007391672a4 */ /* 0x000fe2000f8e0210 */
[----:B------:R-:W-:Y:S01]  /*1a70*/  ULDC UR10, c[0x0][0x2dc] ;  /* 0x0000b700000a7ab9 */ /* 0x000fe20000000800 */
[----:B------:R-:W-:Y:S01]  /*1a80*/  ULDC UR17, c[0x0][0x270] ;  /* 0x00009c0000117ab9 */ /* 0x000fe20000000800 */
[----:B------:R-:W-:Y:S01]  /*1a90*/  ULDC UR7, c[0x0][0x398] ;  /* 0x0000e60000077ab9 */ /* 0x000fe20000000800 */
[----:B------:R-:W-:-:S02]  /*1aa0*/  UIADD3 UR26, UR11, UR5, URZ ;  /* 0x000000050b1a7290 */ /* 0x000fc4000fffe03f */
[----:B------:R-:W-:Y:S02]  /*1ab0*/  UIMAD UR5, UR10, UR17, URZ ;  /* 0x000000110a0572a4 */ /* 0x000fe4000f8e023f */
[----:B------:R-:W-:Y:S01]  /*1ac0*/  UIADD3 UR6, UR6, -UR7, URZ ;  /* 0x8000000706067290 */ /* 0x000fe2000fffe03f */
[----:B------:R-:W-:Y:S01]  /*1ad0*/  ULDC.64 UR16, c[0x0][0x258] ;  /* 0x0000960000107ab9 */ /* 0x000fe20000000a00 */
[----:B------:R-:W-:Y:S01]  /*1ae0*/  USHF.L.U32 UR25, UR5, 0x7, URZ ;  /* 0x0000000705197899 */ /* 0x000fe2000800063f */
[C---:B--2---:R-:W-:Y:S01]  /*1af0*/  IMAD R0, R14.reuse, UR31, RZ ;  /* 0x0000001f0e007c24 */ /* 0x044fe2000f8e02ff */
[----:B------:R-:W-:Y:S01]  /*1b00*/  ULDC.64 UR38, c[0x0][0x478] ;  /* 0x00011e0000267ab9 */ /* 0x000fe20000000a00 */
[----:B------:R-:W-:Y:S01]  /*1b10*/  IMAD.WIDE.U32 R6, R14, UR11, R6 ;  /* 0x0000000b0e067c25 */ /* 0x000fe2000f8e0006 */
[----:B------:R-:W-:Y:S02]  /*1b20*/  UIADD3 UR21, UP2, UP0, UR34, UR25, UR51 ;  /* 0x0000001922157290 */ /* 0x000fe4000f85e033 */
[----:B------:R-:W-:Y:S01]  /*1b30*/  USHF.R.S32.HI UR7, URZ, 0x1f, UR25 ;  /* 0x0000001f3f077899 */ /* 0x000fe20008011419 */
[----:B------:R-:W-:Y:S01]  /*1b40*/  IMAD R5, R15, UR11, R0 ;  /* 0x0000000b0f057c24 */ /* 0x000fe2000f8e0200 */
[----:B-1----:R-:W-:Y:S01]  /*1b50*/  SHF.R.S32.HI R11, RZ, 0x1f, R9 ;  /* 0x0000001fff0b7819 */ /* 0x002fe20000011409 */
[----:B------:R-:W-:Y:S01]  /*1b60*/  IMAD.U32 R12, RZ, RZ, UR16 ;  /* 0x00000010ff0c7e24 */ /* 0x000fe2000f8e00ff */
[----:B------:R-:W-:Y:S01]  /*1b70*/  UIADD3.X UR13, UR30, UR7, UR54, UP2, UP0 ;  /* 0x000000071e0d7290 */ /* 0x000fe200097e0436 */
[----:B------:R-:W-:Y:S01]  /*1b80*/  IMAD.IADD R7, R7, 0x1, R5 ;  /* 0x0000000107077824 */ /* 0x000fe200078e0205 */
[CC--:B------:R-:W-:Y:S01]  /*1b90*/  LEA.HI R3, R11.reuse, R9.reuse, RZ, 0x2 ;  /* 0x000000090b037211 */ /* 0x0c0fe200078f10ff */
[----:B------:R-:W-:Y:S01]  /*1ba0*/  UIADD3 UR7, UP3, UP2, UR55, UR21, UR56 ;  /* 0x0000001537077290 */ /* 0x000fe2000fa7e038 */
[----:B------:R-:W-:Y:S01]  /*1bb0*/  LEA.HI R11, R11, R9, RZ, 0x5 ;  /* 0x000000090b0b7211 */ /* 0x000fe200078f28ff */
[----:B------:R-:W-:Y:S01]  /*1bc0*/  IMAD.WIDE.U32 R6, R8, UR57, R6 ;  /* 0x0000003908067c25 */ /* 0x000fe2000f8e0006 */
[----:B------:R-:W-:Y:S01]  /*1bd0*/  SHF.R.S32.HI R3, RZ, 0x2, R3 ;  /* 0x00000002ff037819 */ /* 0x000fe20000011403 */
[----:B------:R-:W-:Y:S01]  /*1be0*/  UIMAD.WIDE UR26, UR26, 0x4, UR38 ;  /* 0x000000041a1a78a5 */ /* 0x000fe2000f8e0226 */
[----:B------:R-:W-:Y:S01]  /*1bf0*/  LOP3.LUT R16, R11, 0xffffffe0, RZ, 0xc0, !PT ;  /* 0xffffffe00b107812 */ /* 0x000fe200078ec0ff */
[----:B------:R-:W-:Y:S01]  /*1c00*/  VIADD R7, R7, UR22 ;  /* 0x0000001607077c36 */ /* 0x000fe20008000000 */
[----:B------:R-:W-:Y:S01]  /*1c10*/  SHF.R.S32.HI R18, RZ, 0x1f, R3 ;  /* 0x0000001fff127819 */ /* 0x000fe20000011403 */
[----:B------:R-:W-:Y:S01]  /*1c20*/  ULDC.64 UR38, c[0x0][0x210] ;  /* 0x0000840000267ab9 */ /* 0x000fe20000000a00 */
[----:B------:R-:W-:Y:S01]  /*1c30*/  IADD3 R0, P0, R3, UR11, RZ ;  /* 0x0000000b03007c10 */ /* 0x000fe2000ff1e0ff */
[----:B------:R-:W-:Y:S01]  /*1c40*/  UIMAD UR11, UR40, UR16, URZ ;  /* 0x00000010280b72a4 */ /* 0x000fe2000f8e023f */
[----:B------:R-:W-:Y:S01]  /*1c50*/  IMAD.IADD R16, R9, 0x1, -R16 ;  /* 0x0000000109107824 */ /* 0x000fe200078e0a10 */
[----:B------:R-:W-:Y:S01]  /*1c60*/  USHF.R.S32.HI UR40, URZ, 0x1f, UR6 ;  /* 0x0000001f3f287899 */ /* 0x000fe20008011406 */
[----:B------:R-:W-:Y:S01]  /*1c70*/  IADD3.X R5, R18, UR31, RZ, P0, !PT ;  /* 0x0000001f12057c10 */ /* 0x000fe200087fe4ff */
[----:B------:R-:W-:Y:S01]  /*1c80*/  IMAD.WIDE.U32 R8, R0, UR32, R236 ;  /* 0x0000002000087c25 */ /* 0x000fe2000f8e00ec */
[----:B------:R-:W-:-:S02]  /*1c90*/  UIMAD UR17, UR57, UR17, UR11 ;  /* 0x00000011391172a4 */ /* 0x000fc4000f8e020b */
[----:B------:R-:W-:Y:S01]  /*1ca0*/  ULEA.HI UR40, UR40, UR6, URZ, 0x7 ;  /* 0x0000000628287291 */ /* 0x000fe2000f8f383f */
[----:B------:R-:W-:Y:S01]  /*1cb0*/  IMAD R5, R5, UR32, RZ ;  /* 0x0000002005057c24 */ /* 0x000fe2000f8e02ff */
[----:B------:R-:W-:Y:S01]  /*1cc0*/  IADD3 R10, P0, R8, UR58, RZ ;  /* 0x0000003a080a7c10 */ /* 0x000fe2000ff1e0ff */
[-C--:B------:R-:W-:Y:S01]  /*1cd0*/  IMAD R8, R18, R14.reuse, RZ ;  /* 0x0000000e12087224 */ /* 0x080fe200078e02ff */
[----:B------:R-:W-:Y:S01]  /*1ce0*/  USHF.R.S32.HI UR40, URZ, 0x7, UR40 ;  /* 0x000000073f287899 */ /* 0x000fe20008011428 */
[----:B------:R-:W-:Y:S01]  /*1cf0*/  IMAD R0, R0, UR33, R5 ;  /* 0x0000002100007c24 */ /* 0x000fe2000f8e0205 */
[----:B------:R-:W-:Y:S01]  /*1d00*/  SHF.R.S32.HI R5, RZ, 0x5, R11 ;  /* 0x00000005ff057819 */ /* 0x000fe2000001140b */
[----:B------:R-:W-:Y:S01]  /*1d10*/  UIADD3.X UR6, UR50, UR13, UR49, UP3, UP2 ;  /* 0x0000000d32067290 */ /* 0x000fe20009fe4431 */
[----:B------:R-:W-:Y:S01]  /*1d20*/  IMAD R13, R3, R15, R8 ;  /* 0x0000000f030d7224 */ /* 0x000fe200078e0208 */
[----:B------:R-:W-:Y:S01]  /*1d30*/  UISETP.LT.AND UP0, UPT, URZ, UR40, UPT ;  /* 0x000000283f00728c */ /* 0x000fe2000bf01270 */
[----:B------:R-:W-:Y:S01]  /*1d40*/  IADD3.X R11, R9, UR53, R0, P0, !PT ;  /* 0x00000035090b7c10 */ /* 0x000fe200087fe400 */
[----:B------:R-:W-:Y:S01]  /*1d50*/  IMAD R5, R5, UR5, R16 ;  /* 0x0000000505057c24 */ /* 0x000fe2000f8e0210 */
[----:B------:R-:W-:Y:S01]  /*1d60*/  ULDC.64 UR34, c[0x0][0x3e0] ;  /* 0x0000f80000227ab9 */ /* 0x000fe20000000a00 */
[----:B------:R-:W-:Y:S01]  /*1d70*/  USEL UR40, URZ, UR40, !UP0 ;  /* 0x000000283f287287 */ /* 0x000fe2000c000000 */
[----:B------:R-:W-:Y:S01]  /*1d80*/  IMAD.WIDE.U32 R8, R3, R14, R6 ;  /* 0x0000000e03087225 */ /* 0x000fe200078e0006 */
[----:B------:R-:W-:Y:S01]  /*1d90*/  ULDC.64 UR30, c[0x0][0x400] ;  /* 0x00010000001e7ab9 */ /* 0x000fe20000000a00 */
[C---:B------:R-:W-:Y:S01]  /*1da0*/  IADD3 R0, P0, R5.reuse, UR7, RZ ;  /* 0x0000000705007c10 */ /* 0x040fe2000ff1e0ff */
[----:B------:R-:W-:Y:S01]  /*1db0*/  UISETP.GT.AND UP0, UPT, UR47, UR40, UPT ;  /* 0x000000282f00728c */ /* 0x000fe2000bf04270 */
[----:B------:R-:W-:Y:S01]  /*1dc0*/  IMAD.WIDE.U32 R6, R12, UR57, R10 ;  /* 0x000000390c067c25 */ /* 0x000fe2000f8e000a */
[----:B------:R-:W-:Y:S01]  /*1dd0*/  LEA R228, P3, R8, UR34, 0x1 ;  /* 0x0000002208e47c11 */ /* 0x000fe2000f8608ff */
[----:B------:R-:W-:Y:S01]  /*1de0*/  ULDC.64 UR44, c[0x0][0x2b0] ;  /* 0x0000ac00002c7ab9 */ /* 0x000fe20000000a00 */
[----:B------:R-:W-:Y:S01]  /*1df0*/  LEA.HI.X.SX32 R10, R5, UR6, 0x1, P0 ;  /* 0x00000006050a7c11 */ /* 0x000fe200080f0eff */
[----:B------:R-:W-:Y:S01]  /*1e00*/  IMAD.IADD R5, R9, 0x1, R13 ;  /* 0x0000000109057824 */ /* 0x000fe200078e020d */
[----:B------:R-:W-:Y:S01]  /*1e10*/  PLOP3.LUT P0, PT, PT, PT, UP0, 0x80, 0x0 ;  /* 0x000000000000781c */ /* 0x000fe20003f0f008 */
[----:B------:R-:W-:Y:S01]  /*1e20*/  VIADD R7, R7, UR17 ;  /* 0x0000001107077c36 */ /* 0x000fe20008000000 */
[----:B------:R-:W-:Y:S01]  /*1e30*/  LEA R233, P2, R0, UR30, 0x2 ;  /* 0x0000001e00e97c11 */ /* 0x000fe2000f8410ff */
[----:B------:R-:W-:Y:S01]  /*1e40*/  UIADD3 UR10, UR47, -0x1, URZ ;  /* 0xffffffff2f0a7890 */ /* 0x000fe2000fffe03f */
[----:B------:R-:W-:Y:S01]  /*1e50*/  LEA R230, P4, R6, UR38, 0x1 ;  /* 0x0000002606e67c11 */ /* 0x000fe2000f8808ff */
[----:B------:R-:W-:Y:S01]  /*1e60*/  UIMAD.WIDE UR16, UR37, 0x4, UR44 ;  /* 0x00000004251078a5 */ /* 0x000fe2000f8e022c */
[----:B------:R-:W-:Y:S01]  /*1e70*/  LEA.HI.X R229, R8, UR35, R5, 0x1, P3 ;  /* 0x0000002308e57c11 */ /* 0x000fe200098f0c05 */
[----:B------:R-:W-:Y:S01]  /*1e80*/  UMOV UR22, UR26 ;  /* 0x0000001a00167c82 */ /* 0x000fe20008000000 */
[----:B------:R-:W-:Y:S01]  /*1e90*/  LEA.HI.X R231, R6, UR39, R7, 0x1, P4 ;  /* 0x0000002706e77c11 */ /* 0x000fe2000a0f0c07 */
[----:B------:R-:W-:Y:S01]  /*1ea0*/  UMOV UR21, UR27 ;  /* 0x0000001b00157c82 */ /* 0x000fe20008000000 */
[----:B------:R-:W-:-:S03]  /*1eb0*/  LEA.HI.X R232, R0, UR31, R10, 0x2, P2 ;  /* 0x0000001f00e87c11 */ /* 0x000fc600090f140a */
[----:B------:R-:W-:Y:S05]  /*1ec0*/  @P0 BRA `(.L_x_145) ;  /* 0x0000000400fc0947 */ /* 0x000fea0003800000 */
        /* <DEDUP_REMOVED lines=19> */
.L_x_146:
        /* <DEDUP_REMOVED lines=19> */
.L_x_147:
        /* <DEDUP_REMOVED lines=32> */
.L_x_149:
[----:B------:R-:W-:Y:S05]  /*2330*/  BSYNC B0 ;  /* 0x0000000000007941 */ /* 0x000fea0003800000 */
.L_x_148:
        /* <DEDUP_REMOVED lines=14> */
.L_x_151:
[----:B------:R-:W-:Y:S05]  /*2420*/  BSYNC B0 ;  /* 0x0000000000007941 */ /* 0x000fea0003800000 */
.L_x_150:
        /* <DEDUP_REMOVED lines=26> */
.L_x_153:
[----:B------:R-:W-:Y:S05]  /*25d0*/  BSYNC B0 ;  /* 0x0000000000007941 */ /* 0x000fea0003800000 */
.L_x_152:
        /* <DEDUP_REMOVED lines=14> */
.L_x_145:
        /* <DEDUP_REMOVED lines=53> */
.L_x_156:
[----:B------:R-:W-:Y:S05]  /*2a10*/  BSYNC B0 ;  /* 0x0000000000007941 */ /* 0x000fea0003800000 */
.L_x_155:
        /* <DEDUP_REMOVED lines=22> */
.L_x_158:
[----:B------:R-:W-:Y:S05]  /*2b80*/  BSYNC B0 ;  /* 0x0000000000007941 */ /* 0x000fea0003800000 */
.L_x_157:
        /* <DEDUP_REMOVED lines=18> */
.L_x_160:
[----:B------:R-:W-:Y:S05]  /*2cb0*/  BSYNC B0 ;  /* 0x0000000000007941 */ /* 0x000fea0003800000 */
.L_x_159:
[----:B------:R1:W-:Y:S01]  /*2cc0*/  @P4 STS.128 [R0+0x5000], RZ ;  /* 0x005000ff00004388 */ /* 0x0003e20000000c00 */
[----:B------:R-:W-:Y:S04]  /*2cd0*/  BSSY B0, `(.L_x_161) ;  /* 0x000000c000007945 */ /* 0x000fe80003800000 */
[----:B------:R-:W-:Y:S05]  /*2ce0*/  @P4 BRA `(.L_x_162) ;  /* 0x0000000000284947 */ /* 0x000fea0003800000 */
[----:B------:R-:W-:Y:S02]  /*2cf0*/  ULDC UR7, c[0x0][0x2d0] ;  /* 0x0000b40000077ab9 */ /* 0x000fe40000000800 */
[----:B------:R-:W-:-:S13]  /*2d00*/  ISETP.GE.AND P3, PT, R236, UR7, PT ;  /* 0x00000007ec007c0c */ /* 0x000fda000bf66270 */
[----:B------:R1:W-:Y:S01]  /*2d10*/  @P3 STS.128 [R0+0x5000], RZ ;  /* 0x005000ff00003388 */ /* 0x0003e20000000c00 */
[----:B------:R-:W-:Y:S05]  /*2d20*/  @P3 BRA `(.L_x_162) ;  /* 0x0000000000183947 */ /* 0x000fea0003800000 */
[----:B-1----:R-:W-:-:S04]  /*2d30*/  LEA R6, P3, R14, R228, 0x7 ;  /* 0x000000e40e067211 */ /* 0x002fc800078638ff */
[----:B------:R-:W-:-:S05]  /*2d40*/  LEA.HI.X R7, R14, R229, R15, 0x7, P3 ;  /* 0x000000e50e077211 */ /* 0x000fca00018f3c0f */
[----:B------:R-:W-:Y:S01]  /*2d50*/  @!PT LDS RZ, [RZ] ;  /* 0x00000000fffff984 */ /* 0x000fe20000000800 */
[----:B------:R-:W-:Y:S01]  /*2d60*/  @!PT LDS RZ, [RZ] ;  /* 0x00000000fffff984 */ /* 0x000fe20000000800 */
[----:B------:R-:W-:Y:S01]  /*2d70*/  @!PT LDS RZ, [RZ] ;  /* 0x00000000fffff984 */ /* 0x000fe20000000800 */
[----:B------:R1:W-:Y:S04]  /*2d80*/  LDGSTS.E.BYPASS.LTC128B.128 [R0+0x5000], desc[UR14][R6.64] ;  /* 0x0500000006007fae */ /* 0x0003e8000b901d4e */
.L_x_162:
[----:B------:R-:W-:Y:S05]  /*2d90*/  BSYNC B0 ;  /* 0x0000000000007941 */ /* 0x000fea0003800000 */
.L_x_161:
        /* <DEDUP_REMOVED lines=17> */
.L_x_164:
[----:B------:R-:W-:Y:S05]  /*2eb0*/  BSYNC B0 ;  /* 0x0000000000007941 */ /* 0x000fea0003800000 */
.L_x_163:
        /* <DEDUP_REMOVED lines=13> */
[----:B-1----:R-:W-:Y:S02]  /*2f90*/  IMAD.U32 R7, RZ, RZ, UR32 ;  /* 0x00000020ff077e24 */ /* 0x002fe4000f8e00ff */
[----:B------:R-:W-:-:S03]  /*2fa0*/  IMAD.U32 R8, RZ, RZ, UR33 ;  /* 0x00000021ff087e24 */ /* 0x000fc6000f8e00ff */
[----:B------:R-:W-:-:S04]  /*2fb0*/  LEA R6, P3, R7, R230, 0x7 ;  /* 0x000000e607067211 */ /* 0x000fc800078638ff */
[----:B------:R-:W-:-:S05]  /*2fc0*/  LEA.HI.X R7, R7, R231, R8, 0x7, P3 ;  /* 0x000000e707077211 */ /* 0x000fca00018f3c08 */
[----:B------:R-:W-:Y:S01]  /*2fd0*/  @!PT LDS RZ, [RZ] ;  /* 0x00000000fffff984 */ /* 0x000fe20000000800 */
[----:B------:R-:W-:Y:S01]  /*2fe0*/  @!PT LDS RZ, [RZ] ;  /* 0x00000000fffff984 */ /* 0x000fe20000000800 */
[----:B------:R-:W-:Y:S01]  /*2ff0*/  @!PT LDS RZ, [RZ] ;  /* 0x00000000fffff984 */ /* 0x000fe20000000800 */
[----:B------:R1:W-:Y:S04]  /*3000*/  LDGSTS.E.BYPASS.LTC128B.128 [R219+0x1000], desc[UR14][R6.64] ;  /* 0x0100000006db7fae */ /* 0x0003e8000b901d4e */
.L_x_166:
[----:B------:R-:W-:Y:S05]  /*3010*/  BSYNC B0 ;  /* 0x0000000000007941 */ /* 0x000fea0003800000 */
.L_x_165:
[----:B------:R-:W-:Y:S01]  /*3020*/  UIMAD UR7, UR36, UR18, URZ ;  /* 0x00000012240772a4 */ /* 0x000fe2000f8e023f */
[----:B------:R2:W-:Y:S01]  /*3030*/  @P1 STS [R0+0x6000], RZ ;  /* 0x006000ff00001388 */ /* 0x0005e20000000800 */
[----:B-1----:R-:W-:Y:S01]  /*3040*/  IMAD.WIDE.U32 R6, R5, UR28, R236 ;  /* 0x0000001c05067c25 */ /* 0x002fe2000f8e00ec */
[----:B------:R-:W-:Y:S01]  /*3050*/  ULDC.64 UR8, c[0x0][0x260] ;  /* 0x0000980000087ab9 */ /* 0x000fe20000000a00 */
[----:B------:R-:W-:Y:S01]  /*3060*/  UIMAD UR7, UR28, UR19, UR7 ;  /* 0x000000131c0772a4 */ /* 0x000fe2000f8e0207 */
[----:B------:R2:W-:Y:S01]  /*3070*/  @P1 STS [R0+0x6004], RZ ;  /* 0x006004ff00001388 */ /* 0x0005e20000000800 */
[C---:B------:R-:W-:Y:S01]  /*3080*/  VIADD R8, R235.reuse, 0x40 ;  /* 0x00000040eb087836 */ /* 0x040fe20000000000 */
[----:B------:R-:W-:Y:S01]  /*3090*/  IADD3 R6, P3, R6, UR24, RZ ;  /* 0x0000001806067c10 */ /* 0x000fe2000ff7e0ff */
[----:B------:R-:W-:Y:S01]  /*30a0*/  BSSY B0, `(.L_x_167) ;  /* 0x0000022000007945 */ /* 0x000fe20003800000 */
[----:B------:R2:W-:Y:S01]  /*30b0*/  @P1 STS.64 [R0+0x6008], RZ ;  /* 0x006008ff00001388 */ /* 0x0005e20000000a00 */
[----:B------:R-:W-:Y:S01]  /*30c0*/  IMAD.U32 R5, RZ, RZ, UR7 ;  /* 0x00000007ff057e24 */ /* 0x000fe2000f8e00ff */
[----:B------:R-:W-:-:S02]  /*30d0*/  IADD3 R9, R235, 0x8, RZ ;  /* 0x00000008eb097810 */ /* 0x000fc40007ffe0ff */
[----:B---3--:R-:W-:Y:S02]  /*30e0*/  IADD3 R11, R235, 0x48, RZ ;  /* 0x00000048eb0b7810 */ /* 0x008fe40007ffe0ff */
[----:B------:R-:W-:Y:S01]  /*30f0*/  IADD3.X R7, R7, UR29, R5, P3, !PT ;  /* 0x0000001d07077c10 */ /* 0x000fe20009ffe405 */
[----:B------:R-:W-:Y:S01]  /*3100*/  IMAD R5, R17, UR8, RZ ;  /* 0x0000000811057c24 */ /* 0x000fe2000f8e02ff */
[----:B------:R-:W-:Y:S02]  /*3110*/  ISETP.GE.AND P5, PT, R9, UR6, PT ;  /* 0x0000000609007c0c */ /* 0x000fe4000bfa6270 */
[----:B------:R-:W-:Y:S01]  /*3120*/  ISETP.GE.AND P4, PT, R8, UR6, PT ;  /* 0x0000000608007c0c */ /* 0x000fe2000bf86270 */
[C---:B------:R-:W-:Y:S01]  /*3130*/  IMAD R10, R4.reuse, UR9, R5 ;  /* 0x00000009040a7c24 */ /* 0x040fe2000f8e0205 */
[----:B------:R-:W-:Y:S01]  /*3140*/  ISETP.GE.AND P6, PT, R235, UR6, PT ;  /* 0x00000006eb007c0c */ /* 0x000fe2000bfc6270 */
[----:B------:R-:W-:Y:S01]  /*3150*/  IMAD.WIDE.U32 R4, R4, UR8, R6 ;  /* 0x0000000804047c25 */ /* 0x000fe2000f8e0006 */
[----:B------:R-:W-:-:S03]  /*3160*/  ISETP.GE.AND P3, PT, R11, UR6, PT ;  /* 0x000000060b007c0c */ /* 0x000fc6000bf66270 */
[----:B------:R-:W-:Y:S01]  /*3170*/  IMAD.IADD R10, R5, 0x1, R10 ;  /* 0x00000001050a7824 */ /* 0x000fe200078e020a */
[----:B------:R-:W-:Y:S09]  /*3180*/  @P1 BRA `(.L_x_168) ;  /* 0x00000000004c1947 */ /* 0x000ff20003800000 */
        /* <DEDUP_REMOVED lines=19> */
.L_x_168:
[----:B------:R-:W-:Y:S05]  /*32c0*/  BSYNC B0 ;  /* 0x0000000000007941 */ /* 0x000fea0003800000 */
.L_x_167:
        /* <DEDUP_REMOVED lines=22> */
.L_x_170:
[----:B------:R-:W-:Y:S05]  /*3430*/  BSYNC B0 ;  /* 0x0000000000007941 */ /* 0x000fea0003800000 */
.L_x_169:
[----:B------:R-:W0:Y:S01]  /*3440*/  LDGDEPBAR ;  /* 0x00000000000079af */ /* 0x000e220000000000 */
[----:B-1----:R-:W-:Y:S01]  /*3450*/  IMAD.MOV.U32 R4, RZ, RZ, 0x4 ;  /* 0x00000004ff047424 */ /* 0x002fe200078e00ff */
[----:B---3--:R-:W1:Y:S01]  /*3460*/  LDC.64 R8, c[0x0][0x3b8] ;  /* 0x0000ee00ff087b82 */ /* 0x008e620000000a00 */
[----:B------:R-:W-:Y:S02]  /*3470*/  IMAD.MOV.U32 R6, RZ, RZ, 0x4 ;  /* 0x00000004ff067424 */ /* 0x000fe400078e00ff */
[----:B------:R-:W-:Y:S02]  /*3480*/  IMAD.MOV.U32 R239, RZ, RZ, 0x7f800000 ;  /* 0x7f800000ffef7424 */ /* 0x000fe400078e00ff */
[----:B------:R-:W-:Y:S02]  /*3490*/  IMAD.MOV.U32 R240, RZ, RZ, 0x7f800000 ;  /* 0x7f800000fff07424 */ /* 0x000fe400078e00ff */
[----:B------:R-:W-:Y:S02]  /*34a0*/  IMAD.MOV.U32 R241, RZ, RZ, 0x7f800000 ;  /* 0x7f800000fff17424 */ /* 0x000fe400078e00ff */
[----:B------:R-:W-:Y:S01]  /*34b0*/  IMAD.MOV.U32 R238, RZ, RZ, 0x7f800000 ;  /* 0x7f800000ffee7424 */ /* 0x000fe200078e00ff */
[----:B------:R-:W-:Y:S01]  /*34c0*/  LEA R128, R156, UR4, 0x1 ;  /* 0x000000049c807c11 */ /* 0x000fe2000f8e08ff */
[----:B------:R-:W-:Y:S01]  /*34d0*/  IMAD.WIDE R4, R235, R4, UR16 ;  /* 0x00000010eb047e25 */ /* 0x000fe2000f8e0204 */
[----:B------:R-:W-:Y:S01]  /*34e0*/  ULDC UR6, c[0x0][0x270] ;  /* 0x00009c0000067ab9 */ /* 0x000fe20000000800 */
[----:B--2-4-:R-:W-:Y:S01]  /*34f0*/  SHF.R.S32.HI R0, RZ, 0x1f, R16 ;  /* 0x0000001fff007819 */ /* 0x014fe20000011410 */
[----:B------:R-:W-:Y:S01]  /*3500*/  ULDC UR42, c[0x0][0x2d0] ;  /* 0x0000b400002a7ab9 */ /* 0x000fe20000000800 */
[----:B------:R-:W-:Y:S01]  /*3510*/  @!P3 IMAD.WIDE R6, R11, R6, UR16 ;  /* 0x000000100b06be25 */ /* 0x000fe2000f8e0206 */
[----:B------:R2:W5:Y:S03]  /*3520*/  @!P6 LDG.E R240, desc[UR14][R4.64] ;  /* 0x0000000e04f0e981 */ /* 0x000566000c1e1900 */
[----:B------:R-:W-:Y:S01]  /*3530*/  VIADD R3, R161, 0x1000 ;  /* 0x00001000a1037836 */ /* 0x000fe20000000000 */
[----:B------:R2:W5:Y:S01]  /*3540*/  @!P5 LDG.E R241, desc[UR14][R4.64+0x20] ;  /* 0x0000200e04f1d981 */ /* 0x000562000c1e1900 */
[----:B------:R-:W-:Y:S01]  /*3550*/  IMAD.MOV.U32 R252, RZ, RZ, 0x40 ;  /* 0x00000040fffc7424 */ /* 0x000fe200078e00ff */
[----:B------:R-:W-:-:S04]  /*3560*/  DEPBAR.LE SB0, 0x1 ;  /* 0x000080400000791a */ /* 0x000fc80000000000 */
[----:B------:R2:W5:Y:S01]  /*3570*/  @!P4 LDG.E R238, desc[UR14][R4.64+0x100] ;  /* 0x0001000e04eec981 */ /* 0x000562000c1e1900 */
[----:B------:R-:W-:Y:S01]  /*3580*/  IMAD.MOV.U32 R251, RZ, RZ, 0x48 ;  /* 0x00000048fffb7424 */ /* 0x000fe200078e00ff */
[----:B------:R-:W-:Y:S01]  /*3590*/  CS2R R94, SRZ ;  /* 0x00000000005e7805 */ /* 0x000fe2000001ff00 */
[----:B------:R-:W-:Y:S01]  /*35a0*/  IMAD.SHL.U32 R153, R161, 0x2, RZ ;  /* 0x00000002a1997824 */ /* 0x000fe200078e00ff */
[----:B------:R2:W5:Y:S01]  /*35b0*/  @!P3 LDG.E R239, desc[UR14][R6.64] ;  /* 0x0000000e06efb981 */ /* 0x000562000c1e1900 */
[----:B------:R-:W-:Y:S01]  /*35c0*/  IMAD.MOV.U32 R250, RZ, RZ, 0x4 ;  /* 0x00000004fffa7424 */ /* 0x000fe200078e00ff */
[----:B------:R-:W-:Y:S02]  /*35d0*/  CS2R R92, SRZ ;  /* 0x00000000005c7805 */ /* 0x000fe4000001ff00 */
[----:B------:R-:W-:Y:S01]  /*35e0*/  CS2R R98, SRZ ;  /* 0x0000000000627805 */ /* 0x000fe2000001ff00 */
[----:B------:R-:W-:Y:S01]  /*35f0*/  BAR.SYNC.DEFER_BLOCKING 0x0 ;  /* 0x0000000000007b1d */ /* 0x000fe20000010000 */
        /* <DEDUP_REMOVED lines=12> */
[----:B------:R-:W-:Y:S01]  /*36c0*/  CS2R R68, SRZ ;  /* 0x0000000000447805 */ /* 0x000fe2000001ff00 */
[----:B------:R-:W-:Y:S01]  /*36d0*/  IMAD.MOV.U32 R234, RZ, RZ, R219 ;  /* 0x000000ffffea7224 */ /* 0x000fe200078e00db */
[----:B------:R-:W-:-:S02]  /*36e0*/  UIADD3 UR25, -UR25, URZ, URZ ;  /* 0x0000003f19197290 */ /* 0x000fc4000fffe13f */
[----:B------:R-:W-:Y:S02]  /*36f0*/  USHF.L.U32 UR39, UR5, 0x3, URZ ;  /* 0x0000000305277899 */ /* 0x000fe4000800063f */
[----:B------:R-:W-:Y:S02]  /*3700*/  USHF.L.U32 UR38, UR5, 0x4, URZ ;  /* 0x0000000405267899 */ /* 0x000fe4000800063f */
[----:B------:R-:W-:Y:S02]  /*3710*/  UIMAD UR37, UR5, 0x18, URZ ;  /* 0x00000018052578a4 */ /* 0x000fe4000f8e023f */
[----:B------:R-:W-:Y:S01]  /*3720*/  USHF.L.U32 UR36, UR5, 0x5, URZ ;  /* 0x0000000505247899 */ /* 0x000fe2000800063f */
[----:B-1----:R-:W3:Y:S01]  /*3730*/  LDG.E.64 R4, desc[UR14][R8.64+0x8] ;  /* 0x0000080e08047981 */ /* 0x002ee2000c1e1b00 */
[----:B------:R-:W-:Y:S02]  /*3740*/  UIMAD UR35, UR5, 0x28, URZ ;  /* 0x00000028052378a4 */ /* 0x000fe4000f8e023f */
[----:B------:R-:W-:Y:S01]  /*3750*/  UIMAD UR34, UR5, 0x30, URZ ;  /* 0x00000030052278a4 */ /* 0x000fe2000f8e023f */
[----:B------:R-:W4:Y:S01]  /*3760*/  LDG.E.64 R6, desc[UR14][R8.64] ;  /* 0x0000000e08067981 */ /* 0x000f22000c1e1b00 */
[----:B------:R-:W-:Y:S01]  /*3770*/  UIMAD UR6, UR48, UR6, UR57 ;  /* 0x00000006300672a4 */ /* 0x000fe2000f8e0239 */
[----:B------:R-:W-:Y:S01]  /*3780*/  SEL R3, R3, R161, !P0 ;  /* 0x000000a103037207 */ /* 0x000fe20004000000 */
[----:B------:R-:W-:Y:S01]  /*3790*/  UIMAD UR33, UR5, 0x38, URZ ;  /* 0x00000038052178a4 */ /* 0x000fe2000f8e023f */
[----:B------:R2:W1:Y:S01]  /*37a0*/  LDSM.16.M88.4 R116, [R128+0x8000] ;  /* 0x008000008074783b */ /* 0x0004620000000200 */
[----:B------:R-:W-:Y:S01]  /*37b0*/  USHF.L.U32 UR6, UR6, 0x5, URZ ;  /* 0x0000000506067899 */ /* 0x000fe2000800063f */
[----:B------:R-:W-:Y:S01]  /*37c0*/  LEA R148, R3, UR4, 0x1 ;  /* 0x0000000403947c11 */ /* 0x000fe2000f8e08ff */
[----:B------:R-:W-:Y:S01]  /*37d0*/  USHF.L.U32 UR32, UR5, 0x6, URZ ;  /* 0x0000000605207899 */ /* 0x000fe2000800063f */
[----:B------:R2:W1:Y:S01]  /*37e0*/  LDSM.16.M88.4 R120, [R128+0x8400] ;  /* 0x008400008078783b */ /* 0x0004620000000200 */
[----:B------:R-:W-:-:S02]  /*37f0*/  USHF.R.S32.HI UR7, URZ, 0x1f, UR6 ;  /* 0x0000001f3f077899 */ /* 0x000fc40008011406 */
[----:B------:R-:W-:Y:S01]  /*3800*/  UIMAD UR31, UR5, 0x48, URZ ;  /* 0x00000048051f78a4 */ /* 0x000fe2000f8e023f */
[----:B------:R2:W1:Y:S01]  /*3810*/  LDSM.16.M88.4 R124, [R128+0x8800] ;  /* 0x00880000807c783b */ /* 0x0004620000000200 */
[----:B------:R-:W-:Y:S02]  /*3820*/  UIMAD UR30, UR5, 0x50, URZ ;  /* 0x00000050051e78a4 */ /* 0x000fe4000f8e023f */
[----:B------:R-:W-:Y:S01]  /*3830*/  UIMAD UR29, UR5, 0x58, URZ ;  /* 0x00000058051d78a4 */ /* 0x000fe2000f8e023f */
[----:B------:R-:W1:Y:S01]  /*3840*/  LDSM.16.M88.4 R128, [R128+0x8c00] ;  /* 0x008c00008080783b */ /* 0x000e620000000200 */
[----:B------:R-:W-:Y:S02]  /*3850*/  UIMAD UR28, UR5, 0x60, URZ ;  /* 0x00000060051c78a4 */ /* 0x000fe4000f8e023f */
[----:B------:R-:W-:Y:S01]  /*3860*/  UIMAD UR27, UR5, 0x68, URZ ;  /* 0x00000068051b78a4 */ /* 0x000fe2000f8e023f */
[----:B------:R2:W1:Y:S01]  /*3870*/  LDSM.16.M88.4 R132, [R149] ;  /* 0x000000009584783b */ /* 0x0004620000000200 */
[----:B------:R-:W-:-:S02]  /*3880*/  UIMAD UR26, UR5, 0x70, URZ ;  /* 0x00000070051a78a4 */ /* 0x000fc4000f8e023f */
[----:B------:R-:W-:Y:S01]  /*3890*/  UIMAD UR24, UR5, 0x78, URZ ;  /* 0x00000078051878a4 */ /* 0x000fe2000f8e023f */
[----:B------:R2:W1:Y:S01]  /*38a0*/  LDSM.16.M88.4 R136, [R149+0x400] ;  /* 0x000400009588783b */ /* 0x0004620000000200 */
[----:B------:R-:W-:Y:S01]  /*38b0*/  ULDC.U8 UR9, c[0x0][0x388] ;  /* 0x0000e20000097ab9 */ /* 0x000fe20000000000 */
[----:B------:R-:W-:Y:S02]  /*38c0*/  ULDC UR8, c[0x0][0x2ec] ;  /* 0x0000bb0000087ab9 */ /* 0x000fe40000000800 */
[----:B------:R2:W1:Y:S04]  /*38d0*/  LDSM.16.M88.4 R140, [R149+0x800] ;  /* 0x00080000958c783b */ /* 0x0004680000000200 */
[----:B------:R2:W1:Y:S01]  /*38e0*/  LDSM.16.M88.4 R144, [R149+0xc00] ;  /* 0x000c00009590783b */ /* 0x0004620000000200 */
[----:B---3--:R-:W-:-:S04]  /*38f0*/  IADD3 R242, P2, P1, R4, UR6, R16 ;  /* 0x0000000604f27c10 */ /* 0x008fc8000f95e010 */
[----:B------:R-:W-:Y:S01]  /*3900*/  IADD3.X R245, R5, UR7, R0, P2, P1 ;  /* 0x0000000705f57c10 */ /* 0x000fe200097e2400 */
[----:B------:R-:W-:Y:S01]  /*3910*/  VIADD R0, R155, 0x1000 ;  /* 0x000010009b007836 */ /* 0x000fe20000000000 */
[----:B----4-:R-:W-:Y:S01]  /*3920*/  R2UR UR11, R7 ;  /* 0x00000000070b72ca */ /* 0x010fe200000e0000 */
[----:B------:R-:W-:Y:S01]  /*3930*/  IMAD.WIDE.U32 R242, R242, -0x2daee0ad, RZ ;  /* 0xd2511f53f2f27825 */ /* 0x000fe200078e00ff */
[----:B------:R-:W-:Y:S02]  /*3940*/  R2UR UR13, R6 ;  /* 0x00000000060d72ca */ /* 0x000fe400000e0000 */
[----:B------:R-:W-:-:S04]  /*3950*/  SEL R0, R0, R155, !P0 ;  /* 0x0000009b00007207 */ /* 0x000fc80004000000 */
[----:B-12---:R-:W-:-:S09]  /*3960*/  LEA R3, R0, UR4, 0x1 ;  /* 0x0000000400037c11 */ /* 0x006fd2000f8e08ff */
.L_x_173:
[----:B------:R-:W-:Y:S01]  /*3970*/  LEA R100, R156, UR4, 0x1 ;  /* 0x000000049c647c11 */ /* 0x000fe2000f8e08ff */
[----:B------:R-:W0:Y:S01]  /*3980*/  LDGDEPBAR ;  /* 0x00000000000079af */ /* 0x000e220000000000 */
[----:B------:R-:W-:Y:S01]  /*3990*/  LOP3.LUT R14, R245, UR13, RZ, 0x3c, !PT ;  /* 0x0000000df50e7c12 */ /* 0x000fe2000f8e3cff */
[----:B------:R-:W-:Y:S01]  /*39a0*/  IMAD.U32 R0, RZ, RZ, UR20 ;  /* 0x00000014ff007e24 */ /* 0x000fe2000f8e00ff */
[----:B-----5:R-:W-:Y:S01]  /*39b0*/  FSETP.NEU.FTZ.AND P0, PT, R240, -INF , PT ;  /* 0xff800000f000780b */ /* 0x020fe20003f1d000 */
[----:B------:R-:W-:Y:S01]  /*39c0*/  USHF.L.U32 UR6, UR20, 0x7, URZ ;  /* 0x0000000714067899 */ /* 0x000fe2000800063f */
[----:B------:R-:W-:Y:S01]  /*39d0*/  FSETP.NEU.FTZ.AND P2, PT, R241, -INF , PT ;  /* 0xff800000f100780b */ /* 0x000fe20003f5d000 */
[----:B------:R-:W-:Y:S01]  /*39e0*/  IMAD R0, R0, 0x2, R244 ;  /* 0x0000000200007824 */ /* 0x000fe200078e02f4 */
[----:B------:R-:W-:Y:S01]  /*39f0*/  USHF.L.U32 UR7, UR10, 0x7, URZ ;  /* 0x000000070a077899 */ /* 0x000fe2000800063f */
[----:B------:R-:W-:Y:S01]  /*3a00*/  IMAD.U32 R12, RZ, RZ, UR10 ;  /* 0x0000000aff0c7e24 */ /* 0x000fe2000f8e00ff */
[----:B------:R-:W-:Y:S01]  /*3a10*/  UIADD3 UR18, UR23, 0x80, UR6 ;  /* 0x0000008017127890 */ /* 0x000fe2000fffe006 */
[----:B------:R-:W-:Y:S01]  /*3a20*/  IMAD.SHL.U32 R0, R0, 0x2, RZ ;  /* 0x0000000200007824 */ /* 0x000fe200078e00ff */
[----:B------:R-:W-:Y:S01]  /*3a30*/  UIADD3 UR6, UR6, 0x80, URZ ;  /* 0x0000008006067890 */ /* 0x000fe2000fffe03f */
[----:B------:R-:W-:Y:S01]  /*3a40*/  IMAD.IADD R112, R154, 0x1, R148 ;  /* 0x000000019a707824 */ /* 0x000fe200078e0294 */
[----:B------:R-:W-:Y:S01]  /*3a50*/  UIADD3 UR18, UR18, -UR12, URZ ;  /* 0x8000000c12127290 */ /* 0x000fe2000fffe03f */
[----:B------:R-:W-:Y:S01]  /*3a60*/  VIADD R4, R0, 0x1 ;  /* 0x0000000100047836 */ /* 0x000fe20000000000 */
[C---:B------:R-:W-:Y:S01]  /*3a70*/  LOP3.LUT R8, R243.reuse, UR11, R0, 0x96, !PT ;  /* 0x0000000bf3087c12 */ /* 0x040fe2000f8e9600 */
[----:B------:R-:W-:Y:S01]  /*3a80*/  IMAD R12, R12, 0x8, R247 ;  /* 0x000000080c0c7824 */ /* 0x000fe200078e02f7 */
[----:B------:R-:W-:Y:S01]  /*3a90*/  UISETP.GE.AND UP0, UPT, UR7, UR18, UPT ;  /* 0x000000120700728c */ /* 0x000fe2000bf06270 */
[----:B------:R-:W-:Y:S01]  /*3aa0*/  IMAD.MOV.U32 R194, RZ, RZ, 0x8 ;  /* 0x00000008ffc27424 */ /* 0x000fe200078e00ff */
[----:B------:R-:W-:Y:S01]  /*3ab0*/  LOP3.LUT R0, R243, UR11, R4, 0x96, !PT ;  /* 0x0000000bf3007c12 */ /* 0x000fe2000f8e9604 */
[----:B------:R-:W-:Y:S01]  /*3ac0*/  VIADD R20, R12, 0x4 ;  /* 0x000000040c147836 */ /* 0x000fe20000000000 */
[----:B------:R-:W-:Y:S01]  /*3ad0*/  UISETP.LT.AND UP0, UPT, UR6, UR12, UP0 ;  /* 0x0000000c0600728c */ /* 0x000fe20008701270 */
[----:B------:R-:W-:Y:S01]  /*3ae0*/  IMAD.WIDE.U32 R172, R8, -0x326172a9, RZ ;  /* 0xcd9e8d5708ac7825 */ /* 0x000fe200078e00ff */
[----:B------:R-:W-:Y:S01]  /*3af0*/  UIADD3 UR5, UR13, -0x61c88647, URZ ;  /* 0x9e3779b90d057890 */ /* 0x000fe2000fffe03f */
[----:B------:R-:W-:Y:S04]  /*3b00*/  DEPBAR.LE SB0, 0x0 ;  /* 0x000080000000791a */ /* 0x000fe80000000000 */
[----:B------:R-:W-:Y:S01]  /*3b10*/  PLOP3.LUT P3, PT, PT, PT, UP0, 0x80, 0x0 ;  /* 0x000000000000781c */ /* 0x000fe20003f6f008 */
[----:B------:R-:W-:Y:S01]  /*3b20*/  BAR.SYNC.DEFER_BLOCKING 0x0 ;  /* 0x0000000000007b1d */ /* 0x000fe20000010000 */
[----:B------:R-:W-:Y:S01]  /*3b30*/  IMAD.WIDE.U32 R12, R12, -0x326172a9, RZ ;  /* 0xcd9e8d570c0c7825 */ /* 0x000fe200078e00ff */
[----:B------:R-:W-:Y:S02]  /*3b40*/  UIADD3 UR6, UR13, 0x78dde6e4, URZ ;  /* 0x78dde6e40d067890 */ /* 0x000fe4000fffe03f */
[----:B------:R-:W-:Y:S01]  /*3b50*/  UIADD3 UR19, UR11, -0x4498517b, URZ ;  /* 0xbb67ae850b137890 */ /* 0x000fe2000fffe03f */
[----:B------:R-:W-:Y:S01]  /*3b60*/  IMAD.WIDE.U32 R20, R20, -0x326172a9, RZ ;  /* 0xcd9e8d5714147825 */ /* 0x000fe200078e00ff */
[-C--:B------:R-:W-:Y:S01]  /*3b70*/  LOP3.LUT R38, R13, R14.reuse, RZ, 0x3c, !PT ;  /* 0x0000000e0d267212 */ /* 0x080fe200078e3cff */
[----:B------:R-:W-:Y:S01]  /*3b80*/  UISETP.GT.AND UP3, UPT, UR10, UR40, UPT ;  /* 0x000000280a00728c */ /* 0x000fe2000bf64270 */
[--C-:B------:R-:W-:Y:S01]  /*3b90*/  LOP3.LUT R54, R173, UR5, R12.reuse, 0x96, !PT ;  /* 0x00000005ad367c12 */ /* 0x100fe2000f8e960c */
[----:B------:R-:W-:Y:S01]  /*3ba0*/  IMAD.WIDE.U32 R28, R0, -0x326172a9, RZ ;  /* 0xcd9e8d57001c7825 */ /* 0x000fe200078e00ff */
[----:B------:R-:W-:Y:S02]  /*3bb0*/  LOP3.LUT R36, R21, R14, RZ, 0x3c, !PT ;  /* 0x0000000e15247212 */ /* 0x000fe400078e3cff */
[----:B------:R-:W-:Y:S01]  /*3bc0*/  LOP3.LUT R0, R242, UR19, RZ, 0x3c, !PT ;  /* 0x00000013f2007c12 */ /* 0x000fe2000f8e3cff */
[----:B------:R-:W-:Y:S01]  /*3bd0*/  IMAD.WIDE.U32 R54, R54, -0x2daee0ad, RZ ;  /* 0xd2511f5336367825 */ /* 0x000fe200078e00ff */
[----:B------:R-:W-:Y:S02]  /*3be0*/  LOP3.LUT R52, R29, UR5, R12, 0x96, !PT ;  /* 0x000000051d347c12 */ /* 0x000fe4000f8e960c */
[--C-:B------:R-:W-:Y:S01]  /*3bf0*/  LOP3.LUT R58, R173, UR5, R20.reuse, 0x96, !PT ;  /* 0x00000005ad3a7c12 */ /* 0x100fe2000f8e9614 */
[----:B------:R-:W-:Y:S01]  /*3c00*/  IMAD.WIDE.U32 R38, R38, -0x2daee0ad, RZ ;  /* 0xd2511f5326267825 */ /* 0x000fe200078e00ff */
[----:B------:R-:W-:Y:S01]  /*3c10*/  LOP3.LUT R168, R29, UR5, R20, 0x96, !PT ;  /* 0x000000051da87c12 */ /* 0x000fe2000f8e9614 */
[----:B------:R-:W-:Y:S02]  /*3c20*/  UIADD3 UR5, UR13, 0x3c6ef372, URZ ;  /* 0x3c6ef3720d057890 */ /* 0x000fe4000fffe03f */
[----:B------:R-:W-:Y:S01]  /*3c30*/  IMAD.WIDE.U32 R36, R36, -0x2daee0ad, RZ ;  /* 0xd2511f5324247825 */ /* 0x000fe200078e00ff */
[C---:B------:R-:W-:Y:S01]  /*3c40*/  LOP3.LUT R56, R0.reuse, R39, RZ, 0x3c, !PT ;  /* 0x0000002700387212 */ /* 0x040fe200078e3cff */
[----:B------:R-:W-:Y:S02]  /*3c50*/  LDSM.16.M88.4 R64, [R148] ;  /* 0x000000009440783b */ /* 0x000fe40000000200 */
[----:B------:R-:W-:Y:S01]  /*3c60*/  IMAD.U32 R24, RZ, RZ, UR23 ;  /* 0x00000017ff187e24 */ /* 0x000fe2000f8e00ff */
[----:B------:R-:W-:Y:S01]  /*3c70*/  LOP3.LUT R162, R0, R37, RZ, 0x3c, !PT ;  /* 0x0000002500a27212 */ /* 0x000fe200078e3cff */
[----:B------:R-:W-:Y:S01]  /*3c80*/  IMAD.U32 R166, RZ, RZ, UR7 ;  /* 0x00000007ffa67e24 */ /* 0x000fe2000f8e00ff */
[----:B------:R-:W-:Y:S01]  /*3c90*/  UIADD3 UR7, UR13, -0x255992d5, URZ ;  /* 0xdaa66d2b0d077890 */ /* 0x000fe2000fffe03f */
[----:B------:R-:W-:Y:S01]  /*3ca0*/  IMAD.WIDE.U32 R56, R56, -0x326172a9, RZ ;  /* 0xcd9e8d5738387825 */ /* 0x000fe200078e00ff */
[----:B------:R-:W-:Y:S01]  /*3cb0*/  @!P3 IADD3 R24, -R24, 0x1, R235 ;  /* 0x000000011818b810 */ /* 0x000fe20007ffe1eb */
[----:B------:R-:W1:Y:S02]  /*3cc0*/  LDSM.16.M88.4 R16, [R100+0x6000] ;  /* 0x006000006410783b */ /* 0x000e640000000200 */
[----:B------:R-:W-:Y:S01]  /*3cd0*/  IMAD.WIDE.U32 R52, R52, -0x2daee0ad, RZ ;  /* 0xd2511f5334347825 */ /* 0x000fe200078e00ff */
[----:B------:R-:W-:Y:S02]  /*3ce0*/  @!P3 IADD3 R166, R166, UR12, R24 ;  /* 0x0000000ca6a6bc10 */ /* 0x000fe4000fffe018 */
[C---:B------:R-:W-:Y:S01]  /*3cf0*/  LOP3.LUT R174, R57.reuse, UR5, R172, 0x96, !PT ;  /* 0x0000000539ae7c12 */ /* 0x040fe2000f8e96ac */
[----:B------:R-:W-:Y:S01]  /*3d00*/  IMAD.WIDE.U32 R162, R162, -0x326172a9, RZ ;  /* 0xcd9e8d57a2a27825 */ /* 0x000fe200078e00ff */
[--C-:B------:R-:W-:Y:S01]  /*3d10*/  LOP3.LUT R44, R57, UR5, R28.reuse, 0x96, !PT ;  /* 0x00000005392c7c12 */ /* 0x100fe2000f8e961c */
[----:B------:R-:W2:Y:S02]  /*3d20*/  LDSM.16.M88.4 R60, [R148+0x1000] ;  /* 0x00100000943c783b */ /* 0x000ea40000000200 */
[----:B------:R-:W-:Y:S01]  /*3d30*/  IMAD.WIDE.U32 R58, R58, -0x2daee0ad, RZ ;  /* 0xd2511f533a3a7825 */ /* 0x000fe200078e00ff */
[C---:B------:R-:W-:Y:S02]  /*3d40*/  LOP3.LUT R57, R163.reuse, UR5, R28, 0x96, !PT ;  /* 0x00000005a3397c12 */ /* 0x040fe4000f8e961c */
[----:B------:R-:W-:Y:S01]  /*3d50*/  LOP3.LUT R172, R163, UR5, R172, 0x96, !PT ;  /* 0x00000005a3ac7c12 */ /* 0x000fe2000f8e96ac */
[----:B------:R-:W-:Y:S01]  /*3d60*/  UIADD3 UR5, UR11, 0x76cf5d0a, URZ ;  /* 0x76cf5d0a0b057890 */ /* 0x000fe2000fffe03f */
[----:B------:R-:W-:Y:S01]  /*3d70*/  IMAD.WIDE.U32 R168, R168, -0x2daee0ad, RZ ;  /* 0xd2511f53a8a87825 */ /* 0x000fe200078e00ff */
[----:B------:R-:W3:Y:S03]  /*3d80*/  LDSM.16.M88.4 R32, [R100+0x6400] ;  /* 0x006400006420783b */ /* 0x000ee60000000200 */
[----:B------:R-:W-:Y:S01]  /*3d90*/  IMAD.WIDE.U32 R184, R57, -0x2daee0ad, RZ ;  /* 0xd2511f5339b87825 */ /* 0x000fe200078e00ff */
[--C-:B------:R-:W-:Y:S02]  /*3da0*/  LOP3.LUT R164, R55, UR5, R38.reuse, 0x96, !PT ;  /* 0x0000000537a47c12 */ /* 0x100fe4000f8e9626 */
[----:B------:R-:W-:Y:S01]  /*3db0*/  LOP3.LUT R170, R53, UR5, R38, 0x96, !PT ;  /* 0x0000000535aa7c12 */ /* 0x000fe2000f8e9626 */
[----:B------:R-:W-:Y:S01]  /*3dc0*/  IMAD.U32 R53, RZ, RZ, UR20 ;  /* 0x00000014ff357e24 */ /* 0x000fe2000f8e00ff */
[--C-:B------:R-:W-:Y:S01]  /*3dd0*/  LOP3.LUT R55, R59, UR5, R36.reuse, 0x96, !PT ;  /* 0x000000053b377c12 */ /* 0x100fe2000f8e9624 */
[----:B------:R-:W4:Y:S01]  /*3de0*/  LDSM.16.M88.4 R48, [R100+0x6800] ;  /* 0x006800006430783b */ /* 0x000f220000000200 */
[----:B------:R-:W-:Y:S01]  /*3df0*/  LOP3.LUT R178, R169, UR5, R36, 0x96, !PT ;  /* 0x00000005a9b27c12 */ /* 0x000fe2000f8e9624 */
[----:B------:R-:W-:Y:S01]  /*3e00*/  IMAD.WIDE.U32 R192, R44, -0x2daee0ad, RZ ;  /* 0xd2511f532cc07825 */ /* 0x000fe200078e00ff */
[----:B------:R-:W-:Y:S03]  /*3e10*/  UIADD3 UR5, UR11, 0x32370b8f, URZ ;  /* 0x32370b8f0b057890 */ /* 0x000fe6000fffe03f */
[----:B------:R-:W-:Y:S01]  /*3e20*/  IMAD.WIDE.U32 R174, R174, -0x2daee0ad, RZ ;  /* 0xd2511f53aeae7825 */ /* 0x000fe200078e00ff */
[----:B------:R-:W3:Y:S02]  /*3e30*/  @!P3 S2R R40, SR_TID.X ;  /* 0x000000000028b919 */ /* 0x000ee40000002100 */
[----:B------:R-:W-:Y:S01]  /*3e40*/  LOP3.LUT R169, R193, UR5, R52, 0x96, !PT ;  /* 0x00000005c1a97c12 */ /* 0x000fe2000f8e9634 */
[----:B------:R-:W-:Y:S01]  /*3e50*/  IMAD.WIDE.U32 R176, R55, -0x326172a9, RZ ;  /* 0xcd9e8d5737b07825 */ /* 0x000fe200078e00ff */
[----:B------:R-:W-:Y:S01]  /*3e60*/  LOP3.LUT R167, R175, UR5, R54, 0x96, !PT ;  /* 0x00000005afa77c12 */ /* 0x000fe2000f8e9636 */
[----:B------:R-:W4:Y:S01]  /*3e70*/  LDSM.16.M88.4 R100, [R100+0x6c00] ;  /* 0x006c00006464783b */ /* 0x000f220000000200 */
[----:B------:R-:W-:Y:S01]  /*3e80*/  LOP3.LUT R185, R185, UR5, R168, 0x96, !PT ;  /* 0x00000005b9b97c12 */ /* 0x000fe2000f8e96a8 */
[----:B------:R-:W-:Y:S01]  /*3e90*/  IMAD.WIDE.U32 R172, R172, -0x2daee0ad, RZ ;  /* 0xd2511f53acac7825 */ /* 0x000fe200078e00ff */
[----:B------:R-:W-:Y:S01]  /*3ea0*/  LOP3.LUT R163, R177, UR7, R162, 0x96, !PT ;  /* 0x00000007b1a37c12 */ /* 0x000fe2000f8e96a2 */
[-C--:B-1----:R-:W-:Y:S03]  /*3eb0*/  HMMA.16816.F32.BF16 R4, R64, R16.reuse, RZ ;  /* 0x000000104004723c */ /* 0x082fe600000418ff */
[----:B------:R-:W-:Y:S01]  /*3ec0*/  LOP3.LUT R189, R173, UR5, R58, 0x96, !PT ;  /* 0x00000005adbd7c12 */ /* 0x000fe2000f8e963a */
[----:B------:R-:W-:Y:S01]  /*3ed0*/  LDSM.16.M88.4 R104, [R112] ;  /* 0x000000007068783b */ /* 0x000fe20000000200 */
[----:B------:R-:W-:Y:S01]  /*3ee0*/  @!P3 VIADDMNMX R168, R166, R194, UR12, PT ;  /* 0x0000000ca6a8be46 */ /* 0x000fe2000b8001c2 */
[----:B------:R-:W-:Y:S01]  /*3ef0*/  IMAD.WIDE.U32 R164, R164, -0x326172a9, RZ ;  /* 0xcd9e8d57a4a47825 */ /* 0x000fe200078e00ff */
[----:B------:R-:W-:Y:S01]  /*3f00*/  UIADD3 UR5, UR11, -0x126145ec, URZ ;  /* 0xed9eba140b057890 */ /* 0x000fe2000fffe03f */
[C---:B--2---:R-:W-:Y:S03]  /*3f10*/  HMMA.16816.F32.BF16 R8, R60.reuse, R16, RZ ;  /* 0x000000103c08723c */ /* 0x044fe600000418ff */
[--C-:B------:R-:W-:Y:S01]  /*3f20*/  LOP3.LUT R165, R165, UR7, R56.reuse, 0x96, !PT ;  /* 0x00000007a5a57c12 */ /* 0x100fe2000f8e9638 */
[----:B------:R-:W1:Y:S01]  /*3f30*/  LDSM.16.M88.4 R108, [R149+-0x2000] ;  /* 0xffe00000956c783b */ /* 0x000e620000000200 */
[----:B------:R-:W-:Y:S01]  /*3f40*/  IMAD.WIDE.U32 R170, R170, -0x326172a9, RZ ;  /* 0xcd9e8d57aaaa7825 */ /* 0x000fe200078e00ff */
[-C--:B------:R-:W-:Y:S05]  /*3f50*/  HMMA.16816.F32.BF16 R12, R60, R18.reuse, RZ ;  /* 0x000000123c0c723c */ /* 0x080fea00000418ff */
[----:B------:R-:W-:Y:S01]  /*3f60*/  LOP3.LUT R188, R171, UR7, R56, 0x96, !PT ;  /* 0x00000007abbc7c12 */ /* 0x000fe2000f8e9638 */
[C---:B------:R-:W-:Y:S01]  /*3f70*/  HMMA.16816.F32.BF16 R16, R64.reuse, R18, RZ ;  /* 0x000000124010723c */ /* 0x040fe200000418ff */
[----:B------:R-:W2:Y:S01]  /*3f80*/  LDSM.16.M88.4 R112, [R112+0x1000] ;  /* 0x001000007070783b */ /* 0x000ea20000000200 */
[----:B---3--:R-:W-:Y:S04]  /*3f90*/  @!P3 IMAD.SHL.U32 R0, R40, 0x2, RZ ;  /* 0x000000022800b824 */ /* 0x008fe800078e00ff */
[-C--:B------:R-:W-:Y:S01]  /*3fa0*/  HMMA.16816.F32.BF16 R20, R64, R32.reuse, RZ ;  /* 0x000000204014723c */ /* 0x080fe200000418ff */
[----:B------:R-:W-:Y:S05]  /*3fb0*/  @!P3 LOP3.LUT R0, R0, 0x6, RZ, 0xc0, !PT ;  /* 0x000000060000b812 */ /* 0x000fea00078ec0ff */
[C---:B------:R-:W-:Y:S02]  /*3fc0*/  HMMA.16816.F32.BF16 R24, R60.reuse, R32, RZ ;  /* 0x000000203c18723c */ /* 0x040fe400000418ff */
[----:B------:R-:W-:Y:S04]  /*3fd0*/  @!P3 IMAD R0, R244, 0x40, R0 ;  /* 0x00000040f400b824 */ /* 0x000fe800078e0200 */
[-C--:B------:R-:W-:Y:S01]  /*3fe0*/  HMMA.16816.F32.BF16 R28, R60, R34.reuse, RZ ;  /* 0x000000223c1c723c */ /* 0x080fe200000418ff */
[----:B------:R-:W-:Y:S05]  /*3ff0*/  @!P3 IMAD R0, R53, 0x80, R0 ;  /* 0x000000803500b824 */ /* 0x000fea00078e0200 */
[C---:B------:R-:W-:Y:S05]  /*4000*/  HMMA.16816.F32.BF16 R32, R64.reuse, R34, RZ ;  /* 0x000000224020723c */ /* 0x040fea00000418ff */
[----:B------:R-:W-:Y:S01]  /*4010*/  IMAD.WIDE.U32 R178, R178, -0x326172a9, RZ ;  /* 0xcd9e8d57b2b27825 */ /* 0x000fe200078e00ff */
[-C--:B----4-:R-:W-:Y:S05]  /*4020*/  HMMA.16816.F32.BF16 R36, R64, R48.reuse, RZ ;  /* 0x000000304024723c */ /* 0x090fea00000418ff */
[----:B------:R-:W-:Y:S01]  /*4030*/  LOP3.LUT R173, R179, UR7, R162, 0x96, !PT ;  /* 0x00000007b3ad7c12 */ /* 0x000fe2000f8e96a2 */
[C---:B------:R-:W-:Y:S01]  /*4040*/  HMMA.16816.F32.BF16 R40, R60.reuse, R48, RZ ;  /* 0x000000303c28723c */ /* 0x040fe200000418ff */
[----:B------:R-:W-:Y:S01]  /*4050*/  UIADD3 UR7, UR11, -0x56f99767, URZ ;  /* 0xa90668990b077890 */ /* 0x000fe2000fffe03f */
[----:B------:R-:W-:Y:S03]  /*4060*/  @!P3 VIADD R162, R0, 0x1 ;  /* 0x0000000100a2b836 */ /* 0x000fe60000000000 */
[----:B------:R-:W-:Y:S01]  /*4070*/  IMAD.WIDE.U32 R182, R167, -0x326172a9, RZ ;  /* 0xcd9e8d57a7b67825 */ /* 0x000fe200078e00ff */
[----:B------:R-:W-:Y:S01]  /*4080*/  @!P3 VIADDMNMX R167, R166, R252, UR12, PT ;  /* 0x0000000ca6a7be46 */ /* 0x000fe2000b8001fc */
[-C--:B------:R-:W-:Y:S01]  /*4090*/  HMMA.16816.F32.BF16 R44, R60, R50.reuse, RZ ;  /* 0x000000323c2c723c */ /* 0x080fe200000418ff */
[C---:B------:R-:W-:Y:S02]  /*40a0*/  @!P3 ISETP.GE.AND P1, PT, R162.reuse, R168, PT ;  /* 0x000000a8a200b20c */ /* 0x040fe40003f26270 */
[----:B------:R-:W-:Y:S01]  /*40b0*/  @!P3 ISETP.GE.AND P5, PT, R162, R167, PT ;  /* 0x000000a7a200b20c */ /* 0x000fe20003fa6270 */
[----:B------:R-:W-:Y:S01]  /*40c0*/  IMAD.WIDE.U32 R180, R165, -0x2daee0ad, RZ ;  /* 0xd2511f53a5b47825 */ /* 0x000fe200078e00ff */
[----:B------:R-:W-:Y:S01]  /*40d0*/  LOP3.LUT R171, R183, UR6, R164, 0x96, !PT ;  /* 0x00000006b7ab7c12 */ /* 0x000fe2000f8e96a4 */
[C---:B------:R-:W-:Y:S02]  /*40e0*/  HMMA.16816.F32.BF16 R48, R64.reuse, R50, RZ ;  /* 0x000000324030723c */ /* 0x040fe400000418ff */
[----:B------:R-:W-:Y:S03]  /*40f0*/  FMUL.FTZ R165, R240, 1.4426950216293334961 ;  /* 0x3fb8aa3bf0a57820 */ /* 0x000fe60000410000 */
[----:B------:R-:W-:Y:S01]  /*4100*/  LOP3.LUT R174, R181, UR5, R174, 0x96, !PT ;  /* 0x00000005b5ae7c12 */ /* 0x000fe2000f8e96ae */
[-C--:B------:R-:W-:Y:S01]  /*4110*/  HMMA.16816.F32.BF16 R52, R64, R100.reuse, RZ ;  /* 0x000000644034723c */ /* 0x080fe200000418ff */
[----:B------:R-:W-:Y:S01]  /*4120*/  FSEL R165, R165, RZ, P0 ;  /* 0x000000ffa5a57208 */ /* 0x000fe20000000000 */
[----:B------:R-:W-:Y:S01]  /*4130*/  FMUL.FTZ R164, R241, 1.4426950216293334961 ;  /* 0x3fb8aa3bf1a47820 */ /* 0x000fe20000410000 */
[----:B------:R-:W-:Y:S02]  /*4140*/  FSETP.NEU.FTZ.AND P0, PT, R238, -INF , PT ;  /* 0xff800000ee00780b */ /* 0x000fe40003f1d000 */
[----:B------:R-:W-:Y:S01]  /*4150*/  IMAD.WIDE.U32 R190, R169, -0x326172a9, RZ ;  /* 0xcd9e8d57a9be7825 */ /* 0x000fe200078e00ff */
[----:B------:R-:W-:Y:S01]  /*4160*/  @!P3 VIMNMX R169, R166, UR12, PT ;  /* 0x0000000ca6a9bc48 */ /* 0x000fe2000bfe0100 */
[C---:B------:R-:W-:Y:S03]  /*4170*/  HMMA.16816.F32.BF16 R56, R60.reuse, R100, RZ ;  /* 0x000000643c38723c */ /* 0x040fe600000418ff */
[----:B------:R-:W-:Y:S01]  /*4180*/  @!P3 ISETP.GE.AND P4, PT, R162, R169, PT ;  /* 0x000000a9a200b20c */ /* 0x000fe20003f86270 */
[----:B------:R-:W-:Y:S01]  /*4190*/  IMAD.WIDE.U32 R186, R163, -0x2daee0ad, RZ ;  /* 0xd2511f53a3ba7825 */ /* 0x000fe200078e00ff */
[----:B------:R-:W-:Y:S01]  /*41a0*/  @!P3 VIADDMNMX R166, R166, R251, UR12, PT ;  /* 0x0000000ca6a6be46 */ /* 0x000fe2000b8001fb */
[-C--:B------:R-:W-:Y:S01]  /*41b0*/  HMMA.16816.F32.BF16 R60, R60, R102.reuse, RZ ;  /* 0x000000663c3c723c */ /* 0x080fe200000418ff */
[----:B------:R-:W-:Y:S01]  /*41c0*/  FSEL R164, R164, RZ, P2 ;  /* 0x000000ffa4a47208 */ /* 0x000fe20001000000 */
[----:B------:R-:W-:Y:S01]  /*41d0*/  FMUL.FTZ R163, R238, 1.4426950216293334961 ;  /* 0x3fb8aa3beea37820 */ /* 0x000fe20000410000 */
[----:B------:R-:W-:Y:S02]  /*41e0*/  @!P3 ISETP.GE.AND P6, PT, R162, R166, PT ;  /* 0x000000a6a200b20c */ /* 0x000fe40003fc6270 */
[----:B------:R-:W-:Y:S01]  /*41f0*/  FSETP.NEU.FTZ.AND P2, PT, R239, -INF , PT ;  /* 0xff800000ef00780b */ /* 0x000fe20003f5d000 */
[----:B------:R-:W-:Y:S01]  /*4200*/  HMMA.16816.F32.BF16 R64, R64, R102, RZ ;  /* 0x000000664040723c */ /* 0x000fe200000418ff */
[----:B------:R-:W3:Y:S01]  /*4210*/  LDSM.16.M88.4 R100, [R149+-0x1c00] ;  /* 0xffe400009564783b */ /* 0x000ee20000000200 */
[----:B------:R-:W-:Y:S02]  /*4220*/  FSEL R163, R163, RZ, P0 ;  /* 0x000000ffa3a37208 */ /* 0x000fe40000000000 */
[----:B------:R-:W-:Y:S01]  /*4230*/  @!P3 ISETP.GE.AND P0, PT, R0, R169, PT ;  /* 0x000000a90000b20c */ /* 0x000fe20003f06270 */
[----:B------:R-:W-:Y:S01]  /*4240*/  FMUL.FTZ R162, R239, 1.4426950216293334961 ;  /* 0x3fb8aa3befa27820 */ /* 0x000fe20000410000 */
[----:B------:R-:W-:Y:S01]  /*4250*/  LOP3.LUT R175, R187, UR5, R172, 0x96, !PT ;  /* 0x00000005bbaf7c12 */ /* 0x000fe2000f8e96ac */
[-C--:B-1----:R-:W-:Y:S05]  /*4260*/  HMMA.16816.F32.BF16 R4, R104, R108.reuse, R4 ;  /* 0x0000006c6804723c */ /* 0x082fea0000041804 */
[----:B------:R-:W-:Y:S01]  /*4270*/  FSEL R162, R162, RZ, P2 ;  /* 0x000000ffa2a27208 */ /* 0x000fe20001000000 */
[C---:B--2---:R-:W-:Y:S04]  /*4280*/  HMMA.16816.F32.BF16 R8, R112.reuse, R108, R8 ;  /* 0x0000006c7008723c */ /* 0x044fe80000041808 */
[C---:B------:R-:W-:Y:S02]  /*4290*/  @!P3 ISETP.GE.AND P2, PT, R0.reuse, R168, PT ;  /* 0x000000a80000b20c */ /* 0x040fe40003f46270 */
[----:B------:R-:W-:Y:S01]  /*42a0*/  LOP3.LUT R172, R191, UR6, R170, 0x96, !PT ;  /* 0x00000006bfac7c12 */ /* 0x000fe2000f8e96aa */
[-C--:B------:R-:W-:Y:S04]  /*42b0*/  HMMA.16816.F32.BF16 R12, R112, R110.reuse, R12 ;  /* 0x0000006e700c723c */ /* 0x080fe8000004180c */
[----:B------:R-:W-:Y:S02]  /*42c0*/  @!P3 VIADD R108, R0, 0x8 ;  /* 0x00000008006cb836 */ /* 0x000fe40000000000 */
[C---:B------:R-:W-:Y:S05]  /*42d0*/  HMMA.16816.F32.BF16 R16, R104.reuse, R110, R16 ;  /* 0x0000006e6810723c */ /* 0x040fea0000041810 */
[----:B------:R-:W-:Y:S01]  /*42e0*/  @!P3 FSEL R4, R4, -INF , !P0 ;  /* 0xff8000000404b808 */ /* 0x000fe20004000000 */
[C---:B------:R-:W-:Y:S01]  /*42f0*/  @!P3 VIADD R170, R0.reuse, 0x9 ;  /* 0x0000000900aab836 */ /* 0x040fe20000000000 */
[CC--:B------:R-:W-:Y:S04]  /*4300*/  @!P3 ISETP.GE.AND P0, PT, R0.reuse, R167.reuse, PT ;  /* 0x000000a70000b20c */ /* 0x0c0fe80003f06270 */
[----:B------:R-:W-:Y:S02]  /*4310*/  @!P3 FSEL R5, R5, -INF , !P4 ;  /* 0xff8000000505b808 */ /* 0x000fe40006000000 */
[-C--:B------:R-:W-:Y:S02]  /*4320*/  @!P3 ISETP.GE.AND P4, PT, R0, R166.reuse, PT ;  /* 0x000000a60000b20c */ /* 0x080fe40003f86270 */
[----:B------:R-:W-:Y:S01]  /*4330*/  @!P3 FSEL R6, R6, -INF , !P2 ;  /* 0xff8000000606b808 */ /* 0x000fe20005000000 */
[-C--:B---3--:R-:W-:Y:S03]  /*4340*/  HMMA.16816.F32.BF16 R20, R104, R100.reuse, R20 ;  /* 0x000000646814723c */ /* 0x088fe60000041814 */
[----:B------:R-:W-:Y:S01]  /*4350*/  @!P3 FSEL R7, R7, -INF , !P1 ;  /* 0xff8000000707b808 */ /* 0x000fe20004800000 */
[----:B------:R-:W-:Y:S01]  /*4360*/  FFMA.FTZ R5, R5, UR8, -R165 ;  /* 0x0000000805057c23 */ /* 0x000fe200080108a5 */
[----:B------:R-:W-:Y:S01]  /*4370*/  @!P3 FSEL R8, R8, -INF , !P0 ;  /* 0xff8000000808b808 */ /* 0x000fe20004000000 */
[C---:B------:R-:W-:Y:S02]  /*4380*/  HMMA.16816.F32.BF16 R24, R112.reuse, R100, R24 ;  /* 0x000000647018723c */ /* 0x040fe40000041818 */
[----:B------:R1:W-:Y:S02]  /*4390*/  MUFU.EX2 R203, R5 ;  /* 0x0000000500cb7308 */ /* 0x0003e40000000800 */
[----:B------:R-:W-:Y:S01]  /*43a0*/  @!P3 ISETP.GE.AND P2, PT, R108, R167, PT ;  /* 0x000000a76c00b20c */ /* 0x000fe20003f46270 */
[--C-:B------:R-:W-:Y:S01]  /*43b0*/  FFMA.FTZ R6, R6, UR8, -R164.reuse ;  /* 0x0000000806067c23 */ /* 0x100fe200080108a4 */
[----:B------:R-:W-:Y:S01]  /*43c0*/  @!P3 FSEL R9, R9, -INF , !P5 ;  /* 0xff8000000909b808 */ /* 0x000fe20006800000 */
[-C--:B------:R-:W-:Y:S03]  /*43d0*/  HMMA.16816.F32.BF16 R28, R112, R102.reuse, R28 ;  /* 0x00000066701c723c */ /* 0x080fe6000004181c */
[----:B------:R-:W-:Y:S01]  /*43e0*/  @!P3 ISETP.GE.AND P1, PT, R108, R166, PT ;  /* 0x000000a66c00b20c */ /* 0x000fe20003f26270 */
[----:B------:R-:W-:Y:S01]  /*43f0*/  @!P3 VIADD R101, R0, 0x18 ;  /* 0x000000180065b836 */ /* 0x000fe20000000000 */
[C---:B------:R-:W-:Y:S01]  /*4400*/  @!P3 ISETP.GE.AND P0, PT, R108.reuse, R169, PT ;  /* 0x000000a96c00b20c */ /* 0x040fe20003f06270 */
[C---:B------:R-:W-:Y:S01]  /*4410*/  HMMA.16816.F32.BF16 R32, R104.reuse, R102, R32 ;  /* 0x000000666820723c */ /* 0x040fe20000041820 */
[----:B------:R-:W-:Y:S03]  /*4420*/  MUFU.EX2 R210, R6 ;  /* 0x0000000600d27308 */ /* 0x000fe60000000800 */
[----:B------:R-:W-:Y:S01]  /*4430*/  @!P3 ISETP.GE.AND P5, PT, R108, R168, PT ;  /* 0x000000a86c00b20c */ /* 0x000fe20003fa6270 */
[----:B------:R-:W-:Y:S01]  /*4440*/  @!P3 VIADD R100, R0, 0x11 ;  /* 0x000000110064b836 */ /* 0x000fe20000000000 */
[----:B------:R-:W-:Y:S01]  /*4450*/  @!P3 FSEL R10, R10, -INF , !P4 ;  /* 0xff8000000a0ab808 */ /* 0x000fe20006000000 */
[----:B------:R-:W2:Y:S01]  /*4460*/  LDSM.16.M88.4 R108, [R149+-0x1800] ;  /* 0xffe80000956c783b */ /* 0x000ea20000000200 */
[----:B------:R-:W-:Y:S03]  /*4470*/  @!P3 ISETP.GE.AND P4, PT, R170, R167, PT ;  /* 0x000000a7aa00b20c */ /* 0x000fe60003f86270 */
[----:B------:R-:W-:Y:S01]  /*4480*/  @!P3 FSEL R11, R11, -INF , !P6 ;  /* 0xff8000000b0bb808 */ /* 0x000fe20007000000 */
[----:B------:R-:W-:Y:S01]  /*4490*/  FFMA.FTZ R7, R7, UR8, -R164 ;  /* 0x0000000807077c23 */ /* 0x000fe200080108a4 */
[----:B------:R-:W-:Y:S01]  /*44a0*/  @!P3 FSEL R12, R12, -INF , !P2 ;  /* 0xff8000000c0cb808 */ /* 0x000fe20005000000 */
[--C-:B------:R-:W-:Y:S01]  /*44b0*/  FFMA.FTZ R8, R8, UR8, -R163.reuse ;  /* 0x0000000808087c23 */ /* 0x100fe200080108a3 */
[----:B------:R-:W-:Y:S01]  /*44c0*/  @!P3 FSEL R13, R13, -INF , !P4 ;  /* 0xff8000000d0db808 */ /* 0x000fe20006000000 */
[--C-:B------:R-:W-:Y:S01]  /*44d0*/  FFMA.FTZ R9, R9, UR8, -R163.reuse ;  /* 0x0000000809097c23 */ /* 0x100fe200080108a3 */
[----:B------:R-:W-:Y:S01]  /*44e0*/  @!P3 ISETP.GE.AND P6, PT, R170, R166, PT ;  /* 0x000000a6aa00b20c */ /* 0x000fe20003fc6270 */
[--C-:B------:R-:W-:Y:S01]  /*44f0*/  FFMA.FTZ R10, R10, UR8, -R162.reuse ;  /* 0x000000080a0a7c23 */ /* 0x100fe200080108a2 */
[CC--:B------:R-:W-:Y:S01]  /*4500*/  @!P3 ISETP.GE.AND P2, PT, R170.reuse, R169.reuse, PT ;  /* 0x000000a9aa00b20c */ /* 0x0c0fe20003f46270 */
[--C-:B------:R-:W-:Y:S01]  /*4510*/  FFMA.FTZ R11, R11, UR8, -R162.reuse ;  /* 0x000000080b0b7c23 */ /* 0x100fe200080108a2 */
[-C--:B------:R-:W-:Y:S01]  /*4520*/  @!P3 ISETP.GE.AND P4, PT, R170, R168.reuse, PT ;  /* 0x000000a8aa00b20c */ /* 0x080fe20003f86270 */
[----:B------:R-:W-:Y:S01]  /*4530*/  @!P3 VIADD R170, R0, 0x10 ;  /* 0x0000001000aab836 */ /* 0x000fe20000000000 */
[----:B------:R-:W-:Y:S01]  /*4540*/  @!P3 FSEL R14, R14, -INF , !P1 ;  /* 0xff8000000e0eb808 */ /* 0x000fe20004800000 */
[--C-:B------:R-:W-:Y:S01]  /*4550*/  FFMA.FTZ R12, R12, UR8, -R163.reuse ;  /* 0x000000080c0c7c23 */ /* 0x100fe200080108a3 */
[----:B------:R-:W-:Y:S01]  /*4560*/  @!P3 FSEL R18, R18, -INF , !P5 ;  /* 0xff8000001212b808 */ /* 0x000fe20006800000 */
[----:B------:R-:W-:Y:S01]  /*4570*/  FFMA.FTZ R13, R13, UR8, -R163 ;  /* 0x000000080d0d7c23 */ /* 0x000fe200080108a3 */
[-C--:B------:R-:W-:Y:S01]  /*4580*/  @!P3 ISETP.GE.AND P1, PT, R170, R169.reuse, PT ;  /* 0x000000a9aa00b20c */ /* 0x080fe20003f26270 */
[----:B------:R-:W-:Y:S01]  /*4590*/  FFMA.FTZ R14, R14, UR8, -R162 ;  /* 0x000000080e0e7c23 */ /* 0x000fe200080108a2 */
[----:B------:R-:W-:Y:S01]  /*45a0*/  @!P3 ISETP.GE.AND P5, PT, R100, R169, PT ;  /* 0x000000a96400b20c */ /* 0x000fe20003fa6270 */
[--C-:B------:R-:W-:Y:S01]  /*45b0*/  FFMA.FTZ R18, R18, UR8, -R164.reuse ;  /* 0x0000000812127c23 */ /* 0x100fe200080108a4 */
[----:B------:R-:W-:Y:S01]  /*45c0*/  @!P3 FSEL R19, R19, -INF , !P4 ;  /* 0xff8000001313b808 */ /* 0x000fe20006000000 */
[----:B------:R3:W-:Y:S01]  /*45d0*/  MUFU.EX2 R209, R7 ;  /* 0x0000000700d17308 */ /* 0x0007e20000000800 */
[----:B------:R-:W-:Y:S01]  /*45e0*/  @!P3 FSEL R20, R20, -INF , !P1 ;  /* 0xff8000001414b808 */ /* 0x000fe20004800000 */
[----:B-1----:R-:W-:Y:S01]  /*45f0*/  @!P3 VIADD R5, R0, 0x29 ;  /* 0x000000290005b836 */ /* 0x002fe20000000000 */
[----:B------:R-:W-:Y:S01]  /*4600*/  @!P3 FSEL R21, R21, -INF , !P5 ;  /* 0xff8000001515b808 */ /* 0x000fe20006800000 */
[----:B------:R-:W-:Y:S01]  /*4610*/  FFMA.FTZ R19, R19, UR8, -R164 ;  /* 0x0000000813137c23 */ /* 0x000fe200080108a4 */
[----:B------:R-:W-:Y:S01]  /*4620*/  @!P3 FSEL R15, R15, -INF , !P6 ;  /* 0xff8000000f0fb808 */ /* 0x000fe20007000000 */
[--C-:B------:R-:W-:Y:S01]  /*4630*/  FFMA.FTZ R20, R20, UR8, -R165.reuse ;  /* 0x0000000814147c23 */ /* 0x100fe200080108a5 */
[----:B------:R-:W-:Y:S01]  /*4640*/  @!P3 FSEL R17, R17, -INF , !P2 ;  /* 0xff8000001111b808 */ /* 0x000fe20005000000 */
[--C-:B------:R-:W-:Y:S01]  /*4650*/  FFMA.FTZ R21, R21, UR8, -R165.reuse ;  /* 0x0000000815157c23 */ /* 0x100fe200080108a5 */
[C---:B------:R-:W-:Y:S01]  /*4660*/  @!P3 ISETP.GE.AND P4, PT, R100.reuse, R168, PT ;  /* 0x000000a86400b20c */ /* 0x040fe20003f86270 */
[----:B------:R-:W-:Y:S01]  /*4670*/  FFMA.FTZ R15, R15, UR8, -R162 ;  /* 0x000000080f0f7c23 */ /* 0x000fe200080108a2 */
[CC--:B------:R-:W-:Y:S01]  /*4680*/  @!P3 ISETP.GE.AND P1, PT, R100.reuse, R167.reuse, PT ;  /* 0x000000a76400b20c */ /* 0x0c0fe20003f26270 */
[----:B------:R-:W-:Y:S01]  /*4690*/  MUFU.EX2 R213, R8 ;  /* 0x0000000800d57308 */ /* 0x000fe20000000800 */
[----:B------:R-:W-:Y:S01]  /*46a0*/  @!P3 ISETP.GE.AND P5, PT, R100, R166, PT ;  /* 0x000000a66400b20c */ /* 0x000fe20003fa6270 */
[----:B------:R-:W-:Y:S01]  /*46b0*/  @!P3 VIADD R100, R0, 0x19 ;  /* 0x000000190064b836 */ /* 0x000fe20000000000 */
[C---:B------:R-:W-:Y:S01]  /*46c0*/  @!P3 ISETP.GE.AND P6, PT, R170.reuse, R168, PT ;  /* 0x000000a8aa00b20c */ /* 0x040fe20003fc6270 */
[-C--:B--2---:R-:W-:Y:S03]  /*46d0*/  HMMA.16816.F32.BF16 R36, R104, R108.reuse, R36 ;  /* 0x0000006c6824723c */ /* 0x084fe60000041824 */
[-C--:B------:R-:W-:Y:S03]  /*46e0*/  @!P3 ISETP.GE.AND P2, PT, R170, R166.reuse, PT ;  /* 0x000000a6aa00b20c */ /* 0x080fe60003f46270 */
[----:B------:R1:W-:Y:S01]  /*46f0*/  MUFU.EX2 R214, R9 ;  /* 0x0000000900d67308 */ /* 0x0003e20000000800 */
[----:B------:R-:W-:Y:S01]  /*4700*/  @!P3 FSEL R16, R16, -INF , !P0 ;  /* 0xff8000001010b808 */ /* 0x000fe20004000000 */
[C---:B------:R-:W-:Y:S04]  /*4710*/  HMMA.16816.F32.BF16 R40, R112.reuse, R108, R40 ;  /* 0x0000006c7028723c */ /* 0x040fe80000041828 */
[-C--:B------:R-:W-:Y:S01]  /*4720*/  @!P3 ISETP.GE.AND P0, PT, R170, R167.reuse, PT ;  /* 0x000000a7aa00b20c */ /* 0x080fe20003f06270 */
[--C-:B------:R-:W-:Y:S01]  /*4730*/  FFMA.FTZ R16, R16, UR8, -R165.reuse ;  /* 0x0000000810107c23 */ /* 0x100fe200080108a5 */
[----:B------:R-:W-:Y:S01]  /*4740*/  @!P3 FSEL R22, R22, -INF , !P6 ;  /* 0xff8000001616b808 */ /* 0x000fe20007000000 */
[-C--:B------:R-:W-:Y:S01]  /*4750*/  HMMA.16816.F32.BF16 R44, R112, R110.reuse, R44 ;  /* 0x0000006e702c723c */ /* 0x080fe2000004182c */
[----:B------:R-:W-:Y:S02]  /*4760*/  MUFU.EX2 R216, R14 ;  /* 0x0000000e00d87308 */ /* 0x000fe40000000800 */
[-C--:B------:R-:W-:Y:S01]  /*4770*/  @!P3 ISETP.GE.AND P6, PT, R101, R167.reuse, PT ;  /* 0x000000a76500b20c */ /* 0x080fe20003fc6270 */
[----:B------:R-:W-:Y:S01]  /*4780*/  FFMA.FTZ R109, R4, UR8, -R165 ;  /* 0x00000008046d7c23 */ /* 0x000fe200080108a5 */
[----:B------:R-:W-:Y:S01]  /*4790*/  @!P3 FSEL R26, R26, -INF , !P2 ;  /* 0xff8000001a1ab808 */ /* 0x000fe20005000000 */
[C---:B------:R-:W-:Y:S05]  /*47a0*/  HMMA.16816.F32.BF16 R48, R104.reuse, R110, R48 ;  /* 0x0000006e6830723c */ /* 0x040fea0000041830 */
[----:B------:R2:W4:Y:S01]  /*47b0*/  MUFU.EX2 R202, R109 ;  /* 0x0000006d00ca7308 */ /* 0x0005220000000800 */
[----:B------:R-:W-:Y:S01]  /*47c0*/  @!P3 ISETP.GE.AND P2, PT, R100, R167, PT ;  /* 0x000000a76400b20c */ /* 0x000fe20003f46270 */
[----:B------:R-:W-:Y:S01]  /*47d0*/  FFMA.FTZ R22, R22, UR8, -R164 ;  /* 0x0000000816167c23 */ /* 0x000fe200080108a4 */
[----:B------:R-:W-:Y:S03]  /*47e0*/  @!P3 FSEL R23, R23, -INF , !P4 ;  /* 0xff8000001717b808 */ /* 0x000fe60006000000 */
[----:B------:R-:W-:Y:S01]  /*47f0*/  FFMA.FTZ R26, R26, UR8, -R162 ;  /* 0x000000081a1a7c23 */ /* 0x000fe200080108a2 */
[----:B------:R-:W-:Y:S02]  /*4800*/  @!P3 FSEL R24, R24, -INF , !P0 ;  /* 0xff8000001818b808 */ /* 0x000fe40004000000 */
[----:B------:R-:W-:Y:S01]  /*4810*/  @!P3 ISETP.GE.AND P4, PT, R101, R166, PT ;  /* 0x000000a66500b20c */ /* 0x000fe20003f86270 */
[----:B------:R-:W-:Y:S01]  /*4820*/  IMAD.WIDE.U32 R110, R172, -0x2daee0ad, RZ ;  /* 0xd2511f53ac6e7825 */ /* 0x000fe200078e00ff */
[----:B------:R-:W-:Y:S01]  /*4830*/  @!P3 FSEL R25, R25, -INF , !P1 ;  /* 0xff8000001919b808 */ /* 0x000fe20004800000 */
[----:B------:R-:W-:Y:S01]  /*4840*/  MUFU.EX2 R215, R15 ;  /* 0x0000000f00d77308 */ /* 0x000fe20000000800 */
[----:B------:R-:W-:Y:S01]  /*4850*/  @!P3 FSEL R27, R27, -INF , !P5 ;  /* 0xff8000001b1bb808 */ /* 0x000fe20006800000 */
[----:B------:R-:W-:Y:S01]  /*4860*/  FFMA.FTZ R23, R23, UR8, -R164 ;  /* 0x0000000817177c23 */ /* 0x000fe200080108a4 */
[----:B------:R-:W-:Y:S01]  /*4870*/  @!P3 FSEL R28, R28, -INF , !P6 ;  /* 0xff8000001c1cb808 */ /* 0x000fe20007000000 */
[--C-:B------:R-:W-:Y:S01]  /*4880*/  FFMA.FTZ R24, R24, UR8, -R163.reuse ;  /* 0x0000000818187c23 */ /* 0x100fe200080108a3 */
[----:B------:R-:W-:Y:S01]  /*4890*/  @!P3 FSEL R29, R29, -INF , !P2 ;  /* 0xff8000001d1db808 */ /* 0x000fe20005000000 */
[--C-:B------:R-:W-:Y:S01]  /*48a0*/  FFMA.FTZ R27, R27, UR8, -R162.reuse ;  /* 0x000000081b1b7c23 */ /* 0x100fe200080108a2 */
[CC--:B------:R-:W-:Y:S01]  /*48b0*/  @!P3 ISETP.GE.AND P0, PT, R101.reuse, R169.reuse, PT ;  /* 0x000000a96500b20c */ /* 0x0c0fe20003f06270 */
[--C-:B------:R-:W-:Y:S01]  /*48c0*/  FFMA.FTZ R28, R28, UR8, -R163.reuse ;  /* 0x000000081c1c7c23 */ /* 0x100fe200080108a3 */
[----:B------:R-:W-:Y:S01]  /*48d0*/  @!P3 ISETP.GE.AND P1, PT, R101, R168, PT ;  /* 0x000000a86500b20c */ /* 0x000fe20003f26270 */
[--C-:B------:R-:W-:Y:S01]  /*48e0*/  FFMA.FTZ R25, R25, UR8, -R163.reuse ;  /* 0x0000000819197c23 */ /* 0x100fe200080108a3 */
[C---:B------:R-:W-:Y:S01]  /*48f0*/  @!P3 ISETP.GE.AND P5, PT, R100.reuse, R166, PT ;  /* 0x000000a66400b20c */ /* 0x040fe20003fa6270 */
[----:B------:R-:W-:Y:S01]  /*4900*/  FFMA.FTZ R29, R29, UR8, -R163 ;  /* 0x000000081d1d7c23 */ /* 0x000fe200080108a3 */
[CC--:B------:R-:W-:Y:S01]  /*4910*/  @!P3 ISETP.GE.AND P6, PT, R100.reuse, R169.reuse, PT ;  /* 0x000000a96400b20c */ /* 0x0c0fe20003fc6270 */
[----:B------:R-:W-:Y:S01]  /*4920*/  MUFU.EX2 R207, R27 ;  /* 0x0000001b00cf7308 */ /* 0x000fe20000000800 */
[-C--:B------:R-:W-:Y:S01]  /*4930*/  @!P3 ISETP.GE.AND P2, PT, R100, R168.reuse, PT ;  /* 0x000000a86400b20c */ /* 0x080fe20003f46270 */
[----:B------:R-:W-:Y:S01]  /*4940*/  @!P3 VIADD R4, R0, 0x20 ;  /* 0x000000200004b836 */ /* 0x000fe20000000000 */
[----:B------:R-:W-:Y:S01]  /*4950*/  @!P3 FSEL R30, R30, -INF , !P4 ;  /* 0xff8000001e1eb808 */ /* 0x000fe20006000000 */
[----:B------:R-:W4:Y:S01]  /*4960*/  LDSM.16.M88.4 R100, [R149+-0x1400] ;  /* 0xffec00009564783b */ /* 0x000f220000000200 */
[----:B------:R-:W-:Y:S01]  /*4970*/  @!P3 FSEL R31, R31, -INF , !P5 ;  /* 0xff8000001f1fb808 */ /* 0x000fe20006800000 */
[----:B------:R-:W-:Y:S01]  /*4980*/  @!P3 VIADD R108, R0, 0x21 ;  /* 0x00000021006cb836 */ /* 0x000fe20000000000 */
[----:B------:R-:W-:Y:S01]  /*4990*/  @!P3 FSEL R32, R32, -INF , !P0 ;  /* 0xff8000002020b808 */ /* 0x000fe20004000000 */
[--C-:B------:R-:W-:Y:S01]  /*49a0*/  FFMA.FTZ R30, R30, UR8, -R162.reuse ;  /* 0x000000081e1e7c23 */ /* 0x100fe200080108a2 */
[----:B------:R-:W-:Y:S01]  /*49b0*/  @!P3 FSEL R33, R33, -INF , !P6 ;  /* 0xff8000002121b808 */ /* 0x000fe20007000000 */
[----:B------:R-:W-:Y:S01]  /*49c0*/  FFMA.FTZ R31, R31, UR8, -R162 ;  /* 0x000000081f1f7c23 */ /* 0x000fe200080108a2 */
[----:B------:R-:W-:Y:S01]  /*49d0*/  @!P3 ISETP.GE.AND P4, PT, R4, R169, PT ;  /* 0x000000a90400b20c */ /* 0x000fe20003f86270 */
[--C-:B------:R-:W-:Y:S01]  /*49e0*/  FFMA.FTZ R32, R32, UR8, -R165.reuse ;  /* 0x0000000820207c23 */ /* 0x100fe200080108a5 */
[C---:B------:R-:W-:Y:S01]  /*49f0*/  @!P3 ISETP.GE.AND P5, PT, R4.reuse, R168, PT ;  /* 0x000000a80400b20c */ /* 0x040fe20003fa6270 */
[--C-:B------:R-:W-:Y:S01]  /*4a00*/  FFMA.FTZ R33, R33, UR8, -R165.reuse ;  /* 0x0000000821217c23 */ /* 0x100fe200080108a5 */
[C---:B------:R-:W-:Y:S01]  /*4a10*/  @!P3 ISETP.GE.AND P0, PT, R4.reuse, R167, PT ;  /* 0x000000a70400b20c */ /* 0x040fe20003f06270 */
[----:B------:R-:W-:Y:S01]  /*4a20*/  MUFU.EX2 R201, R18 ;  /* 0x0000001200c97308 */ /* 0x000fe20000000800 */
[----:B------:R-:W-:Y:S01]  /*4a30*/  @!P3 ISETP.GE.AND P6, PT, R4, R166, PT ;  /* 0x000000a60400b20c */ /* 0x000fe20003fc6270 */
[----:B---3--:R-:W-:Y:S01]  /*4a40*/  IMAD.WIDE.U32 R6, R189, -0x326172a9, RZ ;  /* 0xcd9e8d57bd067825 */ /* 0x008fe200078e00ff */
[----:B------:R-:W-:Y:S02]  /*4a50*/  @!P3 FSEL R34, R34, -INF , !P1 ;  /* 0xff8000002222b808 */ /* 0x000fe40004800000 */
[----:B------:R-:W-:Y:S01]  /*4a60*/  @!P3 ISETP.GE.AND P1, PT, R108, R169, PT ;  /* 0x000000a96c00b20c */ /* 0x000fe20003f26270 */
[----:B------:R-:W-:Y:S01]  /*4a70*/  @!P3 VIADD R4, R0, 0x28 ;  /* 0x000000280004b836 */ /* 0x000fe20000000000 */
[----:B------:R-:W-:Y:S01]  /*4a80*/  @!P3 FSEL R35, R35, -INF , !P2 ;  /* 0xff8000002323b808 */ /* 0x000fe20005000000 */
[--C-:B------:R-:W-:Y:S01]  /*4a90*/  FFMA.FTZ R34, R34, UR8, -R164.reuse ;  /* 0x0000000822227c23 */ /* 0x100fe200080108a4 */
[----:B------:R-:W-:Y:S01]  /*4aa0*/  @!P3 FSEL R36, R36, -INF , !P4 ;  /* 0xff8000002424b808 */ /* 0x000fe20006000000 */
[----:B------:R-:W-:Y:S01]  /*4ab0*/  MUFU.EX2 R197, R28 ;  /* 0x0000001c00c57308 */ /* 0x000fe20000000800 */
[C---:B------:R-:W-:Y:S01]  /*4ac0*/  @!P3 ISETP.GE.AND P2, PT, R108.reuse, R168, PT ;  /* 0x000000a86c00b20c */ /* 0x040fe20003f46270 */
[--C-:B------:R-:W-:Y:S01]  /*4ad0*/  FFMA.FTZ R35, R35, UR8, -R164.reuse ;  /* 0x0000000823237c23 */ /* 0x100fe200080108a4 */
[-C--:B------:R-:W-:Y:S01]  /*4ae0*/  @!P3 ISETP.GE.AND P4, PT, R108, R167.reuse, PT ;  /* 0x000000a76c00b20c */ /* 0x080fe20003f86270 */
[--C-:B------:R-:W-:Y:S01]  /*4af0*/  FFMA.FTZ R36, R36, UR8, -R165.reuse ;  /* 0x0000000824247c23 */ /* 0x100fe200080108a5 */
[----:B------:R-:W-:Y:S01]  /*4b00*/  @!P3 FSEL R37, R37, -INF , !P1 ;  /* 0xff8000002525b808 */ /* 0x000fe20004800000 */
[----:B-1----:R-:W-:Y:S01]  /*4b10*/  IMAD.WIDE.U32 R8, R173, -0x2daee0ad, RZ ;  /* 0xd2511f53ad087825 */ /* 0x002fe200078e00ff */
[----:B------:R-:W-:Y:S03]  /*4b20*/  @!P3 FSEL R38, R38, -INF , !P5 ;  /* 0xff8000002626b808 */ /* 0x000fe60006800000 */
[----:B------:R-:W-:Y:S01]  /*4b30*/  MUFU.EX2 R198, R19 ;  /* 0x0000001300c67308 */ /* 0x000fe20000000800 */
[-C--:B------:R-:W-:Y:S01]  /*4b40*/  @!P3 ISETP.GE.AND P1, PT, R108, R166.reuse, PT ;  /* 0x000000a66c00b20c */ /* 0x080fe20003f26270 */
[----:B--2---:R-:W-:Y:S01]  /*4b50*/  IMAD.WIDE.U32 R108, R175, -0x326172a9, RZ ;  /* 0xcd9e8d57af6c7825 */ /* 0x004fe200078e00ff */
[----:B------:R-:W-:Y:S02]  /*4b60*/  @!P3 ISETP.GE.AND P5, PT, R4, R167, PT ;  /* 0x000000a70400b20c */ /* 0x000fe40003fa6270 */
[----:B------:R-:W-:Y:S01]  /*4b70*/  @!P3 FSEL R39, R39, -INF , !P2 ;  /* 0xff8000002727b808 */ /* 0x000fe20005000000 */
[----:B------:R-:W-:Y:S01]  /*4b80*/  FFMA.FTZ R37, R37, UR8, -R165 ;  /* 0x0000000825257c23 */ /* 0x000fe200080108a5 */
[----:B------:R-:W-:Y:S01]  /*4b90*/  @!P3 FSEL R40, R40, -INF , !P0 ;  /* 0xff8000002828b808 */ /* 0x000fe20004000000 */
[--C-:B------:R-:W-:Y:S01]  /*4ba0*/  FFMA.FTZ R38, R38, UR8, -R164.reuse ;  /* 0x0000000826267c23 */ /* 0x100fe200080108a4 */
[----:B------:R-:W-:Y:S01]  /*4bb0*/  @!P3 FSEL R41, R41, -INF , !P4 ;  /* 0xff8000002929b808 */ /* 0x000fe20006000000 */
[-C--:B----4-:R-:W-:Y:S01]  /*4bc0*/  HMMA.16816.F32.BF16 R52, R104, R100.reuse, R52 ;  /* 0x000000646834723c */ /* 0x090fe20000041834 */
[----:B------:R-:W-:Y:S02]  /*4bd0*/  MUFU.EX2 R200, R25 ;  /* 0x0000001900c87308 */ /* 0x000fe40000000800 */
[C---:B------:R-:W-:Y:S01]  /*4be0*/  @!P3 ISETP.GE.AND P2, PT, R4.reuse, R166, PT ;  /* 0x000000a60400b20c */ /* 0x040fe20003f46270 */
[----:B------:R-:W-:Y:S01]  /*4bf0*/  FFMA.FTZ R39, R39, UR8, -R164 ;  /* 0x0000000827277c23 */ /* 0x000fe200080108a4 */
[CC--:B------:R-:W-:Y:S01]  /*4c00*/  @!P3 ISETP.GE.AND P0, PT, R4.reuse, R169.reuse, PT ;  /* 0x000000a90400b20c */ /* 0x0c0fe20003f06270 */
[C---:B------:R-:W-:Y:S05]  /*4c10*/  HMMA.16816.F32.BF16 R56, R112.reuse, R100, R56 ;  /* 0x000000647038723c */ /* 0x040fea0000041838 */
[----:B------:R-:W1:Y:S01]  /*4c20*/  MUFU.EX2 R218, R10 ;  /* 0x0000000a00da7308 */ /* 0x000e620000000800 */
[----:B------:R-:W-:Y:S01]  /*4c30*/  @!P3 ISETP.GE.AND P4, PT, R4, R168, PT ;  /* 0x000000a80400b20c */ /* 0x000fe20003f86270 */
[--C-:B------:R-:W-:Y:S01]  /*4c40*/  FFMA.FTZ R41, R41, UR8, -R163.reuse ;  /* 0x0000000829297c23 */ /* 0x100fe200080108a3 */
[----:B------:R-:W-:Y:S01]  /*4c50*/  @!P3 FSEL R43, R43, -INF , !P1 ;  /* 0xff8000002b2bb808 */ /* 0x000fe20004800000 */
[-C--:B------:R-:W-:Y:S03]  /*4c60*/  HMMA.16816.F32.BF16 R60, R112, R102.reuse, R60 ;  /* 0x00000066703c723c */ /* 0x080fe6000004183c */
[C---:B------:R-:W-:Y:S01]  /*4c70*/  @!P3 ISETP.GE.AND P1, PT, R5.reuse, R166, PT ;  /* 0x000000a60500b20c */ /* 0x040fe20003f26270 */
[--C-:B------:R-:W-:Y:S01]  /*4c80*/  FFMA.FTZ R40, R40, UR8, -R163.reuse ;  /* 0x0000000828287c23 */ /* 0x100fe200080108a3 */
[----:B------:R-:W-:Y:S01]  /*4c90*/  @!P3 FSEL R44, R44, -INF , !P5 ;  /* 0xff8000002c2cb808 */ /* 0x000fe20006800000 */
[----:B------:R-:W-:Y:S01]  /*4ca0*/  HMMA.16816.F32.BF16 R64, R104, R102, R64 ;  /* 0x000000666840723c */ /* 0x000fe20000041840 */
[----:B------:R-:W-:Y:S03]  /*4cb0*/  MUFU.EX2 R196, R29 ;  /* 0x0000001d00c47308 */ /* 0x000fe60000000800 */
[-C--:B------:R-:W-:Y:S01]  /*4cc0*/  @!P3 ISETP.GE.AND P5, PT, R5, R169.reuse, PT ;  /* 0x000000a90500b20c */ /* 0x080fe20003fa6270 */
[----:B------:R-:W-:Y:S01]  /*4cd0*/  @!P3 VIADD R4, R0, 0x30 ;  /* 0x000000300004b836 */ /* 0x000fe20000000000 */
[----:B------:R-:W-:Y:S01]  /*4ce0*/  @!P3 FSEL R46, R46, -INF , !P2 ;  /* 0xff8000002e2eb808 */ /* 0x000fe20005000000 */
[--C-:B------:R-:W-:Y:S01]  /*4cf0*/  FFMA.FTZ R43, R43, UR8, -R162.reuse ;  /* 0x000000082b2b7c23 */ /* 0x100fe200080108a2 */
[----:B------:R-:W-:Y:S03]  /*4d00*/  @!P3 FSEL R47, R47, -INF , !P1 ;  /* 0xff8000002f2fb808 */ /* 0x000fe60004800000 */
[----:B------:R2:W3:Y:S01]  /*4d10*/  MUFU.EX2 R217, R11 ;  /* 0x0000000b00d97308 */ /* 0x0004e20000000800 */
[----:B------:R-:W-:Y:S01]  /*4d20*/  @!P3 ISETP.GE.AND P2, PT, R4, R169, PT ;  /* 0x000000a90400b20c */ /* 0x000fe20003f46270 */
[--C-:B------:R-:W-:Y:S01]  /*4d30*/  FFMA.FTZ R46, R46, UR8, -R162.reuse ;  /* 0x000000082e2e7c23 */ /* 0x100fe200080108a2 */
[----:B------:R-:W-:Y:S01]  /*4d40*/  @!P3 FSEL R48, R48, -INF , !P0 ;  /* 0xff8000003030b808 */ /* 0x000fe20004000000 */
[--C-:B------:R-:W-:Y:S01]  /*4d50*/  FFMA.FTZ R47, R47, UR8, -R162.reuse ;  /* 0x000000082f2f7c23 */ /* 0x100fe200080108a2 */
[----:B------:R-:W-:Y:S01]  /*4d60*/  @!P3 FSEL R49, R49, -INF , !P5 ;  /* 0xff8000003131b808 */ /* 0x000fe20006800000 */
[----:B------:R-:W-:Y:S01]  /*4d70*/  FFMA.FTZ R44, R44, UR8, -R163 ;  /* 0x000000082c2c7c23 */ /* 0x000fe200080108a3 */
[----:B------:R-:W-:Y:S01]  /*4d80*/  @!P3 FSEL R42, R42, -INF , !P6 ;  /* 0xff8000002a2ab808 */ /* 0x000fe20007000000 */
[--C-:B------:R-:W-:Y:S01]  /*4d90*/  FFMA.FTZ R48, R48, UR8, -R165.reuse ;  /* 0x0000000830307c23 */ /* 0x100fe200080108a5 */
[C---:B------:R-:W-:Y:S01]  /*4da0*/  @!P3 ISETP.GE.AND P1, PT, R4.reuse, R168, PT ;  /* 0x000000a80400b20c */ /* 0x040fe20003f26270 */
[----:B------:R-:W-:Y:S01]  /*4db0*/  FFMA.FTZ R49, R49, UR8, -R165 ;  /* 0x0000000831317c23 */ /* 0x000fe200080108a5 */
[-C--:B------:R-:W-:Y:S01]  /*4dc0*/  @!P3 ISETP.GE.AND P0, PT, R4, R167.reuse, PT ;  /* 0x000000a70400b20c */ /* 0x080fe20003f06270 */
[----:B------:R-:W-:Y:S01]  /*4dd0*/  FFMA.FTZ R42, R42, UR8, -R162 ;  /* 0x000000082a2a7c23 */ /* 0x000fe200080108a2 */
[----:B------:R-:W-:Y:S01]  /*4de0*/  @!P3 ISETP.GE.AND P5, PT, R4, R166, PT ;  /* 0x000000a60400b20c */ /* 0x000fe20003fa6270 */
[----:B------:R-:W-:Y:S01]  /*4df0*/  MUFU.EX2 R206, R30 ;  /* 0x0000001e00ce7308 */ /* 0x000fe20000000800 */
[----:B------:R-:W-:Y:S01]  /*4e00*/  @!P3 ISETP.GE.AND P6, PT, R5, R167, PT ;  /* 0x000000a70500b20c */ /* 0x000fe20003fc6270 */
[----:B------:R-:W-:Y:S01]  /*4e10*/  @!P3 VIADD R4, R0, 0x31 ;  /* 0x000000310004b836 */ /* 0x000fe20000000000 */
[----:B------:R-:W-:Y:S01]  /*4e20*/  @!P3 FSEL R50, R50, -INF , !P4 ;  /* 0xff8000003232b808 */ /* 0x000fe20006000000 */
[----:B--2---:R-:W-:Y:S01]  /*4e30*/  IMAD.WIDE.U32 R10, R185, -0x326172a9, RZ ;  /* 0xcd9e8d57b90a7825 */ /* 0x004fe200078e00ff */
[----:B------:R-:W-:Y:S02]  /*4e40*/  @!P3 FSEL R45, R45, -INF , !P6 ;  /* 0xff8000002d2db808 */ /* 0x000fe40007000000 */
[-C--:B------:R-:W-:Y:S01]  /*4e50*/  @!P3 ISETP.GE.AND P6, PT, R5, R168.reuse, PT ;  /* 0x000000a80500b20c */ /* 0x080fe20003fc6270 */
[--C-:B------:R-:W-:Y:S01]  /*4e60*/  FFMA.FTZ R50, R50, UR8, -R164.reuse ;  /* 0x0000000832327c23 */ /* 0x100fe200080108a4 */
[----:B------:R-:W-:Y:S01]  /*4e70*/  @!P3 ISETP.GE.AND P4, PT, R4, R169, PT ;  /* 0x000000a90400b20c */ /* 0x000fe20003f86270 */
[----:B------:R-:W-:Y:S01]  /*4e80*/  FFMA.FTZ R45, R45, UR8, -R163 ;  /* 0x000000082d2d7c23 */ /* 0x000fe200080108a3 */
[----:B------:R-:W-:Y:S01]  /*4e90*/  @!P3 FSEL R51, R51, -INF , !P6 ;  /* 0xff8000003333b808 */ /* 0x000fe20007000000 */
[----:B------:R2:W-:Y:S01]  /*4ea0*/  MUFU.EX2 R189, R16 ;  /* 0x0000001000bd7308 */ /* 0x0005e20000000800 */
[----:B------:R-:W-:Y:S01]  /*4eb0*/  @!P3 FSEL R52, R52, -INF , !P2 ;  /* 0xff8000003434b808 */ /* 0x000fe20005000000 */
[----:B------:R-:W-:Y:S01]  /*4ec0*/  IMAD.U32 R104, RZ, RZ, UR4 ;  /* 0x00000004ff687e24 */ /* 0x000fe2000f8e00ff */
[----:B------:R-:W-:Y:S01]  /*4ed0*/  @!P3 FSEL R53, R53, -INF , !P4 ;  /* 0xff8000003535b808 */ /* 0x000fe20006000000 */
[--C-:B------:R-:W-:Y:S01]  /*4ee0*/  FFMA.FTZ R51, R51, UR8, -R164.reuse ;  /* 0x0000000833337c23 */ /* 0x100fe200080108a4 */
[----:B------:R-:W-:Y:S01]  /*4ef0*/  @!P3 ISETP.GE.AND P6, PT, R4, R168, PT ;  /* 0x000000a80400b20c */ /* 0x000fe20003fc6270 */
[--C-:B------:R-:W-:Y:S01]  /*4f00*/  FFMA.FTZ R52, R52, UR8, -R165.reuse ;  /* 0x0000000834347c23 */ /* 0x100fe200080108a5 */
[CC--:B------:R-:W-:Y:S01]  /*4f10*/  @!P3 ISETP.GE.AND P2, PT, R4.reuse, R167.reuse, PT ;  /* 0x000000a70400b20c */ /* 0x0c0fe20003f46270 */
[----:B------:R-:W-:Y:S01]  /*4f20*/  FFMA.FTZ R53, R53, UR8, -R165 ;  /* 0x0000000835357c23 */ /* 0x000fe200080108a5 */
[-C--:B------:R-:W-:Y:S01]  /*4f30*/  @!P3 ISETP.GE.AND P4, PT, R4, R166.reuse, PT ;  /* 0x000000a60400b20c */ /* 0x080fe20003f86270 */
[C---:B------:R-:W-:Y:S01]  /*4f40*/  @!P3 VIADD R4, R0.reuse, 0x38 ;  /* 0x000000380004b836 */ /* 0x040fe20000000000 */
[----:B------:R-:W-:Y:S01]  /*4f50*/  @!P3 FSEL R55, R55, -INF , !P6 ;  /* 0xff8000003737b808 */ /* 0x000fe20007000000 */
[----:B------:R-:W-:Y:S01]  /*4f60*/  @!P3 VIADD R0, R0, 0x39 ;  /* 0x000000390000b836 */ /* 0x000fe20000000000 */
[----:B------:R-:W-:Y:S01]  /*4f70*/  @!P3 FSEL R54, R54, -INF , !P1 ;  /* 0xff8000003636b808 */ /* 0x000fe20004800000 */
[----:B------:R-:W-:Y:S01]  /*4f80*/  MUFU.EX2 R205, R31 ;  /* 0x0000001f00cd7308 */ /* 0x000fe20000000800 */
[-C--:B------:R-:W-:Y:S01]  /*4f90*/  @!P3 ISETP.GE.AND P1, PT, R4, R167.reuse, PT ;  /* 0x000000a70400b20c */ /* 0x080fe20003f26270 */
[--C-:B------:R-:W-:Y:S01]  /*4fa0*/  FFMA.FTZ R55, R55, UR8, -R164.reuse ;  /* 0x0000000837377c23 */ /* 0x100fe200080108a4 */
[----:B------:R-:W-:Y:S01]  /*4fb0*/  @!P3 ISETP.GE.AND P6, PT, R0, R167, PT ;  /* 0x000000a70000b20c */ /* 0x000fe20003fc6270 */
[----:B------:R-:W-:Y:S01]  /*4fc0*/  FFMA.FTZ R54, R54, UR8, -R164 ;  /* 0x0000000836367c23 */ /* 0x000fe200080108a4 */
[----:B------:R-:W-:Y:S02]  /*4fd0*/  @!P3 FSEL R57, R57, -INF , !P2 ;  /* 0xff8000003939b808 */ /* 0x000fe40005000000 */
[----:B------:R-:W-:Y:S03]  /*4fe0*/  @!P3 FSEL R59, R59, -INF , !P4 ;  /* 0xff8000003b3bb808 */ /* 0x000fe60006000000 */
[----:B------:R-:W4:Y:S01]  /*4ff0*/  MUFU.EX2 R212, R12 ;  /* 0x0000000c00d47308 */ /* 0x000f220000000800 */
[----:B------:R-:W-:Y:S01]  /*5000*/  @!P3 FSEL R61, R61, -INF , !P6 ;  /* 0xff8000003d3db808 */ /* 0x000fe20007000000 */
[----:B------:R-:W-:Y:S01]  /*5010*/  FFMA.FTZ R57, R57, UR8, -R163 ;  /* 0x0000000839397c23 */ /* 0x000fe200080108a3 */
[C---:B------:R-:W-:Y:S01]  /*5020*/  @!P3 ISETP.GE.AND P2, PT, R0.reuse, R166, PT ;  /* 0x000000a60000b20c */ /* 0x040fe20003f46270 */
[--C-:B------:R-:W-:Y:S01]  /*5030*/  FFMA.FTZ R59, R59, UR8, -R162.reuse ;  /* 0x000000083b3b7c23 */ /* 0x100fe200080108a2 */
[CC--:B------:R-:W-:Y:S02]  /*5040*/  @!P3 ISETP.GE.AND P4, PT, R0.reuse, R169.reuse, PT ;  /* 0x000000a90000b20c */ /* 0x0c0fe40003f86270 */
[----:B------:R-:W-:Y:S01]  /*5050*/  @!P3 ISETP.GE.AND P6, PT, R0, R168, PT ;  /* 0x000000a80000b20c */ /* 0x000fe20003fc6270 */
[----:B------:R-:W-:Y:S01]  /*5060*/  FFMA.FTZ R0, R17, UR8, -R165 ;  /* 0x0000000811007c23 */ /* 0x000fe200080108a5 */
[----:B------:R-:W-:Y:S01]  /*5070*/  @!P3 FSEL R56, R56, -INF , !P0 ;  /* 0xff8000003838b808 */ /* 0x000fe20004000000 */
[----:B--2---:R-:W-:Y:S01]  /*5080*/  IMAD.WIDE.U32 R16, R171, -0x2daee0ad, RZ ;  /* 0xd2511f53ab107825 */ /* 0x004fe200078e00ff */
[----:B------:R-:W-:Y:S01]  /*5090*/  @!P3 FSEL R58, R58, -INF , !P5 ;  /* 0xff8000003a3ab808 */ /* 0x000fe20006800000 */
[----:B------:R-:W-:Y:S01]  /*50a0*/  MUFU.EX2 R179, R35 ;  /* 0x0000002300b37308 */ /* 0x000fe20000000800 */
[----:B------:R-:W-:Y:S01]  /*50b0*/  @!P3 FSEL R60, R60, -INF , !P1 ;  /* 0xff8000003c3cb808 */ /* 0x000fe20004800000 */
[--C-:B------:R-:W-:Y:S01]  /*50c0*/  FFMA.FTZ R56, R56, UR8, -R163.reuse ;  /* 0x0000000838387c23 */ /* 0x100fe200080108a3 */
[----:B------:R-:W-:Y:S01]  /*50d0*/  @!P3 ISETP.GE.AND P0, PT, R4, R166, PT ;  /* 0x000000a60400b20c */ /* 0x000fe20003f06270 */
[----:B------:R-:W-:Y:S01]  /*50e0*/  FFMA.FTZ R58, R58, UR8, -R162 ;  /* 0x000000083a3a7c23 */ /* 0x000fe200080108a2 */
[----:B------:R-:W-:Y:S01]  /*50f0*/  @!P3 ISETP.GE.AND P5, PT, R4, R169, PT ;  /* 0x000000a90400b20c */ /* 0x000fe20003fa6270 */
[--C-:B------:R-:W-:Y:S01]  /*5100*/  FFMA.FTZ R60, R60, UR8, -R163.reuse ;  /* 0x000000083c3c7c23 */ /* 0x100fe200080108a3 */
[----:B------:R-:W-:Y:S01]  /*5110*/  @!P3 ISETP.GE.AND P1, PT, R4, R168, PT ;  /* 0x000000a80400b20c */ /* 0x000fe20003f26270 */
[----:B------:R-:W-:Y:S01]  /*5120*/  IMAD.WIDE.U32 R4, R188, -0x2daee0ad, RZ ;  /* 0xd2511f53bc047825 */ /* 0x000fe200078e00ff */
[----:B------:R-:W-:Y:S01]  /*5130*/  LOP3.LUT R14, R7, UR6, R176, 0x96, !PT ;  /* 0x00000006070e7c12 */ /* 0x000fe2000f8e96b0 */
[----:B------:R2:W-:Y:S01]  /*5140*/  MUFU.EX2 R188, R0 ;  /* 0x0000000000bc7308 */ /* 0x0005e20000000800 */
[----:B------:R-:W-:Y:S01]  /*5150*/  LOP3.LUT R100, R9, UR5, R184, 0x96, !PT ;  /* 0x0000000509647c12 */ /* 0x000fe2000f8e96b8 */
[----:B------:R-:W-:Y:S01]  /*5160*/  FFMA.FTZ R163, R61, UR8, -R163 ;  /* 0x000000083da37c23 */ /* 0x000fe200080108a3 */
[----:B------:R-:W-:Y:S01]  /*5170*/  LOP3.LUT R112, R11, UR6, R178, 0x96, !PT ;  /* 0x000000060b707c12 */ /* 0x000fe2000f8e96b2 */
[----:B------:R-:W-:Y:S01]  /*5180*/  UIADD3 UR6, UR13, -0x4ab325aa, URZ ;  /* 0xb54cda560d067890 */ /* 0x000fe2000fffe03f */
[----:B------:R-:W-:Y:S01]  /*5190*/  LOP3.LUT R7, R17, UR7, R180, 0x96, !PT ;  /* 0x0000000711077c12 */ /* 0x000fe2000f8e96b4 */
[----:B------:R-:W-:Y:S01]  /*51a0*/  IMAD.WIDE.U32 R100, R100, -0x326172a9, RZ ;  /* 0xcd9e8d5764647825 */ /* 0x000fe200078e00ff */
[----:B------:R-:W-:Y:S03]  /*51b0*/  @!P3 FSEL R65, R65, -INF , !P4 ;  /* 0xff8000004141b808 */ /* 0x000fe60006000000 */
[----:B------:R-:W-:Y:S01]  /*51c0*/  MUFU.EX2 R178, R32 ;  /* 0x0000002000b27308 */ /* 0x000fe20000000800 */
[----:B------:R-:W-:Y:S01]  /*51d0*/  @!P3 FSEL R66, R66, -INF , !P1 ;  /* 0xff8000004242b808 */ /* 0x000fe20004800000 */
[----:B------:R-:W-:Y:S01]  /*51e0*/  IMAD.WIDE.U32 R14, R14, -0x2daee0ad, RZ ;  /* 0xd2511f530e0e7825 */ /* 0x000fe200078e00ff */
[----:B------:R-:W-:Y:S02]  /*51f0*/  @!P3 FSEL R62, R62, -INF , !P0 ;  /* 0xff8000003e3eb808 */ /* 0x000fe40004000000 */
[----:B------:R-:W-:Y:S01]  /*5200*/  @!P3 FSEL R63, R63, -INF , !P2 ;  /* 0xff8000003f3fb808 */ /* 0x000fe20005000000 */
[----:B------:R-:W-:Y:S01]  /*5210*/  FFMA.FTZ R66, R66, UR8, -R164 ;  /* 0x0000000842427c23 */ /* 0x000fe200080108a4 */
[----:B------:R-:W-:Y:S01]  /*5220*/  @!P3 FSEL R64, R64, -INF , !P5 ;  /* 0xff8000004040b808 */ /* 0x000fe20006800000 */
[----:B------:R-:W-:Y:S01]  /*5230*/  FFMA.FTZ R62, R62, UR8, -R162 ;  /* 0x000000083e3e7c23 */ /* 0x000fe200080108a2 */
[----:B--2---:R-:W-:Y:S01]  /*5240*/  LOP3.LUT R0, R5, UR5, R192, 0x96, !PT ;  /* 0x0000000505007c12 */ /* 0x004fe2000f8e96c0 */
[----:B------:R2:W4:Y:S01]  /*5250*/  MUFU.EX2 R211, R13 ;  /* 0x0000000d00d37308 */ /* 0x0005220000000800 */
[----:B------:R-:W-:Y:S01]  /*5260*/  @!P3 FSEL R67, R67, -INF , !P6 ;  /* 0xff8000004343b808 */ /* 0x000fe20007000000 */
[----:B------:R-:W-:Y:S01]  /*5270*/  UIADD3 UR5, UR13, 0x1715609d, URZ ;  /* 0x1715609d0d057890 */ /* 0x000fe2000fffe03f */
[----:B------:R-:W-:Y:S01]  /*5280*/  IADD3 R104, R153, 0x4000, R104 ;  /* 0x0000400099687810 */ /* 0x000fe20007ffe068 */
[--C-:B------:R-:W-:Y:S01]  /*5290*/  FFMA.FTZ R64, R64, UR8, -R165.reuse ;  /* 0x0000000840407c23 */ /* 0x100fe200080108a5 */
[----:B------:R-:W-:Y:S01]  /*52a0*/  FFMA.FTZ R165, R65, UR8, -R165 ;  /* 0x0000000841a57c23 */ /* 0x000fe200080108a5 */
[----:B------:R-:W-:Y:S01]  /*52b0*/  FFMA.FTZ R164, R67, UR8, -R164 ;  /* 0x0000000843a47c23 */ /* 0x000fe200080108a4 */
[----:B------:R-:W-:Y:S01]  /*52c0*/  FFMA.FTZ R162, R63, UR8, -R162 ;  /* 0x000000083fa27c23 */ /* 0x000fe200080108a2 */
[----:B------:R-:W-:Y:S02]  /*52d0*/  LOP3.LUT R5, R109, UR5, R6, 0x96, !PT ;  /* 0x000000056d057c12 */ /* 0x000fe4000f8e9606 */
[----:B------:R-:W-:Y:S01]  /*52e0*/  MUFU.EX2 R171, R62 ;  /* 0x0000003e00ab7308 */ /* 0x000fe20000000800 */
[----:B------:R-:W-:Y:S01]  /*52f0*/  LOP3.LUT R109, R111, UR7, R4, 0x96, !PT ;  /* 0x000000076f6d7c12 */ /* 0x000fe2000f8e9604 */
[----:B------:R-:W-:Y:S01]  /*5300*/  IMAD.IADD R104, R104, 0x1, R154 ;  /* 0x0000000168687824 */ /* 0x000fe200078e029a */
[----:B------:R-:W-:Y:S01]  /*5310*/  LOP3.LUT R111, R15, UR7, R186, 0x96, !PT ;  /* 0x000000070f6f7c12 */ /* 0x000fe2000f8e96ba */
[----:B------:R-:W-:Y:S01]  /*5320*/  IMAD.WIDE.U32 R18, R0, -0x326172a9, RZ ;  /* 0xcd9e8d5700127825 */ /* 0x000fe200078e00ff */
[----:B------:R-:W-:Y:S05]  /*5330*/  LOP3.LUT R166, R101, UR5, R10, 0x96, !PT ;  /* 0x0000000565a67c12 */ /* 0x000fea000f8e960a */
[----:B------:R1:W4:Y:S01]  /*5340*/  MUFU.EX2 R186, R21 ;  /* 0x0000001500ba7308 */ /* 0x0003220000000800 */
[----:B------:R-:W-:Y:S01]  /*5350*/  LOP3.LUT R191, R19, UR5, R190, 0x96, !PT ;  /* 0x0000000513bf7c12 */ /* 0x000fe2000f8e96be */
[----:B--2---:R-:W-:Y:S04]  /*5360*/  IMAD.WIDE.U32 R12, R174, -0x326172a9, RZ ;  /* 0xcd9e8d57ae0c7825 */ /* 0x004fe800078e00ff */
[----:B------:R-:W-:Y:S01]  /*5370*/  IMAD.WIDE.U32 R6, R7, -0x326172a9, RZ ;  /* 0xcd9e8d5707067825 */ /* 0x000fe200078e00ff */
[----:B------:R-:W-:Y:S03]  /*5380*/  LOP3.LUT R9, R13, UR5, R182, 0x96, !PT ;  /* 0x000000050d097c12 */ /* 0x000fe6000f8e96b6 */
[----:B------:R2:W4:Y:S01]  /*5390*/  MUFU.EX2 R187, R20 ;  /* 0x0000001400bb7308 */ /* 0x0005220000000800 */
[----:B------:R-:W-:Y:S01]  /*53a0*/  UIADD3 UR5, UR11, 0x646e171e, URZ ;  /* 0x646e171e0b057890 */ /* 0x000fe2000fffe03f */
[----:B------:R-:W-:Y:S01]  /*53b0*/  IMAD.WIDE.U32 R112, R112, -0x2daee0ad, RZ ;  /* 0xd2511f5370707825 */ /* 0x000fe200078e00ff */
[----:B------:R-:W-:Y:S02]  /*53c0*/  LOP3.LUT R12, R7, UR6, R12, 0x96, !PT ;  /* 0x00000006070c7c12 */ /* 0x000fe4000f8e960c */
[C---:B------:R-:W-:Y:S01]  /*53d0*/  LOP3.LUT R17, R6.reuse, 0xff, RZ, 0xc0, !PT ;  /* 0x000000ff06117812 */ /* 0x040fe200078ec0ff */
[----:B------:R-:W-:Y:S01]  /*53e0*/  IMAD.WIDE.U32 R4, R5, -0x2daee0ad, RZ ;  /* 0xd2511f5305047825 */ /* 0x000fe200078e00ff */
[----:B------:R-:W-:Y:S03]  /*53f0*/  LOP3.LUT R113, R113, UR7, R8, 0x96, !PT ;  /* 0x0000000771717c12 */ /* 0x000fe6000f8e9608 */
[----:B------:R3:W4:Y:S01]  /*5400*/  MUFU.EX2 R193, R22 ;  /* 0x0000001600c17308 */ /* 0x0007220000000800 */
[--C-:B------:R-:W-:Y:S01]  /*5410*/  SHF.R.U32.HI R15, RZ, 0x18, R6.reuse ;  /* 0x00000018ff0f7819 */ /* 0x100fe20000011606 */
[----:B------:R-:W-:Y:S01]  /*5420*/  IMAD.WIDE.U32 R8, R9, -0x2daee0ad, RZ ;  /* 0xd2511f5309087825 */ /* 0x000fe200078e00ff */
[----:B-1----:R-:W-:Y:S02]  /*5430*/  LOP3.LUT R21, R6, 0xffff, RZ, 0xc0, !PT ;  /* 0x0000ffff06157812 */ /* 0x002fe400078ec0ff */
[----:B------:R-:W-:Y:S01]  /*5440*/  SHF.R.U32.HI R101, RZ, 0x10, R6 ;  /* 0x00000010ff657819 */ /* 0x000fe20000011606 */
[----:B------:R-:W-:Y:S01]  /*5450*/  IMAD.WIDE.U32 R6, R109, -0x326172a9, RZ ;  /* 0xcd9e8d576d067825 */ /* 0x000fe200078e00ff */
[----:B------:R-:W-:Y:S03]  /*5460*/  LOP3.LUT R13, R5, UR5, R14, 0x96, !PT ;  /* 0x00000005050d7c12 */ /* 0x000fe6000f8e960e */
[----:B------:R1:W-:Y:S01]  /*5470*/  MUFU.EX2 R190, R23 ;  /* 0x0000001700be7308 */ /* 0x0003e20000000800 */
[C---:B------:R-:W-:Y:S02]  /*5480*/  LOP3.LUT R14, R4.reuse, 0xff, RZ, 0xc0, !PT ;  /* 0x000000ff040e7812 */ /* 0x040fe400078ec0ff */
[----:B------:R-:W-:Y:S02]  /*5490*/  LOP3.LUT R10, R7, UR6, R18, 0x96, !PT ;  /* 0x00000006070a7c12 */ /* 0x000fe4000f8e9612 */
[----:B--2---:R-:W-:Y:S02]  /*54a0*/  SHF.R.U32.HI R20, RZ, 0x18, R4 ;  /* 0x00000018ff147819 */ /* 0x004fe40000011604 */
[----:B------:R-:W-:Y:S03]  /*54b0*/  LOP3.LUT R114, R4, 0xffff, RZ, 0xc0, !PT ;  /* 0x0000ffff04727812 */ /* 0x000fe600078ec0ff */
[----:B------:R2:W4:Y:S01]  /*54c0*/  MUFU.EX2 R199, R24 ;  /* 0x0000001800c77308 */ /* 0x0005220000000800 */
[----:B---3--:R-:W-:Y:S02]  /*54d0*/  SHF.R.U32.HI R22, RZ, 0x18, R6 ;  /* 0x00000018ff167819 */ /* 0x008fe40000011606 */
[----:B------:R-:W-:Y:S01]  /*54e0*/  SHF.R.U32.HI R115, RZ, 0x10, R4 ;  /* 0x00000010ff737819 */ /* 0x000fe20000011604 */
[----:B------:R-:W-:Y:S01]  /*54f0*/  IMAD.WIDE.U32 R4, R111, -0x326172a9, RZ ;  /* 0xcd9e8d576f047825 */ /* 0x000fe200078e00ff */
[----:B------:R-:W-:Y:S02]  /*5500*/  LOP3.LUT R11, R9, UR5, R16, 0x96, !PT ;  /* 0x00000005090b7c12 */ /* 0x000fe4000f8e9610 */
[C---:B------:R-:W-:Y:S03]  /*5510*/  LOP3.LUT R16, R8.reuse, 0xff, RZ, 0xc0, !PT ;  /* 0x000000ff08107812 */ /* 0x040fe600078ec0ff */
[----:B------:R-:W-:Y:S01]  /*5520*/  MUFU.EX2 R109, R60 ;  /* 0x0000003c006d7308 */ /* 0x000fe20000000800 */
[--C-:B------:R-:W-:Y:S02]  /*5530*/  SHF.R.U32.HI R19, RZ, 0x18, R8.reuse ;  /* 0x00000018ff137819 */ /* 0x100fe40000011608 */
[----:B-1----:R-:W-:Y:S02]  /*5540*/  LOP3.LUT R23, R8, 0xffff, RZ, 0xc0, !PT ;  /* 0x0000ffff08177812 */ /* 0x002fe400078ec0ff */
[----:B------:R-:W-:Y:S02]  /*5550*/  SHF.R.U32.HI R102, RZ, 0x10, R8 ;  /* 0x00000010ff667819 */ /* 0x000fe40000011608 */
[C---:B------:R-:W-:Y:S03]  /*5560*/  LOP3.LUT R18, R6.reuse, 0xff, RZ, 0xc0, !PT ;  /* 0x000000ff06127812 */ /* 0x040fe600078ec0ff */
[----:B------:R-:W-:Y:S01]  /*5570*/  MUFU.EX2 R180, R34 ;  /* 0x0000002200b47308 */ /* 0x000fe20000000800 */
[----:B--2---:R-:W-:Y:S02]  /*5580*/  SHF.R.U32.HI R24, RZ, 0x10, R6 ;  /* 0x00000010ff187819 */ /* 0x004fe40000011606 */
[----:B------:R-:W-:Y:S02]  /*5590*/  LOP3.LUT R103, R6, 0xffff, RZ, 0xc0, !PT ;  /* 0x0000ffff06677812 */ /* 0x000fe400078ec0ff */
[----:B------:R-:W-:Y:S02]  /*55a0*/  LOP3.LUT R6, R4, 0xffff, RZ, 0xc0, !PT ;  /* 0x0000ffff04067812 */ /* 0x000fe400078ec0ff */
[----:B------:R-:W-:Y:S03]  /*55b0*/  LOP3.LUT R0, R5, UR6, R108, 0x96, !PT ;  /* 0x0000000605007c12 */ /* 0x000fe6000f8e966c */
[----:B------:R-:W-:Y:S01]  /*55c0*/  MUFU.EX2 R165, R165 ;  /* 0x000000a500a57308 */ /* 0x000fe20000000800 */
[----:B------:R-:W-:Y:S02]  /*55d0*/  LOP3.LUT R5, R12, 0xff, RZ, 0xc0, !PT ;  /* 0x000000ff0c057812 */ /* 0x000fe400078ec0ff */
[----:B------:R-:W-:Y:S02]  /*55e0*/  LOP3.LUT R7, R4, 0xff, RZ, 0xc0, !PT ;  /* 0x000000ff04077812 */ /* 0x000fe400078ec0ff */
[----:B------:R-:W-:Y:S02]  /*55f0*/  ISETP.LE.U32.AND P4, PT, R5, UR9, PT ;  /* 0x0000000905007c0c */ /* 0x000fe4000bf83070 */
[----:B------:R-:W-:Y:S03]  /*5600*/  SHF.R.U32.HI R9, RZ, 0x10, R4 ;  /* 0x00000010ff097819 */ /* 0x000fe60000011604 */
[----:B------:R-:W-:Y:S01]  /*5610*/  MUFU.EX2 R108, R66 ;  /* 0x00000042006c7308 */ /* 0x000fe20000000800 */
[----:B------:R-:W-:Y:S02]  /*5620*/  SHF.R.U32.HI R5, RZ, 0x10, R12 ;  /* 0x00000010ff057819 */ /* 0x000fe4000001160c */
[----:B------:R-:W-:Y:S02]  /*5630*/  SHF.R.U32.HI R8, RZ, 0x18, R4 ;  /* 0x00000018ff087819 */ /* 0x000fe40000011604 */
[----:B------:R-:W-:Y:S02]  /*5640*/  LOP3.LUT R4, R12, 0xffff, RZ, 0xc0, !PT ;  /* 0x0000ffff0c047812 */ /* 0x000fe400078ec0ff */
[----:B------:R-:W-:Y:S03]  /*5650*/  LOP3.LUT R5, R5, 0xff, RZ, 0xc0, !PT ;  /* 0x000000ff05057812 */ /* 0x000fe600078ec0ff */
[----:B------:R-:W-:Y:S01]  /*5660*/  MUFU.EX2 R174, R36 ;  /* 0x0000002400ae7308 */ /* 0x000fe20000000800 */
[----:B------:R-:W-:Y:S01]  /*5670*/  SHF.R.U32.HI R4, RZ, 0x8, R4 ;  /* 0x00000008ff047819 */ /* 0x000fe20000011604 */
[----:B------:R-:W-:Y:S01]  /*5680*/  @!P4 FADD.FTZ R202, -R202, -RZ ;  /* 0x800000ffcacac221 */ /* 0x000fe20000010100 */
[----:B------:R-:W-:Y:S02]  /*5690*/  ISETP.LE.U32.AND P3, PT, R5, UR9, PT ;  /* 0x0000000905007c0c */ /* 0x000fe4000bf63070 */
[----:B------:R-:W-:Y:S02]  /*56a0*/  LOP3.LUT R4, R4, 0xffff, RZ, 0xc0, !PT ;  /* 0x0000ffff04047812 */ /* 0x000fe400078ec0ff */
[----:B------:R-:W-:Y:S03]  /*56b0*/  LOP3.LUT R5, R0, 0xff, RZ, 0xc0, !PT ;  /* 0x000000ff00057812 */ /* 0x000fe600078ec0ff */
[----:B------:R-:W-:Y:S01]  /*56c0*/  MUFU.EX2 R164, R164 ;  /* 0x000000a400a47308 */ /* 0x000fe20000000800 */
[----:B------:R-:W-:Y:S02]  /*56d0*/  ISETP.LE.U32.AND P1, PT, R4, UR9, PT ;  /* 0x0000000904007c0c */ /* 0x000fe4000bf23070 */
[----:B------:R-:W-:Y:S02]  /*56e0*/  LOP3.LUT R4, R0, 0xffff, RZ, 0xc0, !PT ;  /* 0x0000ffff00047812 */ /* 0x000fe400078ec0ff */
[----:B------:R-:W-:Y:S02]  /*56f0*/  SHF.R.U32.HI R12, RZ, 0x18, R12 ;  /* 0x00000018ff0c7819 */ /* 0x000fe4000001160c */
[----:B------:R-:W-:Y:S01]  /*5700*/  SHF.R.U32.HI R4, RZ, 0x8, R4 ;  /* 0x00000008ff047819 */ /* 0x000fe20000011604 */
[----:B------:R-:W-:Y:S01]  /*5710*/  @!P3 FADD.FTZ R210, -R210, -RZ ;  /* 0x800000ffd2d2b221 */ /* 0x000fe20000010100 */
[----:B------:R-:W-:Y:S01]  /*5720*/  ISETP.LE.U32.AND P6, PT, R12, UR9, PT ;  /* 0x000000090c007c0c */ /* 0x000fe2000bfc3070 */
[----:B------:R-:W-:Y:S01]  /*5730*/  MUFU.EX2 R173, R37 ;  /* 0x0000002500ad7308 */ /* 0x000fe20000000800 */
[----:B------:R-:W-:Y:S02]  /*5740*/  ISETP.LE.U32.AND P4, PT, R5, UR9, PT ;  /* 0x0000000905007c0c */ /* 0x000fe4000bf83070 */
[--C-:B------:R-:W-:Y:S01]  /*5750*/  SHF.R.U32.HI R5, RZ, 0x10, R0.reuse ;  /* 0x00000010ff057819 */ /* 0x100fe20000011600 */
[----:B------:R-:W-:Y:S01]  /*5760*/  @!P1 FADD.FTZ R203, -R203, -RZ ;  /* 0x800000ffcbcb9221 */ /* 0x000fe20000010100 */
[----:B------:R-:W-:Y:S02]  /*5770*/  LOP3.LUT R4, R4, 0xffff, RZ, 0xc0, !PT ;  /* 0x0000ffff04047812 */ /* 0x000fe400078ec0ff */
[----:B------:R-:W-:Y:S03]  /*5780*/  LOP3.LUT R5, R5, 0xff, RZ, 0xc0, !PT ;  /* 0x000000ff05057812 */ /* 0x000fe600078ec0ff */
[----:B------:R-:W-:Y:S01]  /*5790*/  MUFU.EX2 R163, R163 ;  /* 0x000000a300a37308 */ /* 0x000fe20000000800 */
[----:B------:R-:W-:Y:S02]  /*57a0*/  ISETP.LE.U32.AND P1, PT, R4, UR9, PT ;  /* 0x0000000904007c0c */ /* 0x000fe4000bf23070 */
[----:B------:R-:W-:Y:S01]  /*57b0*/  SHF.R.U32.HI R0, RZ, 0x18, R0 ;  /* 0x00000018ff007819 */ /* 0x000fe20000011600 */
[----:B------:R-:W-:Y:S01]  /*57c0*/  @!P6 FADD.FTZ R209, -R209, -RZ ;  /* 0x800000ffd1d1e221 */ /* 0x000fe20000010100 */
[----:B------:R-:W-:Y:S01]  /*57d0*/  ISETP.LE.U32.AND P3, PT, R5, UR9, PT ;  /* 0x0000000905007c0c */ /* 0x000fe2000bf63070 */
[----:B------:R-:W-:Y:S01]  /*57e0*/  @!P4 FADD.FTZ R213, -R213, -RZ ;  /* 0x800000ffd5d5c221 */ /* 0x000fe20000010100 */
[----:B------:R-:W-:Y:S03]  /*57f0*/  ISETP.LE.U32.AND P6, PT, R0, UR9, PT ;  /* 0x0000000900007c0c */ /* 0x000fe6000bfc3070 */
[----:B------:R-:W-:Y:S01]  /*5800*/  MUFU.EX2 R175, R38 ;  /* 0x0000002600af7308 */ /* 0x000fe20000000800 */
[----:B------:R-:W-:Y:S02]  /*5810*/  SHF.R.U32.HI R0, RZ, 0x8, R6 ;  /* 0x00000008ff007819 */ /* 0x000fe40000011606 */
[----:B------:R-:W-:Y:S02]  /*5820*/  LOP3.LUT R4, R9, 0xff, RZ, 0xc0, !PT ;  /* 0x000000ff09047812 */ /* 0x000fe400078ec0ff */
[----:B------:R-:W-:Y:S01]  /*5830*/  LOP3.LUT R0, R0, 0xffff, RZ, 0xc0, !PT ;  /* 0x0000ffff00007812 */ /* 0x000fe200078ec0ff */
[----:B------:R-:W-:Y:S01]  /*5840*/  @!P1 FADD.FTZ R214, -R214, -RZ ;  /* 0x800000ffd6d69221 */ /* 0x000fe20000010100 */
[----:B------:R-:W-:Y:S03]  /*5850*/  ISETP.LE.U32.AND P4, PT, R7, UR9, PT ;  /* 0x0000000907007c0c */ /* 0x000fe6000bf83070 */
[----:B------:R-:W-:Y:S01]  /*5860*/  MUFU.EX2 R172, R39 ;  /* 0x0000002700ac7308 */ /* 0x000fe20000000800 */
[----:B------:R-:W-:Y:S01]  /*5870*/  ISETP.LE.U32.AND P1, PT, R0, UR9, PT ;  /* 0x0000000900007c0c */ /* 0x000fe2000bf23070 */
[----:B------:R-:W-:Y:S01]  /*5880*/  @!P3 FADD.FTZ R218, -R218, -RZ ;  /* 0x800000ffdadab221 */ /* 0x000fe20000010100 */
[----:B------:R-:W-:Y:S01]  /*5890*/  SHF.R.U32.HI R0, RZ, 0x8, R21 ;  /* 0x00000008ff007819 */ /* 0x000fe20000011615 */
[----:B------:R-:W-:Y:S01]  /*58a0*/  @!P6 FADD.FTZ R217, -R217, -RZ ;  /* 0x800000ffd9d9e221 */ /* 0x000fe20000010100 */
[----:B------:R-:W-:Y:S02]  /*58b0*/  ISETP.LE.U32.AND P3, PT, R4, UR9, PT ;  /* 0x0000000904007c0c */ /* 0x000fe4000bf63070 */
[----:B------:R-:W-:Y:S03]  /*58c0*/  LOP3.LUT R4, R101, 0xff, RZ, 0xc0, !PT ;  /* 0x000000ff65047812 */ /* 0x000fe600078ec0ff */
[----:B------:R-:W-:Y:S01]  /*58d0*/  MUFU.EX2 R184, R41 ;  /* 0x0000002900b87308 */ /* 0x000fe20000000800 */
[----:B------:R-:W-:Y:S02]  /*58e0*/  LOP3.LUT R0, R0, 0xffff, RZ, 0xc0, !PT ;  /* 0x0000ffff00007812 */ /* 0x000fe400078ec0ff */
[----:B------:R-:W-:Y:S01]  /*58f0*/  ISETP.LE.U32.AND P6, PT, R8, UR9, PT ;  /* 0x0000000908007c0c */ /* 0x000fe2000bfc3070 */
[----:B----4-:R-:W-:Y:S01]  /*5900*/  @!P4 FADD.FTZ R212, -R212, -RZ ;  /* 0x800000ffd4d4c221 */ /* 0x010fe20000010100 */
[----:B------:R-:W-:Y:S01]  /*5910*/  ISETP.LE.U32.AND P2, PT, R15, UR9, PT ;  /* 0x000000090f007c0c */ /* 0x000fe2000bf43070 */
[----:B------:R-:W-:Y:S01]  /*5920*/  @!P1 FADD.FTZ R211, -R211, -RZ ;  /* 0x800000ffd3d39221 */ /* 0x000fe20000010100 */
[----:B------:R-:W-:Y:S01]  /*5930*/  ISETP.LE.U32.AND P1, PT, R4, UR9, PT ;  /* 0x0000000904007c0c */ /* 0x000fe2000bf23070 */
[----:B------:R-:W-:Y:S01]  /*5940*/  IMAD.WIDE.U32 R4, R113, -0x326172a9, RZ ;  /* 0xcd9e8d5771047825 */ /* 0x000fe200078e00ff */
[----:B------:R-:W-:Y:S01]  /*5950*/  ISETP.LE.U32.AND P5, PT, R14, UR9, PT ;  /* 0x000000090e007c0c */ /* 0x000fe2000bfa3070 */
[----:B------:R-:W-:Y:S01]  /*5960*/  MUFU.EX2 R195, R42 ;  /* 0x0000002a00c37308 */ /* 0x000fe20000000800 */
[----:B------:R-:W-:Y:S01]  /*5970*/  ISETP.LE.U32.AND P4, PT, R20, UR9, PT ;  /* 0x0000000914007c0c */ /* 0x000fe2000bf83070 */
[----:B------:R-:W-:Y:S01]  /*5980*/  @!P3 FADD.FTZ R216, -R216, -RZ ;  /* 0x800000ffd8d8b221 */ /* 0x000fe20000010100 */
[----:B------:R-:W-:Y:S02]  /*5990*/  LOP3.LUT R14, R4, 0xff, RZ, 0xc0, !PT ;  /* 0x000000ff040e7812 */ /* 0x000fe400078ec0ff */
[----:B------:R-:W-:Y:S01]  /*59a0*/  ISETP.LE.U32.AND P3, PT, R0, UR9, PT ;  /* 0x0000000900007c0c */ /* 0x000fe2000bf63070 */
[----:B------:R-:W-:Y:S01]  /*59b0*/  @!P6 FADD.FTZ R215, -R215, -RZ ;  /* 0x800000ffd7d7e221 */ /* 0x000fe20000010100 */
[----:B------:R-:W-:Y:S01]  /*59c0*/  SHF.R.U32.HI R20, RZ, 0x18, R4 ;  /* 0x00000018ff147819 */ /* 0x000fe20000011604 */
[----:B------:R-:W-:Y:S01]  /*59d0*/  @!P2 FADD.FTZ R198, -R198, -RZ ;  /* 0x800000ffc6c6a221 */ /* 0x000fe20000010100 */
[----:B------:R-:W-:Y:S01]  /*59e0*/  LOP3.LUT R0, R11, 0xffff, RZ, 0xc0, !PT ;  /* 0x0000ffff0b007812 */ /* 0x000fe200078ec0ff */
[----:B------:R-:W-:Y:S01]  /*59f0*/  @!P1 FADD.FTZ R201, -R201, -RZ ;  /* 0x800000ffc9c99221 */ /* 0x000fe20000010100 */
[----:B------:R-:W-:Y:S01]  /*5a00*/  ISETP.LE.U32.AND P6, PT, R16, UR9, PT ;  /* 0x0000000910007c0c */ /* 0x000fe2000bfc3070 */
[----:B------:R-:W-:Y:S01]  /*5a10*/  @!P5 FADD.FTZ R197, -R197, -RZ ;  /* 0x800000ffc5c5d221 */ /* 0x000fe20000010100 */
[----:B------:R-:W-:Y:S01]  /*5a20*/  SHF.R.U32.HI R0, RZ, 0x8, R0 ;  /* 0x00000008ff007819 */ /* 0x000fe20000011600 */
[----:B------:R-:W-:Y:S01]  /*5a30*/  @!P4 FADD.FTZ R205, -R205, -RZ ;  /* 0x800000ffcdcdc221 */ /* 0x000fe20000010100 */
[----:B------:R-:W-:Y:S01]  /*5a40*/  LOP3.LUT R15, R4, 0xffff, RZ, 0xc0, !PT ;  /* 0x0000ffff040f7812 */ /* 0x000fe200078ec0ff */
[----:B------:R-:W-:Y:S01]  /*5a50*/  MUFU.EX2 R185, R40 ;  /* 0x0000002800b97308 */ /* 0x000fe20000000800 */
[----:B------:R-:W-:Y:S01]  /*5a60*/  LOP3.LUT R0, R0, 0xffff, RZ, 0xc0, !PT ;  /* 0x0000ffff00007812 */ /* 0x000fe200078ec0ff */
[----:B------:R-:W-:Y:S01]  /*5a70*/  @!P3 FADD.FTZ R188, -R188, -RZ ;  /* 0x800000ffbcbcb221 */ /* 0x000fe20000010100 */
[----:B------:R-:W-:Y:S02]  /*5a80*/  SHF.R.U32.HI R16, RZ, 0x10, R4 ;  /* 0x00000010ff107819 */ /* 0x000fe40000011604 */
[----:B------:R-:W-:Y:S02]  /*5a90*/  ISETP.LE.U32.AND P1, PT, R0, UR9, PT ;  /* 0x0000000900007c0c */ /* 0x000fe4000bf23070 */
[----:B------:R-:W-:Y:S01]  /*5aa0*/  LOP3.LUT R4, R13, 0xff, RZ, 0xc0, !PT ;  /* 0x000000ff0d047812 */ /* 0x000fe200078ec0ff */
[----:B------:R-:W-:Y:S01]  /*5ab0*/  @!P6 FADD.FTZ R178, -R178, -RZ ;  /* 0x800000ffb2b2e221 */ /* 0x000fe20000010100 */
[----:B------:R-:W-:Y:S01]  /*5ac0*/  SHF.R.U32.HI R0, RZ, 0x10, R11 ;  /* 0x00000010ff007819 */ /* 0x000fe2000001160b */
[----:B------:R-:W-:Y:S01]  /*5ad0*/  MUFU.EX2 R194, R43 ;  /* 0x0000002b00c27308 */ /* 0x000fe20000000800 */
[----:B------:R-:W-:Y:S02]  /*5ae0*/  LOP3.LUT R6, R11, 0xff, RZ, 0xc0, !PT ;  /* 0x000000ff0b067812 */ /* 0x000fe400078ec0ff */
[----:B------:R-:W-:Y:S02]  /*5af0*/  LOP3.LUT R0, R0, 0xff, RZ, 0xc0, !PT ;  /* 0x000000ff00007812 */ /* 0x000fe400078ec0ff */
[----:B------:R-:W-:Y:S01]  /*5b00*/  ISETP.LE.U32.AND P3, PT, R6, UR9, PT ;  /* 0x0000000906007c0c */ /* 0x000fe2000bf63070 */
[----:B------:R-:W-:Y:S01]  /*5b10*/  IMAD.WIDE.U32 R6, R191, -0x2daee0ad, RZ ;  /* 0xd2511f53bf067825 */ /* 0x000fe200078e00ff */
[----:B------:R-:W-:Y:S03]  /*5b20*/  ISETP.LE.U32.AND P2, PT, R0, UR9, PT ;  /* 0x0000000900007c0c */ /* 0x000fe6000bf43070 */
[----:B------:R-:W-:Y:S01]  /*5b30*/  MUFU.EX2 R192, R46 ;  /* 0x0000002e00c07308 */ /* 0x000fe20000000800 */
[----:B------:R-:W-:Y:S01]  /*5b40*/  LOP3.LUT R0, R13, 0xffff, RZ, 0xc0, !PT ;  /* 0x0000ffff0d007812 */ /* 0x000fe200078ec0ff */
[----:B------:R-:W-:Y:S01]  /*5b50*/  @!P1 FADD.FTZ R186, -R186, -RZ ;  /* 0x800000ffbaba9221 */ /* 0x000fe20000010100 */
[----:B------:R-:W-:Y:S02]  /*5b60*/  ISETP.LE.U32.AND P1, PT, R4, UR9, PT ;  /* 0x0000000904007c0c */ /* 0x000fe4000bf23070 */
[----:B------:R-:W-:Y:S02]  /*5b70*/  LOP3.LUT R12, R6, 0xff, RZ, 0xc0, !PT ;  /* 0x000000ff060c7812 */ /* 0x000fe400078ec0ff */
[--C-:B------:R-:W-:Y:S03]  /*5b80*/  SHF.R.U32.HI R4, RZ, 0x10, R13.reuse ;  /* 0x00000010ff047819 */ /* 0x100fe6000001160d */
[----:B------:R-:W-:Y:S01]  /*5b90*/  MUFU.EX2 R191, R47 ;  /* 0x0000002f00bf7308 */ /* 0x000fe20000000800 */
[----:B------:R-:W-:Y:S01]  /*5ba0*/  SHF.R.U32.HI R13, RZ, 0x18, R13 ;  /* 0x00000018ff0d7819 */ /* 0x000fe2000001160d */
[----:B------:R-:W-:Y:S01]  /*5bb0*/  @!P3 FADD.FTZ R187, -R187, -RZ ;  /* 0x800000ffbbbbb221 */ /* 0x000fe20000010100 */
[----:B------:R-:W-:Y:S01]  /*5bc0*/  SHF.R.U32.HI R11, RZ, 0x18, R11 ;  /* 0x00000018ff0b7819 */ /* 0x000fe2000001160b */
[----:B------:R-:W-:Y:S01]  /*5bd0*/  @!P2 FADD.FTZ R193, -R193, -RZ ;  /* 0x800000ffc1c1a221 */ /* 0x000fe20000010100 */
[----:B------:R-:W-:Y:S02]  /*5be0*/  SHF.R.U32.HI R21, RZ, 0x10, R6 ;  /* 0x00000010ff157819 */ /* 0x000fe40000011606 */
[----:B------:R-:W-:Y:S01]  /*5bf0*/  ISETP.LE.U32.AND P3, PT, R11, UR9, PT ;  /* 0x000000090b007c0c */ /* 0x000fe2000bf63070 */
[----:B------:R-:W-:Y:S01]  /*5c00*/  @!P1 FADD.FTZ R199, -R199, -RZ ;  /* 0x800000ffc7c79221 */ /* 0x000fe20000010100 */
[----:B------:R-:W-:Y:S01]  /*5c10*/  SHF.R.U32.HI R11, RZ, 0x8, R114 ;  /* 0x00000008ff0b7819 */ /* 0x000fe20000011672 */
[----:B------:R-:W-:Y:S01]  /*5c20*/  MUFU.EX2 R169, R48 ;  /* 0x0000003000a97308 */ /* 0x000fe20000000800 */
[----:B------:R-:W-:Y:S02]  /*5c30*/  ISETP.LE.U32.AND P1, PT, R13, UR9, PT ;  /* 0x000000090d007c0c */ /* 0x000fe4000bf23070 */
[----:B------:R-:W-:Y:S02]  /*5c40*/  SHF.R.U32.HI R13, RZ, 0x18, R6 ;  /* 0x00000018ff0d7819 */ /* 0x000fe40000011606 */
[----:B------:R-:W-:Y:S02]  /*5c50*/  SHF.R.U32.HI R0, RZ, 0x8, R0 ;  /* 0x00000008ff007819 */ /* 0x000fe40000011600 */
[----:B------:R-:W-:Y:S03]  /*5c60*/  LOP3.LUT R11, R11, 0xffff, RZ, 0xc0, !PT ;  /* 0x0000ffff0b0b7812 */ /* 0x000fe600078ec0ff */
[----:B------:R-:W1:Y:S01]  /*5c70*/  MUFU.EX2 R208, R26 ;  /* 0x0000001a00d07308 */ /* 0x000e620000000800 */
[----:B------:R-:W-:Y:S01]  /*5c80*/  LOP3.LUT R0, R0, 0xffff, RZ, 0xc0, !PT ;  /* 0x0000ffff00007812 */ /* 0x000fe200078ec0ff */
[----:B------:R-:W-:Y:S01]  /*5c90*/  @!P3 FADD.FTZ R190, -R190, -RZ ;  /* 0x800000ffbebeb221 */ /* 0x000fe20000010100 */
[----:B------:R-:W-:Y:S02]  /*5ca0*/  ISETP.LE.U32.AND P0, PT, R17, UR9, PT ;  /* 0x0000000911007c0c */ /* 0x000fe4000bf03070 */
[----:B------:R-:W-:Y:S01]  /*5cb0*/  ISETP.LE.U32.AND P2, PT, R0, UR9, PT ;  /* 0x0000000900007c0c */ /* 0x000fe2000bf43070 */
[----:B------:R-:W-:Y:S01]  /*5cc0*/  @!P1 FADD.FTZ R207, -R207, -RZ ;  /* 0x800000ffcfcf9221 */ /* 0x000fe20000010100 */
[----:B------:R-:W-:Y:S03]  /*5cd0*/  ISETP.LE.U32.AND P1, PT, R11, UR9, PT ;  /* 0x000000090b007c0c */ /* 0x000fe6000bf23070 */
[----:B------:R-:W-:Y:S01]  /*5ce0*/  MUFU.EX2 R168, R49 ;  /* 0x0000003100a87308 */ /* 0x000fe20000000800 */
[----:B------:R-:W-:Y:S02]  /*5cf0*/  LOP3.LUT R11, R115, 0xff, RZ, 0xc0, !PT ;  /* 0x000000ff730b7812 */ /* 0x000fe400078ec0ff */
[----:B------:R-:W-:Y:S02]  /*5d00*/  LOP3.LUT R9, R5, UR6, R100, 0x96, !PT ;  /* 0x0000000605097c12 */ /* 0x000fe4000f8e9664 */
[----:B------:R-:W-:Y:S02]  /*5d10*/  ISETP.LE.U32.AND P5, PT, R11, UR9, PT ;  /* 0x000000090b007c0c */ /* 0x000fe4000bfa3070 */
[----:B------:R-:W-:Y:S01]  /*5d20*/  LOP3.LUT R0, R4, 0xff, RZ, 0xc0, !PT ;  /* 0x000000ff04007812 */ /* 0x000fe200078ec0ff */
[----:B------:R-:W-:Y:S01]  /*5d30*/  IMAD.WIDE.U32 R4, R166, -0x2daee0ad, RZ ;  /* 0xd2511f53a6047825 */ /* 0x000fe200078e00ff */
[----:B------:R-:W-:Y:S01]  /*5d40*/  LOP3.LUT R17, R6, 0xffff, RZ, 0xc0, !PT ;  /* 0x0000ffff06117812 */ /* 0x000fe200078ec0ff */
[----:B------:R-:W-:Y:S01]  /*5d50*/  MUFU.EX2 R167, R50 ;  /* 0x0000003200a77308 */ /* 0x000fe20000000800 */
[----:B------:R-:W-:Y:S01]  /*5d60*/  SHF.R.U32.HI R6, RZ, 0x8, R23 ;  /* 0x00000008ff067819 */ /* 0x000fe20000011617 */
[----:B------:R-:W-:Y:S01]  /*5d70*/  @!P0 FADD.FTZ R189, -R189, -RZ ;  /* 0x800000ffbdbd8221 */ /* 0x000fe20000010100 */
[----:B------:R-:W-:Y:S01]  /*5d80*/  ISETP.LE.U32.AND P0, PT, R19, UR9, PT ;  /* 0x0000000913007c0c */ /* 0x000fe2000bf03070 */
[----:B------:R-:W-:Y:S01]  /*5d90*/  @!P2 FADD.FTZ R200, -R200, -RZ ;  /* 0x800000ffc8c8a221 */ /* 0x000fe20000010100 */
[----:B------:R-:W-:Y:S01]  /*5da0*/  ISETP.LE.U32.AND P3, PT, R0, UR9, PT ;  /* 0x0000000900007c0c */ /* 0x000fe2000bf63070 */
[----:B------:R-:W-:Y:S01]  /*5db0*/  @!P1 FADD.FTZ R196, -R196, -RZ ;  /* 0x800000ffc4c49221 */ /* 0x000fe20000010100 */
[----:B------:R-:W-:Y:S01]  /*5dc0*/  LOP3.LUT R8, R7, UR5, R110, 0x96, !PT ;  /* 0x0000000507087c12 */ /* 0x000fe2000f8e966e */
[----:B------:R-:W-:Y:S01]  /*5dd0*/  @!P5 FADD.FTZ R206, -R206, -RZ ;  /* 0x800000ffceced221 */ /* 0x000fe20000010100 */
[----:B------:R-:W-:Y:S01]  /*5de0*/  ISETP.LE.U32.AND P2, PT, R18, UR9, PT ;  /* 0x0000000912007c0c */ /* 0x000fe2000bf43070 */
[----:B------:R-:W-:Y:S01]  /*5df0*/  MUFU.EX2 R110, R64 ;  /* 0x00000040006e7308 */ /* 0x000fe20000000800 */
[----:B------:R-:W-:Y:S02]  /*5e00*/  LOP3.LUT R0, R5, UR5, R112, 0x96, !PT ;  /* 0x0000000505007c12 */ /* 0x000fe4000f8e9670 */
[----:B------:R-:W-:Y:S02]  /*5e10*/  LOP3.LUT R19, R4, 0xffff, RZ, 0xc0, !PT ;  /* 0x0000ffff04137812 */ /* 0x000fe400078ec0ff */
[----:B------:R-:W-:Y:S01]  /*5e20*/  LOP3.LUT R5, R6, 0xffff, RZ, 0xc0, !PT ;  /* 0x0000ffff06057812 */ /* 0x000fe200078ec0ff */
[----:B------:R-:W-:Y:S01]  /*5e30*/  @!P0 FADD.FTZ R179, -R179, -RZ ;  /* 0x800000ffb3b38221 */ /* 0x000fe20000010100 */
[----:B------:R-:W-:Y:S01]  /*5e40*/  LOP3.LUT R11, R4, 0xff, RZ, 0xc0, !PT ;  /* 0x000000ff040b7812 */ /* 0x000fe200078ec0ff */
[----:B-1----:R-:W-:Y:S01]  /*5e50*/  @!P3 FADD.FTZ R208, -R208, -RZ ;  /* 0x800000ffd0d0b221 */ /* 0x002fe20000010100 */
[--C-:B------:R-:W-:Y:S01]  /*5e60*/  SHF.R.U32.HI R6, RZ, 0x10, R9.reuse ;  /* 0x00000010ff067819 */ /* 0x100fe20000011609 */
[----:B------:R-:W1:Y:S01]  /*5e70*/  MUFU.EX2 R166, R51 ;  /* 0x0000003300a67308 */ /* 0x000e620000000800 */
[--C-:B------:R-:W-:Y:S01]  /*5e80*/  SHF.R.U32.HI R18, RZ, 0x18, R4.reuse ;  /* 0x00000018ff127819 */ /* 0x100fe20000011604 */
[----:B------:R-:W-:Y:S01]  /*5e90*/  @!P2 FADD.FTZ R169, -R169, -RZ ;  /* 0x800000ffa9a9a221 */ /* 0x000fe20000010100 */
[----:B------:R-:W-:Y:S02]  /*5ea0*/  ISETP.LE.U32.AND P3, PT, R22, UR9, PT ;  /* 0x0000000916007c0c */ /* 0x000fe4000bf63070 */
[----:B------:R-:W-:Y:S02]  /*5eb0*/  SHF.R.U32.HI R7, RZ, 0x10, R4 ;  /* 0x00000010ff077819 */ /* 0x000fe40000011604 */
[----:B------:R-:W-:Y:S03]  /*5ec0*/  LOP3.LUT R4, R102, 0xff, RZ, 0xc0, !PT ;  /* 0x000000ff66047812 */ /* 0x000fe600078ec0ff */
[----:B------:R-:W-:Y:S01]  /*5ed0*/  MUFU.EX2 R115, R52 ;  /* 0x0000003400737308 */ /* 0x000fe20000000800 */
[----:B------:R-:W-:Y:S02]  /*5ee0*/  ISETP.LE.U32.AND P1, PT, R5, UR9, PT ;  /* 0x0000000905007c0c */ /* 0x000fe4000bf23070 */
[----:B------:R-:W-:Y:S02]  /*5ef0*/  LOP3.LUT R5, R10, 0xff, RZ, 0xc0, !PT ;  /* 0x000000ff0a057812 */ /* 0x000fe400078ec0ff */
[----:B------:R-:W-:Y:S02]  /*5f00*/  ISETP.LE.U32.AND P5, PT, R4, UR9, PT ;  /* 0x0000000904007c0c */ /* 0x000fe4000bfa3070 */
[----:B------:R-:W-:Y:S03]  /*5f10*/  LOP3.LUT R4, R10, 0xffff, RZ, 0xc0, !PT ;  /* 0x0000ffff0a047812 */ /* 0x000fe600078ec0ff */
[----:B------:R-:W-:Y:S01]  /*5f20*/  MUFU.EX2 R114, R53 ;  /* 0x0000003500727308 */ /* 0x000fe20000000800 */
[----:B------:R-:W-:Y:S01]  /*5f30*/  ISETP.LE.U32.AND P4, PT, R5, UR9, PT ;  /* 0x0000000905007c0c */ /* 0x000fe2000bf83070 */
[----:B-1----:R-:W-:Y:S01]  /*5f40*/  @!P3 FADD.FTZ R166, -R166, -RZ ;  /* 0x800000ffa6a6b221 */ /* 0x002fe20000010100 */
[----:B------:R-:W-:Y:S02]  /*5f50*/  SHF.R.U32.HI R5, RZ, 0x18, R10 ;  /* 0x00000018ff057819 */ /* 0x000fe4000001160a */
[----:B------:R-:W-:Y:S02]  /*5f60*/  SHF.R.U32.HI R4, RZ, 0x8, R4 ;  /* 0x00000008ff047819 */ /* 0x000fe40000011604 */
[----:B------:R-:W-:Y:S03]  /*5f70*/  ISETP.LE.U32.AND P6, PT, R5, UR9, PT ;  /* 0x0000000905007c0c */ /* 0x000fe6000bfc3070 */
[----:B------:R-:W-:Y:S01]  /*5f80*/  MUFU.EX2 R112, R55 ;  /* 0x0000003700707308 */ /* 0x000fe20000000800 */
[----:B------:R-:W-:Y:S01]  /*5f90*/  SHF.R.U32.HI R5, RZ, 0x10, R10 ;  /* 0x00000010ff057819 */ /* 0x000fe2000001160a */
[----:B------:R-:W-:Y:S01]  /*5fa0*/  @!P5 FADD.FTZ R180, -R180, -RZ ;  /* 0x800000ffb4b4d221 */ /* 0x000fe20000010100 */
[----:B------:R-:W-:Y:S02]  /*5fb0*/  LOP3.LUT R4, R4, 0xffff, RZ, 0xc0, !PT ;  /* 0x0000ffff04047812 */ /* 0x000fe400078ec0ff */
[----:B------:R-:W-:Y:S01]  /*5fc0*/  LOP3.LUT R5, R5, 0xff, RZ, 0xc0, !PT ;  /* 0x000000ff05057812 */ /* 0x000fe200078ec0ff */
[----:B------:R-:W-:Y:S01]  /*5fd0*/  @!P4 FADD.FTZ R174, -R174, -RZ ;  /* 0x800000ffaeaec221 */ /* 0x000fe20000010100 */
[----:B------:R-:W-:Y:S03]  /*5fe0*/  ISETP.LE.U32.AND P5, PT, R4, UR9, PT ;  /* 0x0000000904007c0c */ /* 0x000fe6000bfa3070 */
[----:B------:R-:W-:Y:S01]  /*5ff0*/  MUFU.EX2 R111, R57 ;  /* 0x00000039006f7308 */ /* 0x000fe20000000800 */
[----:B------:R-:W-:Y:S02]  /*6000*/  LOP3.LUT R4, R9, 0xffff, RZ, 0xc0, !PT ;  /* 0x0000ffff09047812 */ /* 0x000fe400078ec0ff */
[----:B------:R-:W-:Y:S01]  /*6010*/  ISETP.LE.U32.AND P0, PT, R5, UR9, PT ;  /* 0x0000000905007c0c */ /* 0x000fe2000bf03070 */
[----:B------:R-:W-:Y:S01]  /*6020*/  @!P6 FADD.FTZ R172, -R172, -RZ ;  /* 0x800000ffacace221 */ /* 0x000fe20000010100 */
[----:B------:R-:W-:Y:S02]  /*6030*/  LOP3.LUT R5, R9, 0xff, RZ, 0xc0, !PT ;  /* 0x000000ff09057812 */ /* 0x000fe400078ec0ff */
[----:B------:R-:W-:Y:S03]  /*6040*/  SHF.R.U32.HI R4, RZ, 0x8, R4 ;  /* 0x00000008ff047819 */ /* 0x000fe60000011604 */
[----:B------:R-:W1:Y:S01]  /*6050*/  MUFU.EX2 R177, R33 ;  /* 0x0000002100b17308 */ /* 0x000e620000000800 */
[----:B------:R-:W-:Y:S02]  /*6060*/  SHF.R.U32.HI R9, RZ, 0x18, R9 ;  /* 0x00000018ff097819 */ /* 0x000fe40000011609 */
[----:B------:R-:W-:Y:S01]  /*6070*/  ISETP.LE.U32.AND P4, PT, R5, UR9, PT ;  /* 0x0000000905007c0c */ /* 0x000fe2000bf83070 */
[----:B------:R-:W-:Y:S01]  /*6080*/  @!P5 FADD.FTZ R173, -R173, -RZ ;  /* 0x800000ffadadd221 */ /* 0x000fe20000010100 */
[----:B------:R-:W-:Y:S02]  /*6090*/  LOP3.LUT R5, R4, 0xffff, RZ, 0xc0, !PT ;  /* 0x0000ffff04057812 */ /* 0x000fe400078ec0ff */
[----:B------:R-:W-:Y:S01]  /*60a0*/  LOP3.LUT R4, R6, 0xff, RZ, 0xc0, !PT ;  /* 0x000000ff06047812 */ /* 0x000fe200078ec0ff */
[----:B------:R-:W-:Y:S01]  /*60b0*/  @!P0 FADD.FTZ R175, -R175, -RZ ;  /* 0x800000ffafaf8221 */ /* 0x000fe20000010100 */
[----:B------:R-:W-:Y:S01]  /*60c0*/  ISETP.LE.U32.AND P6, PT, R9, UR9, PT ;  /* 0x0000000909007c0c */ /* 0x000fe2000bfc3070 */
[----:B------:R-:W-:Y:S01]  /*60d0*/  MUFU.EX2 R181, R58 ;  /* 0x0000003a00b57308 */ /* 0x000fe20000000800 */
[----:B------:R-:W-:Y:S02]  /*60e0*/  ISETP.LE.U32.AND P5, PT, R5, UR9, PT ;  /* 0x0000000905007c0c */ /* 0x000fe4000bfa3070 */
[----:B------:R-:W-:Y:S02]  /*60f0*/  LOP3.LUT R5, R24, 0xff, RZ, 0xc0, !PT ;  /* 0x000000ff18057812 */ /* 0x000fe400078ec0ff */
[----:B------:R-:W-:Y:S01]  /*6100*/  ISETP.LE.U32.AND P0, PT, R4, UR9, PT ;  /* 0x0000000904007c0c */ /* 0x000fe2000bf03070 */
[----:B------:R-:W-:Y:S01]  /*6110*/  @!P4 FADD.FTZ R185, -R185, -RZ ;  /* 0x800000ffb9b9c221 */ /* 0x000fe20000010100 */
[----:B------:R-:W-:Y:S01]  /*6120*/  SHF.R.U32.HI R4, RZ, 0x8, R15 ;  /* 0x00000008ff047819 */ /* 0x000fe2000001160f */
[----:B-1----:R-:W-:Y:S01]  /*6130*/  @!P1 FADD.FTZ R177, -R177, -RZ ;  /* 0x800000ffb1b19221 */ /* 0x002fe20000010100 */
[----:B------:R-:W-:Y:S01]  /*6140*/  ISETP.LE.U32.AND P4, PT, R20, UR9, PT ;  /* 0x0000000914007c0c */ /* 0x000fe2000bf83070 */
[----:B------:R-:W1:Y:S01]  /*6150*/  MUFU.EX2 R182, R44 ;  /* 0x0000002c00b67308 */ /* 0x000e620000000800 */
[----:B------:R-:W-:Y:S01]  /*6160*/  LOP3.LUT R4, R4, 0xffff, RZ, 0xc0, !PT ;  /* 0x0000ffff04047812 */ /* 0x000fe200078ec0ff */
[----:B------:R-:W-:Y:S01]  /*6170*/  @!P6 FADD.FTZ R194, -R194, -RZ ;  /* 0x800000ffc2c2e221 */ /* 0x000fe20000010100 */
[----:B------:R-:W-:Y:S01]  /*6180*/  ISETP.LE.U32.AND P1, PT, R14, UR9, PT ;  /* 0x000000090e007c0c */ /* 0x000fe2000bf23070 */
[----:B------:R-:W-:Y:S01]  /*6190*/  @!P5 FADD.FTZ R184, -R184, -RZ ;  /* 0x800000ffb8b8d221 */ /* 0x000fe20000010100 */
[----:B------:R-:W-:Y:S02]  /*61a0*/  ISETP.LE.U32.AND P5, PT, R4, UR9, PT ;  /* 0x0000000904007c0c */ /* 0x000fe4000bfa3070 */
[----:B------:R-:W-:Y:S01]  /*61b0*/  LOP3.LUT R4, R16, 0xff, RZ, 0xc0, !PT ;  /* 0x000000ff10047812 */ /* 0x000fe200078ec0ff */
[----:B------:R-:W-:Y:S01]  /*61c0*/  @!P0 FADD.FTZ R195, -R195, -RZ ;  /* 0x800000ffc3c38221 */ /* 0x000fe20000010100 */
[----:B------:R-:W-:Y:S01]  /*61d0*/  ISETP.LE.U32.AND P6, PT, R5, UR9, PT ;  /* 0x0000000905007c0c */ /* 0x000fe2000bfc3070 */
[----:B------:R-:W2:Y:S01]  /*61e0*/  MUFU.EX2 R183, R45 ;  /* 0x0000002d00b77308 */ /* 0x000ea20000000800 */
[----:B------:R-:W-:Y:S01]  /*61f0*/  ISETP.LE.U32.AND P0, PT, R4, UR9, PT ;  /* 0x0000000904007c0c */ /* 0x000fe2000bf03070 */
[----:B------:R-:W-:Y:S01]  /*6200*/  @!P4 FADD.FTZ R191, -R191, -RZ ;  /* 0x800000ffbfbfc221 */ /* 0x000fe20000010100 */
[----:B------:R-:W-:Y:S04]  /*6210*/  SHF.R.U32.HI R4, RZ, 0x8, R103 ;  /* 0x00000008ff047819 */ /* 0x000fe80000011667 */
[----:B------:R-:W-:Y:S01]  /*6220*/  LOP3.LUT R5, R4, 0xffff, RZ, 0xc0, !PT ;  /* 0x0000ffff04057812 */ /* 0x000fe200078ec0ff */
[----:B-1----:R-:W-:Y:S01]  /*6230*/  @!P1 FADD.FTZ R182, -R182, -RZ ;  /* 0x800000ffb6b69221 */ /* 0x002fe20000010100 */
[----:B------:R-:W-:Y:S01]  /*6240*/  LOP3.LUT R4, R8, 0xff, RZ, 0xc0, !PT ;  /* 0x000000ff08047812 */ /* 0x000fe200078ec0ff */
[----:B------:R-:W-:Y:S01]  /*6250*/  MUFU.EX2 R113, R54 ;  /* 0x0000003600717308 */ /* 0x000fe20000000800 */
[----:B------:R-:W-:Y:S01]  /*6260*/  ISETP.LE.U32.AND P1, PT, R12, UR9, PT ;  /* 0x000000090c007c0c */ /* 0x000fe2000bf23070 */
[----:B------:R-:W-:Y:S01]  /*6270*/  @!P6 FADD.FTZ R167, -R167, -RZ ;  /* 0x800000ffa7a7e221 */ /* 0x000fe20000010100 */
[----:B------:R-:W-:Y:S01]  /*6280*/  ISETP.LE.U32.AND P4, PT, R4, UR9, PT ;  /* 0x0000000904007c0c */ /* 0x000fe2000bf83070 */
[----:B------:R-:W-:Y:S01]  /*6290*/  @!P0 FADD.FTZ R192, -R192, -RZ ;  /* 0x800000ffc0c08221 */ /* 0x000fe20000010100 */
[----:B------:R-:W-:Y:S02]  /*62a0*/  ISETP.LE.U32.AND P0, PT, R5, UR9, PT ;  /* 0x0000000905007c0c */ /* 0x000fe4000bf03070 */
[--C-:B------:R-:W-:Y:S01]  /*62b0*/  SHF.R.U32.HI R4, RZ, 0x18, R8.reuse ;  /* 0x00000018ff047819 */ /* 0x100fe20000011608 */
[----:B--2---:R-:W-:Y:S01]  /*62c0*/  @!P5 FADD.FTZ R183, -R183, -RZ ;  /* 0x800000ffb7b7d221 */ /* 0x004fe20000010100 */
[----:B------:R-:W-:Y:S01]  /*62d0*/  LOP3.LUT R5, R8, 0xffff, RZ, 0xc0, !PT ;  /* 0x0000ffff08057812 */ /* 0x000fe200078ec0ff */
[----:B------:R-:W1:Y:S01]  /*62e0*/  MUFU.EX2 R170, R56 ;  /* 0x0000003800aa7308 */ /* 0x000e620000000800 */
[----:B------:R-:W-:Y:S02]  /*62f0*/  ISETP.LE.U32.AND P2, PT, R4, UR9, PT ;  /* 0x0000000904007c0c */ /* 0x000fe4000bf43070 */
[----:B------:R-:W-:Y:S01]  /*6300*/  LOP3.LUT R4, R0, 0xff, RZ, 0xc0, !PT ;  /* 0x000000ff00047812 */ /* 0x000fe200078ec0ff */
[----:B------:R-:W-:Y:S01]  /*6310*/  @!P1 FADD.FTZ R110, -R110, -RZ ;  /* 0x800000ff6e6e9221 */ /* 0x000fe20000010100 */
[----:B------:R-:W-:Y:S01]  /*6320*/  SHF.R.U32.HI R6, RZ, 0x8, R5 ;  /* 0x00000008ff067819 */ /* 0x000fe20000011605 */
[----:B------:R-:W-:Y:S01]  /*6330*/  @!P4 FADD.FTZ R115, -R115, -RZ ;  /* 0x800000ff7373c221 */ /* 0x000fe20000010100 */
[----:B------:R-:W-:Y:S01]  /*6340*/  SHF.R.U32.HI R5, RZ, 0x10, R8 ;  /* 0x00000010ff057819 */ /* 0x000fe20000011608 */
[----:B------:R-:W-:Y:S01]  /*6350*/  @!P0 FADD.FTZ R168, -R168, -RZ ;  /* 0x800000ffa8a88221 */ /* 0x000fe20000010100 */
[----:B------:R-:W-:Y:S01]  /*6360*/  ISETP.LE.U32.AND P0, PT, R4, UR9, PT ;  /* 0x0000000904007c0c */ /* 0x000fe2000bf03070 */
[----:B------:R-:W-:Y:S01]  /*6370*/  MUFU.EX2 R176, R59 ;  /* 0x0000003b00b07308 */ /* 0x000fe20000000800 */
[----:B------:R-:W-:Y:S02]  /*6380*/  LOP3.LUT R4, R6, 0xffff, RZ, 0xc0, !PT ;  /* 0x0000ffff06047812 */ /* 0x000fe400078ec0ff */
[----:B------:R-:W-:Y:S01]  /*6390*/  ISETP.LE.U32.AND P5, PT, R13, UR9, PT ;  /* 0x000000090d007c0c */ /* 0x000fe2000bfa3070 */
[----:B------:R-:W-:Y:S01]  /*63a0*/  @!P2 FADD.FTZ R112, -R112, -RZ ;  /* 0x800000ff7070a221 */ /* 0x000fe20000010100 */
[----:B------:R-:W-:Y:S02]  /*63b0*/  LOP3.LUT R6, R0, 0xffff, RZ, 0xc0, !PT ;  /* 0x0000ffff00067812 */ /* 0x000fe400078ec0ff */
[----:B------:R-:W-:Y:S03]  /*63c0*/  ISETP.LE.U32.AND P6, PT, R4, UR9, PT ;  /* 0x0000000904007c0c */ /* 0x000fe6000bfc3070 */
[----:B------:R-:W2:Y:S01]  /*63d0*/  MUFU.EX2 R162, R162 ;  /* 0x000000a200a27308 */ /* 0x000ea20000000800 */
[----:B------:R-:W-:Y:S02]  /*63e0*/  LOP3.LUT R5, R5, 0xff, RZ, 0xc0, !PT ;  /* 0x000000ff05057812 */ /* 0x000fe400078ec0ff */
[----:B------:R-:W-:Y:S01]  /*63f0*/  SHF.R.U32.HI R4, RZ, 0x8, R6 ;  /* 0x00000008ff047819 */ /* 0x000fe20000011606 */
[----:B-1----:R-:W-:Y:S01]  /*6400*/  @!P0 FADD.FTZ R170, -R170, -RZ ;  /* 0x800000ffaaaa8221 */ /* 0x002fe20000010100 */
[----:B------:R-:W-:Y:S02]  /*6410*/  ISETP.LE.U32.AND P0, PT, R18, UR9, PT ;  /* 0x0000000912007c0c */ /* 0x000fe4000bf03070 */
[----:B------:R-:W-:Y:S01]  /*6420*/  ISETP.LE.U32.AND P3, PT, R5, UR9, PT ;  /* 0x0000000905007c0c */ /* 0x000fe2000bf63070 */
[----:B------:R-:W-:Y:S01]  /*6430*/  @!P5 FADD.FTZ R164, -R164, -RZ ;  /* 0x800000ffa4a4d221 */ /* 0x000fe20000010100 */
[----:B------:R-:W-:Y:S02]  /*6440*/  LOP3.LUT R4, R4, 0xffff, RZ, 0xc0, !PT ;  /* 0x0000ffff04047812 */ /* 0x000fe400078ec0ff */
[--C-:B------:R-:W-:Y:S01]  /*6450*/  SHF.R.U32.HI R5, RZ, 0x10, R0.reuse ;  /* 0x00000010ff057819 */ /* 0x100fe20000011600 */
[----:B------:R-:W-:Y:S01]  /*6460*/  @!P6 FADD.FTZ R114, -R114, -RZ ;  /* 0x800000ff7272e221 */ /* 0x000fe20000010100 */
[----:B------:R-:W-:Y:S02]  /*6470*/  ISETP.LE.U32.AND P4, PT, R4, UR9, PT ;  /* 0x0000000904007c0c */ /* 0x000fe4000bf83070 */
[----:B------:R-:W-:Y:S02]  /*6480*/  LOP3.LUT R4, R5, 0xff, RZ, 0xc0, !PT ;  /* 0x000000ff05047812 */ /* 0x000fe400078ec0ff */
[----:B------:R-:W-:Y:S01]  /*6490*/  SHF.R.U32.HI R5, RZ, 0x8, R17 ;  /* 0x00000008ff057819 */ /* 0x000fe20000011611 */
[----:B--2---:R-:W-:Y:S01]  /*64a0*/  @!P0 FADD.FTZ R162, -R162, -RZ ;  /* 0x800000ffa2a28221 */ /* 0x004fe20000010100 */
[----:B------:R-:W-:Y:S01]  /*64b0*/  ISETP.LE.U32.AND P6, PT, R4, UR9, PT ;  /* 0x0000000904007c0c */ /* 0x000fe2000bfc3070 */
[----:B------:R-:W-:Y:S01]  /*64c0*/  @!P3 FADD.FTZ R113, -R113, -RZ ;  /* 0x800000ff7171b221 */ /* 0x000fe20000010100 */
[----:B------:R-:W-:Y:S02]  /*64d0*/  LOP3.LUT R4, R5, 0xffff, RZ, 0xc0, !PT ;  /* 0x0000ffff05047812 */ /* 0x000fe400078ec0ff */
[----:B------:R-:W-:Y:S02]  /*64e0*/  SHF.R.U32.HI R0, RZ, 0x18, R0 ;  /* 0x00000018ff007819 */ /* 0x000fe40000011600 */
[----:B------:R-:W-:Y:S01]  /*64f0*/  ISETP.LE.U32.AND P2, PT, R4, UR9, PT ;  /* 0x0000000904007c0c */ /* 0x000fe2000bf43070 */
[----:B------:R-:W-:Y:S01]  /*6500*/  @!P4 FADD.FTZ R111, -R111, -RZ ;  /* 0x800000ff6f6fc221 */ /* 0x000fe20000010100 */
[----:B------:R-:W-:Y:S02]  /*6510*/  LOP3.LUT R4, R21, 0xff, RZ, 0xc0, !PT ;  /* 0x000000ff15047812 */ /* 0x000fe400078ec0ff */
[----:B------:R-:W-:Y:S02]  /*6520*/  ISETP.LE.U32.AND P4, PT, R0, UR9, PT ;  /* 0x0000000900007c0c */ /* 0x000fe4000bf83070 */
[----:B------:R-:W-:Y:S01]  /*6530*/  SHF.R.U32.HI R0, RZ, 0x8, R19 ;  /* 0x00000008ff007819 */ /* 0x000fe20000011613 */
[----:B------:R-:W-:Y:S01]  /*6540*/  @!P6 FADD.FTZ R181, -R181, -RZ ;  /* 0x800000ffb5b5e221 */ /* 0x000fe20000010100 */
[----:B------:R-:W-:Y:S02]  /*6550*/  ISETP.LE.U32.AND P6, PT, R4, UR9, PT ;  /* 0x0000000904007c0c */ /* 0x000fe4000bfc3070 */
[----:B------:R-:W-:Y:S02]  /*6560*/  LOP3.LUT R4, R0, 0xffff, RZ, 0xc0, !PT ;  /* 0x0000ffff00047812 */ /* 0x000fe400078ec0ff */
[----:B------:R-:W-:Y:S01]  /*6570*/  F2FP.RELU.BF16.F32.PACK_AB R0, R203, R202 ;  /* 0x000000cacb00723e */ /* 0x000fe200000018ff */
[----:B------:R-:W-:Y:S01]  /*6580*/  @!P2 FADD.FTZ R165, -R165, -RZ ;  /* 0x800000ffa5a5a221 */ /* 0x000fe20000010100 */
[----:B------:R-:W-:Y:S02]  /*6590*/  LOP3.LUT R5, R7, 0xff, RZ, 0xc0, !PT ;  /* 0x000000ff07057812 */ /* 0x000fe400078ec0ff */
[----:B------:R-:W-:Y:S01]  /*65a0*/  ISETP.LE.U32.AND P2, PT, R4, UR9, PT ;  /* 0x0000000904007c0c */ /* 0x000fe2000bf43070 */
[----:B------:R1:W-:Y:S01]  /*65b0*/  STS [R221+0x10000], R0 ;  /* 0x01000000dd007388 */ /* 0x0003e20000000800 */
[----:B------:R-:W-:Y:S01]  /*65c0*/  ISETP.LE.U32.AND P1, PT, R5, UR9, PT ;  /* 0x0000000905007c0c */ /* 0x000fe2000bf23070 */
[----:B------:R-:W-:Y:S01]  /*65d0*/  @!P4 FADD.FTZ R176, -R176, -RZ ;  /* 0x800000ffb0b0c221 */ /* 0x000fe20000010100 */
[----:B------:R-:W-:Y:S01]  /*65e0*/  F2FP.RELU.BF16.F32.PACK_AB R5, R209, R210 ;  /* 0x000000d2d105723e */ /* 0x000fe200000018ff */
[----:B------:R-:W-:Y:S01]  /*65f0*/  @!P6 FADD.FTZ R108, -R108, -RZ ;  /* 0x800000ff6c6ce221 */ /* 0x000fe20000010100 */
[----:B------:R-:W-:Y:S02]  /*6600*/  F2FP.RELU.BF16.F32.PACK_AB R4, R188, R189 ;  /* 0x000000bdbc04723e */ /* 0x000fe400000018ff */
[----:B------:R-:W-:Y:S01]  /*6610*/  F2FP.RELU.BF16.F32.PACK_AB R6, R214, R213 ;  /* 0x000000d5d606723e */ /* 0x000fe200000018ff */
[----:B------:R2:W-:Y:S01]  /*6620*/  STS [R221+0x10400], R5 ;  /* 0x01040005dd007388 */ /* 0x0005e20000000800 */
[----:B------:R-:W-:Y:S02]  /*6630*/  F2FP.RELU.BF16.F32.PACK_AB R7, R172, R175 ;  /* 0x000000afac07723e */ /* 0x000fe400000018ff */
[----:B------:R-:W-:Y:S01]  /*6640*/  ISETP.LE.U32.AND P3, PT, R11, UR9, PT ;  /* 0x000000090b007c0c */ /* 0x000fe2000bf63070 */
[----:B------:R3:W-:Y:S01]  /*6650*/  STS [R223+0x10000], R4 ;  /* 0x01000004df007388 */ /* 0x0007e20000000800 */
[----:B------:R-:W-:Y:S01]  /*6660*/  @!P2 FADD.FTZ R163, -R163, -RZ ;  /* 0x800000ffa3a3a221 */ /* 0x000fe20000010100 */
[----:B------:R-:W-:Y:S01]  /*6670*/  @!P1 FADD.FTZ R171, -R171, -RZ ;  /* 0x800000ffabab9221 */ /* 0x000fe20000010100 */
[----:B------:R-:W-:Y:S02]  /*6680*/  FSETP.GE.FTZ.AND P2, PT, R188, RZ, PT ;  /* 0x000000ffbc00720b */ /* 0x000fe40003f56000 */
[----:B------:R-:W-:Y:S02]  /*6690*/  FSETP.GE.FTZ.AND P1, PT, R187, RZ, PT ;  /* 0x000000ffbb00720b */ /* 0x000fe40003f36000 */
[----:B------:R-:W-:Y:S05]  /*66a0*/  FSETP.GE.FTZ.AND P4, PT, R169, RZ, PT ;  /* 0x000000ffa900720b */ /* 0x000fea0003f96000 */
[----:B------:R-:W-:Y:S01]  /*66b0*/  @!P3 FADD.FTZ R109, -R109, -RZ ;  /* 0x800000ff6d6db221 */ /* 0x000fe20000010100 */
[----:B-1----:R-:W-:Y:S02]  /*66c0*/  F2FP.RELU.BF16.F32.PACK_AB R0, R198, R201 ;  /* 0x000000c9c600723e */ /* 0x002fe400000018ff */
[----:B------:R-:W-:Y:S03]  /*66d0*/  FSETP.GE.FTZ.AND P3, PT, R189, RZ, PT ;  /* 0x000000ffbd00720b */ /* 0x000fe60003f76000 */
[----:B------:R1:W-:Y:S01]  /*66e0*/  STS [R223+0x10400], R0 ;  /* 0x01040000df007388 */ /* 0x0003e20000000800 */
[----:B--2---:R-:W-:Y:S03]  /*66f0*/  F2FP.RELU.BF16.F32.PACK_AB R5, R217, R218 ;  /* 0x000000dad905723e */ /* 0x004fe600000018ff */
[----:B------:R2:W-:Y:S01]  /*6700*/  STS [R221+0x12000], R6 ;  /* 0x01200006dd007388 */ /* 0x0005e20000000800 */
[----:B---3--:R-:W-:Y:S03]  /*6710*/  F2FP.RELU.BF16.F32.PACK_AB R4, R211, R212 ;  /* 0x000000d4d304723e */ /* 0x008fe600000018ff */
[----:B------:R3:W-:Y:S04]  /*6720*/  STS [R221+0x12400], R5 ;  /* 0x01240005dd007388 */ /* 0x0007e80000000800 */
[----:B------:R4:W-:Y:S01]  /*6730*/  STS [R223+0x12000], R4 ;  /* 0x01200004df007388 */ /* 0x0009e20000000800 */
[----:B-1----:R-:W-:Y:S02]  /*6740*/  F2FP.RELU.BF16.F32.PACK_AB R0, R215, R216 ;  /* 0x000000d8d700723e */ /* 0x002fe400000018ff */
[----:B--2---:R-:W-:Y:S03]  /*6750*/  F2FP.RELU.BF16.F32.PACK_AB R6, R186, R187 ;  /* 0x000000bbba06723e */ /* 0x004fe600000018ff */
[----:B------:R1:W-:Y:S01]  /*6760*/  STS [R223+0x12400], R0 ;  /* 0x01240000df007388 */ /* 0x0003e20000000800 */
[----:B---3--:R-:W-:Y:S03]  /*6770*/  F2FP.RELU.BF16.F32.PACK_AB R5, R190, R193 ;  /* 0x000000c1be05723e */ /* 0x008fe600000018ff */
[----:B------:R2:W-:Y:S01]  /*6780*/  STS [R227+0x10000], R6 ;  /* 0x01000006e3007388 */ /* 0x0005e20000000800 */
[----:B----4-:R-:W-:Y:S03]  /*6790*/  F2FP.RELU.BF16.F32.PACK_AB R4, R177, R178 ;  /* 0x000000b2b104723e */ /* 0x010fe600000018ff */
[----:B------:R3:W-:Y:S04]  /*67a0*/  STS [R227+0x10400], R5 ;  /* 0x01040005e3007388 */ /* 0x0007e80000000800 */
[----:B------:R4:W-:Y:S01]  /*67b0*/  STS [R226+0x10000], R4 ;  /* 0x01000004e2007388 */ /* 0x0009e20000000800 */
[----:B-1----:R-:W-:Y:S02]  /*67c0*/  F2FP.RELU.BF16.F32.PACK_AB R0, R179, R180 ;  /* 0x000000b4b300723e */ /* 0x002fe400000018ff */
[----:B--2---:R-:W-:Y:S03]  /*67d0*/  F2FP.RELU.BF16.F32.PACK_AB R6, R184, R185 ;  /* 0x000000b9b806723e */ /* 0x004fe600000018ff */
[----:B------:R1:W-:Y:S01]  /*67e0*/  STS [R226+0x10400], R0 ;  /* 0x01040000e2007388 */ /* 0x0003e20000000800 */
[----:B---3--:R-:W-:Y:S02]  /*67f0*/  F2FP.RELU.BF16.F32.PACK_AB R5, R200, R199 ;  /* 0x000000c7c805723e */ /* 0x008fe400000018ff */
[----:B----4-:R-:W-:Y:S03]  /*6800*/  F2FP.RELU.BF16.F32.PACK_AB R4, R205, R206 ;  /* 0x000000cecd04723e */ /* 0x010fe600000018ff */
[----:B------:R2:W-:Y:S01]  /*6810*/  STS [R227+0x12000], R5 ;  /* 0x01200005e3007388 */ /* 0x0005e20000000800 */
[----:B-1----:R-:W-:Y:S05]  /*6820*/  F2FP.RELU.BF16.F32.PACK_AB R0, R207, R208 ;  /* 0x000000d0cf00723e */ /* 0x002fea00000018ff */
[----:B------:R1:W-:Y:S01]  /*6830*/  STS [R227+0x12400], R0 ;  /* 0x01240000e3007388 */ /* 0x0003e20000000800 */
[----:B--2---:R-:W-:Y:S03]  /*6840*/  F2FP.RELU.BF16.F32.PACK_AB R5, R196, R197 ;  /* 0x000000c5c405723e */ /* 0x004fe600000018ff */
[----:B------:R2:W-:Y:S04]  /*6850*/  STS [R226+0x12400], R4 ;  /* 0x01240004e2007388 */ /* 0x0005e80000000800 */
[----:B------:R3:W-:Y:S04]  /*6860*/  STS [R226+0x12000], R5 ;  /* 0x01200005e2007388 */ /* 0x0007e80000000800 */
[----:B------:R4:W-:Y:S01]  /*6870*/  STS [R220+0x10400], R7 ;  /* 0x01040007dc007388 */ /* 0x0009e20000000800 */
[----:B-1----:R-:W-:Y:S02]  /*6880*/  F2FP.RELU.BF16.F32.PACK_AB R0, R173, R174 ;  /* 0x000000aead00723e */ /* 0x002fe400000018ff */
[----:B--2---:R-:W-:Y:S03]  /*6890*/  F2FP.RELU.BF16.F32.PACK_AB R4, R168, R169 ;  /* 0x000000a9a804723e */ /* 0x004fe600000018ff */
[----:B------:R1:W-:Y:S01]  /*68a0*/  STS [R220+0x10000], R0 ;  /* 0x01000000dc007388 */ /* 0x0003e20000000800 */
[----:B---3--:R-:W-:Y:S03]  /*68b0*/  F2FP.RELU.BF16.F32.PACK_AB R5, R194, R195 ;  /* 0x000000c3c205723e */ /* 0x008fe600000018ff */
[----:B------:R2:W-:Y:S01]  /*68c0*/  STS [R222+0x10000], R4 ;  /* 0x01000004de007388 */ /* 0x0005e20000000800 */
[----:B----4-:R-:W-:Y:S02]  /*68d0*/  F2FP.RELU.BF16.F32.PACK_AB R7, R183, R182 ;  /* 0x000000b6b707723e */ /* 0x010fe400000018ff */
[----:B-1----:R-:W-:Y:S02]  /*68e0*/  F2FP.RELU.BF16.F32.PACK_AB R0, R166, R167 ;  /* 0x000000a7a600723e */ /* 0x002fe400000018ff */
[----:B--2---:R-:W-:Y:S03]  /*68f0*/  F2FP.RELU.BF16.F32.PACK_AB R4, R112, R113 ;  /* 0x000000717004723e */ /* 0x004fe600000018ff */
[----:B------:R1:W-:Y:S04]  /*6900*/  STS [R222+0x10400], R0 ;  /* 0x01040000de007388 */ /* 0x0003e80000000800 */
[----:B------:R2:W-:Y:S04]  /*6910*/  STS [R220+0x12000], R6 ;  /* 0x01200006dc007388 */ /* 0x0005e80000000800 */
[----:B------:R3:W-:Y:S04]  /*6920*/  STS [R220+0x12400], R5 ;  /* 0x01240005dc007388 */ /* 0x0007e80000000800 */
[----:B------:R4:W-:Y:S01]  /*6930*/  STS [R222+0x12000], R7 ;  /* 0x01200007de007388 */ /* 0x0009e20000000800 */
[----:B-1----:R-:W-:Y:S02]  /*6940*/  F2FP.RELU.BF16.F32.PACK_AB R0, R165, R110 ;  /* 0x0000006ea500723e */ /* 0x002fe400000018ff */
[----:B--2---:R-:W-:Y:S02]  /*6950*/  F2FP.RELU.BF16.F32.PACK_AB R6, R191, R192 ;  /* 0x000000c0bf06723e */ /* 0x004fe400000018ff */
[----:B---3--:R-:W-:Y:S03]  /*6960*/  F2FP.RELU.BF16.F32.PACK_AB R5, R114, R115 ;  /* 0x000000737205723e */ /* 0x008fe600000018ff */
[----:B------:R1:W-:Y:S01]  /*6970*/  STS [R222+0x12400], R6 ;  /* 0x01240006de007388 */ /* 0x0003e20000000800 */
[----:B----4-:R-:W-:Y:S03]  /*6980*/  F2FP.RELU.BF16.F32.PACK_AB R7, R111, R170 ;  /* 0x000000aa6f07723e */ /* 0x010fe600000018ff */
[----:B------:R2:W-:Y:S04]  /*6990*/  STS [R225+0x10000], R5 ;  /* 0x01000005e1007388 */ /* 0x0005e80000000800 */
[----:B------:R3:W-:Y:S04]  /*69a0*/  STS [R225+0x10400], R4 ;  /* 0x01040004e1007388 */ /* 0x0007e80000000800 */
[----:B------:R4:W-:Y:S01]  /*69b0*/  STS [R224+0x10000], R0 ;  /* 0x01000000e0007388 */ /* 0x0009e20000000800 */
[----:B-1----:R-:W-:Y:S02]  /*69c0*/  F2FP.RELU.BF16.F32.PACK_AB R6, R176, R181 ;  /* 0x000000b5b006723e */ /* 0x002fe400000018ff */
[----:B--2---:R-:W-:Y:S02]  /*69d0*/  F2FP.RELU.BF16.F32.PACK_AB R5, R164, R108 ;  /* 0x0000006ca405723e */ /* 0x004fe400000018ff */
[----:B---3--:R-:W-:Y:S03]  /*69e0*/  F2FP.RELU.BF16.F32.PACK_AB R4, R163, R109 ;  /* 0x0000006da304723e */ /* 0x008fe600000018ff */
[----:B------:R-:W-:Y:S01]  /*69f0*/  STS [R224+0x10400], R5 ;  /* 0x01040005e0007388 */ /* 0x000fe20000000800 */
[----:B----4-:R-:W-:Y:S03]  /*6a00*/  F2FP.RELU.BF16.F32.PACK_AB R0, R162, R171 ;  /* 0x000000aba200723e */ /* 0x010fe600000018ff */
[----:B------:R-:W-:Y:S04]  /*6a10*/  STS [R225+0x12000], R7 ;  /* 0x01200007e1007388 */ /* 0x000fe80000000800 */
[----:B------:R-:W-:Y:S04]  /*6a20*/  STS [R225+0x12400], R6 ;  /* 0x01240006e1007388 */ /* 0x000fe80000000800 */
        /* <DEDUP_REMOVED lines=37> */
[----:B------:R-:W-:Y:S01]  /*6c80*/  HMMA.16816.F32.BF16 R64, R100, R146, R64 ;  /* 0x000000926440723c */ /* 0x000fe20000041840 */
[----:B------:R-:W-:Y:S04]  /*6c90*/  IMAD.U32 R104, RZ, RZ, UR22 ;  /* 0x00000016ff687e24 */ /* 0x000fe8000f8e00ff */
[----:B------:R-:W-:Y:S01]  /*6ca0*/  IMAD.U32 R105, RZ, RZ, UR21 ;  /* 0x00000015ff697e24 */ /* 0x000fe2000f8e00ff */
[C---:B------:R-:W-:Y:S05]  /*6cb0*/  LEA R106, P0, R235.reuse, R104, 0x2 ;  /* 0x00000068eb6a7211 */ /* 0x040fea00078010ff */
[----:B------:R-:W-:Y:S02]  /*6cc0*/  LEA.HI.X.SX32 R107, R235, R105, 0x2, P0 ;  /* 0x00000069eb6b7211 */ /* 0x000fe400000f16ff */
[----:B------:R-:W-:Y:S03]  /*6cd0*/  FSETP.GE.FTZ.AND P0, PT, R202, RZ, PT ;  /* 0x000000ffca00720b */ /* 0x000fe60003f16000 */
[----:B------:R-:W2:Y:S04]  /*6ce0*/  LDG.E R105, desc[UR14][R106.64] ;  /* 0x0000000e6a697981 */ /* 0x000ea8000c1e1900 */
[----:B------:R-:W3:Y:S01]  /*6cf0*/  LDG.E R104, desc[UR14][R106.64+0x20] ;  /* 0x0000200e6a687981 */ /* 0x000ee2000c1e1900 */
[C---:B--2---:R-:W-:Y:S01]  /*6d00*/  FADD.FTZ R0, -R105.reuse, R4 ;  /* 0x0000000469007221 */ /* 0x044fe20000010100 */
[C---:B------:R-:W-:Y:S02]  /*6d10*/  FADD.FTZ R16, -R105.reuse, R16 ;  /* 0x0000001069107221 */ /* 0x040fe40000010100 */
[----:B------:R1:W5:Y:S01]  /*6d20*/  LDG.E R4, desc[UR14][R106.64+0x100] ;  /* 0x0001000e6a047981 */ /* 0x000362000c1e1900 */
[C---:B------:R-:W-:Y:S01]  /*6d30*/  FADD.FTZ R21, -R105.reuse, R21 ;  /* 0x0000001569157221 */ /* 0x040fe20000010100 */
[C---:B------:R-:W-:Y:S01]  /*6d40*/  FADD.FTZ R20, -R105.reuse, R20 ;  /* 0x0000001469147221 */ /* 0x040fe20000010100 */
[-C--:B------:R-:W-:Y:S01]  /*6d50*/  FSEL R0, R0, R105.reuse, P0 ;  /* 0x0000006900007208 */ /* 0x080fe20000000000 */
[----:B------:R-:W-:Y:S01]  /*6d60*/  FADD.FTZ R53, -R105, R53 ;  /* 0x0000003569357221 */ /* 0x000fe20000010100 */
[----:B------:R-:W-:Y:S01]  /*6d70*/  FSETP.GE.FTZ.AND P0, PT, R203, RZ, PT ;  /* 0x000000ffcb00720b */ /* 0x000fe20003f16000 */
[C---:B------:R-:W-:Y:S01]  /*6d80*/  FADD.FTZ R52, -R105.reuse, R52 ;  /* 0x0000003469347221 */ /* 0x040fe20000010100 */
[-C--:B------:R-:W-:Y:S01]  /*6d90*/  FSEL R16, R16, R105.reuse, P3 ;  /* 0x0000006910107208 */ /* 0x080fe20001800000 */
[----:B------:R-:W-:Y:S01]  /*6da0*/  FMUL.FTZ R204, R202, R0 ;  /* 0x00000000cacc7220 */ /* 0x000fe20000410000 */
[-C--:B------:R-:W-:Y:S01]  /*6db0*/  FSEL R20, R20, R105.reuse, P1 ;  /* 0x0000006914147208 */ /* 0x080fe20000800000 */
[C---:B------:R-:W-:Y:S01]  /*6dc0*/  FADD.FTZ R0, -R105.reuse, R5 ;  /* 0x0000000569007221 */ /* 0x040fe20000010100 */
[----:B------:R-:W-:Y:S01]  /*6dd0*/  FSETP.GE.FTZ.AND P1, PT, R174, RZ, PT ;  /* 0x000000ffae00720b */ /* 0x000fe20003f36000 */
[----:B------:R-:W-:Y:S01]  /*6de0*/  FADD.FTZ R5, -R105, R17 ;  /* 0x0000001169057221 */ /* 0x000fe20000010100 */
[----:B------:R-:W-:Y:S01]  /*6df0*/  FSETP.GE.FTZ.AND P3, PT, R178, RZ, PT ;  /* 0x000000ffb200720b */ /* 0x000fe20003f76000 */
[----:B------:R-:W-:Y:S01]  /*6e00*/  FMUL.FTZ R16, R189, R16 ;  /* 0x00000010bd107220 */ /* 0x000fe20000410000 */
[-C--:B------:R-:W-:Y:S01]  /*6e10*/  FSEL R0, R0, R105.reuse, P0 ;  /* 0x0000006900007208 */ /* 0x080fe20000000000 */
[----:B------:R-:W-:Y:S01]  /*6e20*/  FADD.FTZ R17, -R105, R36 ;  /* 0x0000002469117221 */ /* 0x000fe20000010100 */
[-C--:B------:R-:W-:Y:S01]  /*6e30*/  FSEL R5, R5, R105.reuse, P2 ;  /* 0x0000006905057208 */ /* 0x080fe20001000000 */
[----:B------:R-:W-:Y:S01]  /*6e40*/  FMUL.FTZ R187, R187, R20 ;  /* 0x00000014bbbb7220 */ /* 0x000fe20000410000 */
[----:B------:R-:W-:Y:S01]  /*6e50*/  FSETP.GE.FTZ.AND P0, PT, R186, RZ, PT ;  /* 0x000000ffba00720b */ /* 0x000fe20003f16000 */
[----:B------:R-:W-:Y:S01]  /*6e60*/  FMUL.FTZ R202, R203, R0 ;  /* 0x00000000cbca7220 */ /* 0x000fe20000410000 */
[-C--:B------:R-:W-:Y:S01]  /*6e70*/  FSEL R17, R17, R105.reuse, P1 ;  /* 0x0000006911117208 */ /* 0x080fe20000800000 */
[----:B------:R1:W5:Y:S01]  /*6e80*/  LDG.E R0, desc[UR14][R106.64+0x120] ;  /* 0x0001200e6a007981 */ /* 0x000362000c1e1900 */
[----:B------:R-:W-:Y:S01]  /*6e90*/  FSEL R21, R21, R105, P0 ;  /* 0x0000006915157208 */ /* 0x000fe20000000000 */
[----:B------:R-:W-:Y:S01]  /*6ea0*/  FMUL.FTZ R188, R188, R5 ;  /* 0x00000005bcbc7220 */ /* 0x000fe20000410000 */
[----:B------:R-:W-:Y:S01]  /*6eb0*/  FSETP.GE.FTZ.AND P0, PT, R173, RZ, PT ;  /* 0x000000ffad00720b */ /* 0x000fe20003f16000 */
[----:B------:R-:W-:Y:S01]  /*6ec0*/  FADD.FTZ R20, -R105, R33 ;  /* 0x0000002169147221 */ /* 0x000fe20000010100 */
[----:B------:R-:W-:Y:S01]  /*6ed0*/  FSETP.GE.FTZ.AND P2, PT, R177, RZ, PT ;  /* 0x000000ffb100720b */ /* 0x000fe20003f56000 */
[----:B------:R-:W-:Y:S01]  /*6ee0*/  FMUL.FTZ R186, R186, R21 ;  /* 0x00000015baba7220 */ /* 0x000fe20000410000 */
[----:B------:R-:W-:Y:S01]  /*6ef0*/  F2FP.BF16.F32.PACK_AB R100, R188, R16 ;  /* 0x00000010bc64723e */ /* 0x000fe200000010ff */
[C---:B------:R-:W-:Y:S01]  /*6f00*/  FADD.FTZ R16, -R105.reuse, R37 ;  /* 0x0000002569107221 */ /* 0x040fe20000010100 */
[----:B------:R-:W-:Y:S01]  /*6f10*/  FSETP.GE.FTZ.AND P1, PT, R114, RZ, PT ;  /* 0x000000ff7200720b */ /* 0x000fe20003f36000 */
[C---:B------:R-:W-:Y:S01]  /*6f20*/  FADD.FTZ R21, -R105.reuse, R32 ;  /* 0x0000002069157221 */ /* 0x040fe20000010100 */
[----:B------:R-:W-:Y:S01]  /*6f30*/  FSEL R20, R20, R105, P2 ;  /* 0x0000006914147208 */ /* 0x000fe20001000000 */
[----:B------:R-:W-:Y:S01]  /*6f40*/  FMUL.FTZ R174, R174, R17 ;  /* 0x00000011aeae7220 */ /* 0x000fe20000410000 */
[-C--:B------:R-:W-:Y:S01]  /*6f50*/  FSEL R16, R16, R105.reuse, P0 ;  /* 0x0000006910107208 */ /* 0x080fe20000000000 */
[----:B------:R-:W-:Y:S01]  /*6f60*/  FADD.FTZ R17, -R105, R48 ;  /* 0x0000003069117221 */ /* 0x000fe20000010100 */
[----:B------:R-:W-:Y:S01]  /*6f70*/  FSETP.GE.FTZ.AND P0, PT, R165, RZ, PT ;  /* 0x000000ffa500720b */ /* 0x000fe20003f16000 */
[----:B------:R-:W-:Y:S01]  /*6f80*/  FADD.FTZ R64, -R105, R64 ;  /* 0x0000004069407221 */ /* 0x000fe20000010100 */
[-C--:B------:R-:W-:Y:S01]  /*6f90*/  FSEL R21, R21, R105.reuse, P3 ;  /* 0x0000006915157208 */ /* 0x080fe20001800000 */
[----:B------:R-:W-:Y:S01]  /*6fa0*/  FMUL.FTZ R173, R173, R16 ;  /* 0x00000010adad7220 */ /* 0x000fe20000410000 */
[----:B------:R-:W-:Y:S01]  /*6fb0*/  FSEL R53, R53, R105, P1 ;  /* 0x0000006935357208 */ /* 0x000fe20000800000 */
[----:B------:R-:W-:Y:S01]  /*6fc0*/  FADD.FTZ R16, -R105, R49 ;  /* 0x0000003169107221 */ /* 0x000fe20000010100 */
[----:B------:R-:W-:Y:S01]  /*6fd0*/  FSETP.GE.FTZ.AND P3, PT, R168, RZ, PT ;  /* 0x000000ffa800720b */ /* 0x000fe20003f76000 */
[----:B------:R-:W-:Y:S01]  /*6fe0*/  FMUL.FTZ R21, R178, R21 ;  /* 0x00000015b2157220 */ /* 0x000fe20000410000 */
[----:B------:R-:W-:Y:S01]  /*6ff0*/  FSETP.GE.FTZ.AND P2, PT, R115, RZ, PT ;  /* 0x000000ff7300720b */ /* 0x000fe20003f56000 */
[----:B------:R-:W-:Y:S01]  /*7000*/  FMUL.FTZ R20, R177, R20 ;  /* 0x00000014b1147220 */ /* 0x000fe20000410000 */
[----:B------:R-:W-:Y:S01]  /*7010*/  FSETP.GE.FTZ.AND P1, PT, R110, RZ, PT ;  /* 0x000000ff6e00720b */ /* 0x000fe20003f36000 */
[----:B------:R-:W-:Y:S01]  /*7020*/  FMUL.FTZ R114, R114, R53 ;  /* 0x0000003572727220 */ /* 0x000fe20000410000 */
[-C--:B------:R-:W-:Y:S01]  /*7030*/  FSEL R17, R17, R105.reuse, P4 ;  /* 0x0000006911117208 */ /* 0x080fe20002000000 */
[----:B---3--:R-:W-:Y:S01]  /*7040*/  FADD.FTZ R6, -R104, R6 ;  /* 0x0000000668067221 */ /* 0x008fe20000010100 */
[-C--:B------:R-:W-:Y:S01]  /*7050*/  FSEL R16, R16, R105.reuse, P3 ;  /* 0x0000006910107208 */ /* 0x080fe20001800000 */
[----:B------:R-:W-:Y:S01]  /*7060*/  FADD.FTZ R7, -R104, R7 ;  /* 0x0000000768077221 */ /* 0x000fe20000010100 */
[----:B------:R-:W-:Y:S01]  /*7070*/  FSEL R52, R52, R105, P2 ;  /* 0x0000006934347208 */ /* 0x000fe20001000000 */
[----:B------:R-:W-:Y:S01]  /*7080*/  FMUL.FTZ R169, R169, R17 ;  /* 0x00000011a9a97220 */ /* 0x000fe20000410000 */
[----:B------:R-:W-:Y:S01]  /*7090*/  FSEL R64, R64, R105, P1 ;  /* 0x0000006940407208 */ /* 0x000fe20000800000 */
[----:B------:R-:W-:Y:S01]  /*70a0*/  @P0 FADD.FTZ R105, -R105, R65 ;  /* 0x0000004169690221 */ /* 0x000fe20000010100 */
[----:B------:R-:W-:Y:S01]  /*70b0*/  PLOP3.LUT P0, PT, PT, PT, UP3, 0x80, 0x0 ;  /* 0x000000000000781c */ /* 0x000fe20003f0f038 */
[----:B------:R-:W-:Y:S01]  /*70c0*/  FMUL.FTZ R168, R168, R16 ;  /* 0x00000010a8a87220 */ /* 0x000fe20000410000 */
[----:B------:R-:W-:Y:S01]  /*70d0*/  FSETP.GE.FTZ.AND P2, PT, R210, RZ, PT ;  /* 0x000000ffd200720b */ /* 0x000fe20003f56000 */
[----:B------:R-:W-:Y:S01]  /*70e0*/  FMUL.FTZ R115, R115, R52 ;  /* 0x0000003473737220 */ /* 0x000fe20000410000 */
[----:B------:R-:W-:Y:S01]  /*70f0*/  FSETP.GE.FTZ.AND P1, PT, R209, RZ, PT ;  /* 0x000000ffd100720b */ /* 0x000fe20003f36000 */
[----:B------:R-:W-:Y:S01]  /*7100*/  FMUL.FTZ R64, R110, R64 ;  /* 0x000000406e407220 */ /* 0x000fe20000410000 */
[----:B------:R-:W-:Y:S01]  /*7110*/  F2FP.BF16.F32.PACK_AB R5, R202, R204 ;  /* 0x000000ccca05723e */ /* 0x000fe200000010ff */
[----:B------:R-:W-:Y:S01]  /*7120*/  FMUL.FTZ R105, R165, R105 ;  /* 0x00000069a5697220 */ /* 0x000fe20000410000 */
[----:B------:R-:W-:Y:S02]  /*7130*/  F2FP.BF16.F32.PACK_AB R186, R186, R187 ;  /* 0x000000bbbaba723e */ /* 0x000fe400000010ff */
[----:B------:R-:W-:Y:S02]  /*7140*/  F2FP.BF16.F32.PACK_AB R36, R20, R21 ;  /* 0x000000151424723e */ /* 0x000fe400000010ff */
[----:B------:R-:W-:Y:S02]  /*7150*/  F2FP.BF16.F32.PACK_AB R173, R173, R174 ;  /* 0x000000aeadad723e */ /* 0x000fe400000010ff */
[----:B------:R-:W-:Y:S02]  /*7160*/  F2FP.BF16.F32.PACK_AB R168, R168, R169 ;  /* 0x000000a9a8a8723e */ /* 0x000fe400000010ff */
[----:B------:R-:W-:Y:S02]  /*7170*/  F2FP.BF16.F32.PACK_AB R114, R114, R115 ;  /* 0x000000737272723e */ /* 0x000fe400000010ff */
[-C--:B------:R-:W-:Y:S02]  /*7180*/  FSEL R17, R6, R104.reuse, P2 ;  /* 0x0000006806117208 */ /* 0x080fe40001000000 */
[----:B------:R-:W-:Y:S01]  /*7190*/  FSEL R16, R7, R104, P1 ;  /* 0x0000006807107208 */ /* 0x000fe20000800000 */
[----:B-1----:R-:W-:Y:S06]  /*71a0*/  @!P0 BRA `(.L_x_171) ;  /* 0x0000000000848947 */ /* 0x002fec0003800000 */
        /* <DEDUP_REMOVED lines=13> */
[C---:B-1----:R-:W-:Y:S05]  /*7280*/  IMAD.U32 R6, R21.reuse, -0x80, RZ ;  /* 0xffffff8015067824 */ /* 0x042fea00078e00ff */
        /* <DEDUP_REMOVED lines=19> */
.L_x_171:
[----:B------:R1:W-:Y:S01]  /*73c0*/  STS [R221+0x8000], R5 ;  /* 0x00800005dd007388 */ /* 0x0003e20000000800 */
[----:B------:R-:W-:Y:S01]  /*73d0*/  FADD.FTZ R22, -R104, R22 ;  /* 0x0000001668167221 */ /* 0x000fe20000010100 */
[----:B------:R-:W-:Y:S01]  /*73e0*/  FMUL.FTZ R17, R210, R17 ;  /* 0x00000011d2117220 */ /* 0x000fe20000410000 */
[----:B---3--:R-:W-:Y:S01]  /*73f0*/  FMUL.FTZ R6, R209, R16 ;  /* 0x00000010d1067220 */ /* 0x008fe20000410000 */
[C---:B------:R-:W-:Y:S01]  /*7400*/  FADD.FTZ R18, -R104.reuse, R18 ;  /* 0x0000001268127221 */ /* 0x040fe20000010100 */
[C---:B------:R-:W-:Y:S01]  /*7410*/  FADD.FTZ R19, -R104.reuse, R19 ;  /* 0x0000001368137221 */ /* 0x040fe20000010100 */
[----:B------:R-:W-:Y:S01]  /*7420*/  FSETP.GE.FTZ.AND P1, PT, R193, RZ, PT ;  /* 0x000000ffc100720b */ /* 0x000fe20003f36000 */
[C---:B------:R-:W-:Y:S01]  /*7430*/  FADD.FTZ R7, -R104.reuse, R23 ;  /* 0x0000001768077221 */ /* 0x040fe20000010100 */
[----:B------:R-:W-:Y:S01]  /*7440*/  FSETP.GE.FTZ.AND P3, PT, R201, RZ, PT ;  /* 0x000000ffc900720b */ /* 0x000fe20003f76000 */
[----:B------:R-:W-:Y:S01]  /*7450*/  FADD.FTZ R35, -R104, R35 ;  /* 0x0000002368237221 */ /* 0x000fe20000010100 */
[----:B------:R-:W-:Y:S01]  /*7460*/  FSETP.GE.FTZ.AND P2, PT, R198, RZ, PT ;  /* 0x000000ffc600720b */ /* 0x000fe20003f56000 */
[----:B------:R-:W-:Y:S01]  /*7470*/  FADD.FTZ R50, -R104, R50 ;  /* 0x0000003268327221 */ /* 0x000fe20000010100 */
[-C--:B------:R-:W-:Y:S01]  /*7480*/  FSEL R22, R22, R104.reuse, P1 ;  /* 0x0000006816167208 */ /* 0x080fe20000800000 */
[----:B------:R-:W-:Y:S01]  /*7490*/  FADD.FTZ R51, -R104, R51 ;  /* 0x0000003368337221 */ /* 0x000fe20000010100 */
[----:B------:R-:W-:Y:S01]  /*74a0*/  F2FP.BF16.F32.PACK_AB R6, R6, R17 ;  /* 0x000000110606723e */ /* 0x000fe200000010ff */
[----:B-----5:R-:W-:Y:S01]  /*74b0*/  FADD.FTZ R25, -R4, R25 ;  /* 0x0000001904197221 */ /* 0x020fe20000010100 */
[-C--:B------:R-:W-:Y:S01]  /*74c0*/  FSEL R18, R18, R104.reuse, P3 ;  /* 0x0000006812127208 */ /* 0x080fe20001800000 */
[----:B------:R-:W-:Y:S01]  /*74d0*/  FADD.FTZ R24, -R4, R24 ;  /* 0x0000001804187221 */ /* 0x000fe20000010100 */
[----:B------:R-:W-:Y:S01]  /*74e0*/  FSEL R19, R19, R104, P2 ;  /* 0x0000006813137208 */ /* 0x000fe20001000000 */
[----:B------:R2:W-:Y:S01]  /*74f0*/  STS [R221+0x8400], R6 ;  /* 0x00840006dd007388 */ /* 0x0005e20000000800 */
[----:B------:R-:W-:Y:S01]  /*7500*/  FSETP.GE.FTZ.AND P1, PT, R180, RZ, PT ;  /* 0x000000ffb400720b */ /* 0x000fe20003f36000 */
[----:B------:R-:W-:Y:S01]  /*7510*/  FMUL.FTZ R21, R201, R18 ;  /* 0x00000012c9157220 */ /* 0x000fe20000410000 */
[----:B------:R-:W-:Y:S01]  /*7520*/  FSETP.GE.FTZ.AND P2, PT, R190, RZ, PT ;  /* 0x000000ffbe00720b */ /* 0x000fe20003f56000 */
[----:B------:R-:W-:Y:S01]  /*7530*/  STS [R223+0x8000], R100 ;  /* 0x00800064df007388 */ /* 0x000fe20000000800 */
[----:B------:R-:W-:Y:S01]  /*7540*/  FSETP.GE.FTZ.AND P3, PT, R179, RZ, PT ;  /* 0x000000ffb300720b */ /* 0x000fe20003f76000 */
[----:B-1----:R-:W-:Y:S01]  /*7550*/  FADD.FTZ R5, -R104, R34 ;  /* 0x0000002268057221 */ /* 0x002fe20000010100 */
[----:B------:R-:W-:Y:S01]  /*7560*/  FMUL.FTZ R20, R198, R19 ;  /* 0x00000013c6147220 */ /* 0x000fe20000410000 */
[C---:B------:R-:W-:Y:S01]  /*7570*/  FADD.FTZ R17, -R104.reuse, R39 ;  /* 0x0000002768117221 */ /* 0x040fe20000010100 */
[-C--:B------:R-:W-:Y:S01]  /*7580*/  FSEL R7, R7, R104.reuse, P2 ;  /* 0x0000006807077208 */ /* 0x080fe20001000000 */
[C---:B------:R-:W-:Y:S01]  /*7590*/  FADD.FTZ R18, -R104.reuse, R38 ;  /* 0x0000002668127221 */ /* 0x040fe20000010100 */
[-C--:B------:R-:W-:Y:S01]  /*75a0*/  FSEL R5, R5, R104.reuse, P1 ;  /* 0x0000006805057208 */ /* 0x080fe20000800000 */
[----:B------:R-:W-:Y:S01]  /*75b0*/  FADD.FTZ R54, -R104, R54 ;  /* 0x0000003668367221 */ /* 0x000fe20000010100 */
[----:B------:R-:W-:Y:S01]  /*75c0*/  FSETP.GE.FTZ.AND P1, PT, R172, RZ, PT ;  /* 0x000000ffac00720b */ /* 0x000fe20003f36000 */
[----:B------:R-:W-:Y:S01]  /*75d0*/  FMUL.FTZ R19, R190, R7 ;  /* 0x00000007be137220 */ /* 0x000fe20000410000 */
[----:B------:R-:W-:Y:S01]  /*75e0*/  FSEL R35, R35, R104, P3 ;  /* 0x0000006823237208 */ /* 0x000fe20001800000 */
[----:B------:R-:W-:Y:S01]  /*75f0*/  FMUL.FTZ R16, R180, R5 ;  /* 0x00000005b4107220 */ /* 0x000fe20000410000 */
[----:B------:R-:W-:Y:S01]  /*7600*/  F2FP.BF16.F32.PACK_AB R5, R20, R21 ;  /* 0x000000151405723e */ /* 0x000fe200000010ff */
[----:B------:R-:W-:Y:S01]  /*7610*/  FMUL.FTZ R22, R193, R22 ;  /* 0x00000016c1167220 */ /* 0x000fe20000410000 */
[----:B------:R-:W-:Y:S01]  /*7620*/  FSEL R17, R17, R104, P1 ;  /* 0x0000006811117208 */ /* 0x000fe20000800000 */
[----:B------:R-:W-:Y:S01]  /*7630*/  FMUL.FTZ R7, R179, R35 ;  /* 0x00000023b3077220 */ /* 0x000fe20000410000 */
[----:B------:R-:W-:Y:S01]  /*7640*/  FSETP.GE.FTZ.AND P1, PT, R164, RZ, PT ;  /* 0x000000ffa400720b */ /* 0x000fe20003f36000 */
[----:B------:R1:W-:Y:S01]  /*7650*/  STS [R223+0x8400], R5 ;  /* 0x00840005df007388 */ /* 0x0003e20000000800 */
[----:B------:R-:W-:Y:S01]  /*7660*/  FSETP.GE.FTZ.AND P2, PT, R175, RZ, PT ;  /* 0x000000ffaf00720b */ /* 0x000fe20003f56000 */
[C---:B------:R-:W-:Y:S01]  /*7670*/  FADD.FTZ R55, -R104.reuse, R55 ;  /* 0x0000003768377221 */ /* 0x040fe20000010100 */
[----:B------:R-:W-:Y:S01]  /*7680*/  F2FP.BF16.F32.PACK_AB R32, R7, R16 ;  /* 0x000000100720723e */ /* 0x000fe200000010ff */
[----:B------:R-:W-:Y:S01]  /*7690*/  FADD.FTZ R7, -R104, R66 ;  /* 0x0000004268077221 */ /* 0x000fe20000010100 */
[-C--:B------:R-:W-:Y:S01]  /*76a0*/  FSEL R18, R18, R104.reuse, P2 ;  /* 0x0000006812127208 */ /* 0x080fe20001000000 */
[C---:B------:R-:W-:Y:S01]  /*76b0*/  FADD.FTZ R8, -R4.reuse, R8 ;  /* 0x0000000804087221 */ /* 0x040fe20000010100 */
[----:B------:R-:W-:Y:S01]  /*76c0*/  FSETP.GE.FTZ.AND P6, PT, R167, RZ, PT ;  /* 0x000000ffa700720b */ /* 0x000fe20003fd6000 */
[----:B------:R-:W-:Y:S01]  /*76d0*/  FADD.FTZ R9, -R4, R9 ;  /* 0x0000000904097221 */ /* 0x000fe20000010100 */
[----:B------:R-:W-:Y:S01]  /*76e0*/  FSETP.GE.FTZ.AND P5, PT, R166, RZ, PT ;  /* 0x000000ffa600720b */ /* 0x000fe20003fb6000 */
[C---:B------:R-:W-:Y:S01]  /*76f0*/  FADD.FTZ R13, -R4.reuse, R13 ;  /* 0x0000000d040d7221 */ /* 0x040fe20000010100 */
[----:B------:R-:W-:Y:S01]  /*7700*/  FSETP.GE.FTZ.AND P4, PT, R113, RZ, PT ;  /* 0x000000ff7100720b */ /* 0x000fe20003f96000 */
[----:B------:R-:W-:Y:S01]  /*7710*/  FADD.FTZ R12, -R4, R12 ;  /* 0x0000000c040c7221 */ /* 0x000fe20000010100 */
[----:B------:R-:W-:Y:S01]  /*7720*/  FSETP.GE.FTZ.AND P3, PT, R112, RZ, PT ;  /* 0x000000ff7000720b */ /* 0x000fe20003f76000 */
[----:B------:R-:W-:Y:S01]  /*7730*/  FADD.FTZ R29, -R4, R29 ;  /* 0x0000001d041d7221 */ /* 0x000fe20000010100 */
[----:B------:R-:W-:Y:S01]  /*7740*/  FSETP.GE.FTZ.AND P2, PT, R108, RZ, PT ;  /* 0x000000ff6c00720b */ /* 0x000fe20003f56000 */
[----:B------:R-:W-:Y:S01]  /*7750*/  FADD.FTZ R44, -R4, R44 ;  /* 0x0000002c042c7221 */ /* 0x000fe20000010100 */
[----:B------:R-:W-:Y:S01]  /*7760*/  FSEL R50, R50, R104, P6 ;  /* 0x0000006832327208 */ /* 0x000fe20003000000 */
[----:B------:R-:W-:Y:S01]  /*7770*/  FMUL.FTZ R18, R175, R18 ;  /* 0x00000012af127220 */ /* 0x000fe20000410000 */
[-C--:B------:R-:W-:Y:S01]  /*7780*/  FSEL R51, R51, R104.reuse, P5 ;  /* 0x0000006833337208 */ /* 0x080fe20002800000 */
[----:B------:R-:W-:Y:S01]  /*7790*/  FMUL.FTZ R17, R172, R17 ;  /* 0x00000011ac117220 */ /* 0x000fe20000410000 */
[-C--:B------:R-:W-:Y:S01]  /*77a0*/  FSEL R54, R54, R104.reuse, P4 ;  /* 0x0000006836367208 */ /* 0x080fe20002000000 */
[C---:B------:R-:W-:Y:S01]  /*77b0*/  FADD.FTZ R26, -R0.reuse, R26 ;  /* 0x0000001a001a7221 */ /* 0x040fe20000010100 */
[-C--:B------:R-:W-:Y:S01]  /*77c0*/  FSEL R55, R55, R104.reuse, P3 ;  /* 0x0000006837377208 */ /* 0x080fe20001800000 */
[----:B------:R-:W-:Y:S01]  /*77d0*/  FADD.FTZ R30, -R0, R30 ;  /* 0x0000001e001e7221 */ /* 0x000fe20000010100 */
[----:B------:R-:W-:Y:S01]  /*77e0*/  FSEL R7, R7, R104, P2 ;  /* 0x0000006807077208 */ /* 0x000fe20001000000 */
[----:B------:R-:W-:Y:S01]  /*77f0*/  @P1 FADD.FTZ R104, -R104, R67 ;  /* 0x0000004368681221 */ /* 0x000fe20000010100 */
[----:B------:R-:W-:Y:S01]  /*7800*/  FSETP.GE.FTZ.AND P1, PT, R213, RZ, PT ;  /* 0x000000ffd500720b */ /* 0x000fe20003f36000 */
[----:B------:R-:W-:Y:S01]  /*7810*/  FADD.FTZ R42, -R0, R42 ;  /* 0x0000002a002a7221 */ /* 0x000fe20000010100 */
[----:B------:R-:W-:Y:S01]  /*7820*/  FSETP.GE.FTZ.AND P3, PT, R214, RZ, PT ;  /* 0x000000ffd600720b */ /* 0x000fe20003f76000 */
[----:B------:R-:W-:Y:S01]  /*7830*/  FMUL.FTZ R108, R108, R7 ;  /* 0x000000076c6c7220 */ /* 0x000fe20000410000 */
[-C--:B------:R-:W-:Y:S01]  /*7840*/  FSEL R8, R8, R4.reuse, P1 ;  /* 0x0000000408087208 */ /* 0x080fe20000800000 */
[C---:B------:R-:W-:Y:S01]  /*7850*/  FADD.FTZ R7, -R4.reuse, R40 ;  /* 0x0000002804077221 */ /* 0x040fe20000010100 */
[----:B--2---:R-:W-:Y:S01]  /*7860*/  FSEL R6, R9, R4, P3 ;  /* 0x0000000409067208 */ /* 0x004fe20001800000 */
[----:B------:R-:W-:Y:S01]  /*7870*/  FADD.FTZ R9, -R4, R28 ;  /* 0x0000001c04097221 */ /* 0x000fe20000010100 */
[----:B------:R-:W-:Y:S01]  /*7880*/  FSETP.GE.FTZ.AND P1, PT, R211, RZ, PT ;  /* 0x000000ffd300720b */ /* 0x000fe20003f36000 */
[----:B------:R-:W-:Y:S01]  /*7890*/  FMUL.FTZ R8, R213, R8 ;  /* 0x00000008d5087220 */ /* 0x000fe20000410000 */
[----:B------:R-:W-:Y:S01]  /*78a0*/  FSETP.GE.FTZ.AND P2, PT, R212, RZ, PT ;  /* 0x000000ffd400720b */ /* 0x000fe20003f56000 */
[----:B------:R-:W-:Y:S01]  /*78b0*/  FMUL.FTZ R6, R214, R6 ;  /* 0x00000006d6067220 */ /* 0x000fe20000410000 */
[----:B------:R-:W-:Y:S01]  /*78c0*/  FSEL R13, R13, R4, P1 ;  /* 0x000000040d0d7208 */ /* 0x000fe20000800000 */
[C---:B------:R-:W-:Y:S01]  /*78d0*/  FADD.FTZ R27, -R0.reuse, R27 ;  /* 0x0000001b001b7221 */ /* 0x040fe20000010100 */
[----:B------:R-:W-:Y:S01]  /*78e0*/  FSETP.GE.FTZ.AND P1, PT, R199, RZ, PT ;  /* 0x000000ffc700720b */ /* 0x000fe20003f36000 */
[----:B------:R-:W-:Y:S01]  /*78f0*/  FADD.FTZ R31, -R0, R31 ;  /* 0x0000001f001f7221 */ /* 0x000fe20000010100 */
[----:B------:R-:W-:Y:S01]  /*7900*/  FSETP.GE.FTZ.AND P5, PT, R200, RZ, PT ;  /* 0x000000ffc800720b */ /* 0x000fe20003fb6000 */
[----:B------:R-:W-:Y:S01]  /*7910*/  FMUL.FTZ R13, R211, R13 ;  /* 0x0000000dd30d7220 */ /* 0x000fe20000410000 */
[----:B-1----:R-:W-:Y:S01]  /*7920*/  F2FP.BF16.F32.PACK_AB R5, R6, R8 ;  /* 0x000000080605723e */ /* 0x002fe200000010ff */
[----:B------:R-:W-:Y:S01]  /*7930*/  FADD.FTZ R6, -R4, R41 ;  /* 0x0000002904067221 */ /* 0x000fe20000010100 */
[----:B------:R-:W-:Y:S01]  /*7940*/  FSEL R24, R24, R4, P1 ;  /* 0x0000000418187208 */ /* 0x000fe20000800000 */
[----:B------:R-:W-:Y:S01]  /*7950*/  FMUL.FTZ R167, R167, R50 ;  /* 0x00000032a7a77220 */ /* 0x000fe20000410000 */
[----:B------:R-:W-:Y:S01]  /*7960*/  FSEL R12, R12, R4, P2 ;  /* 0x000000040c0c7208 */ /* 0x000fe20001000000 */
[----:B------:R1:W-:Y:S01]  /*7970*/  STS [R221+0xa000], R5 ;  /* 0x00a00005dd007388 */ /* 0x0003e20000000800 */
[----:B------:R-:W-:Y:S01]  /*7980*/  FSETP.GE.FTZ.AND P1, PT, R184, RZ, PT ;  /* 0x000000ffb800720b */ /* 0x000fe20003f36000 */
[----:B------:R-:W-:Y:S01]  /*7990*/  FMUL.FTZ R21, R199, R24 ;  /* 0x00000018c7157220 */ /* 0x000fe20000410000 */
[----:B------:R-:W-:Y:S01]  /*79a0*/  FSEL R8, R25, R4, P5 ;  /* 0x0000000419087208 */ /* 0x000fe20002800000 */
[----:B------:R-:W-:Y:S01]  /*79b0*/  FMUL.FTZ R12, R212, R12 ;  /* 0x0000000cd40c7220 */ /* 0x000fe20000410000 */
[----:B------:R-:W-:Y:S01]  /*79c0*/  FSETP.GE.FTZ.AND P4, PT, R197, RZ, PT ;  /* 0x000000ffc500720b */ /* 0x000fe20003f96000 */
[----:B------:R-:W-:Y:S01]  /*79d0*/  FADD.FTZ R58, -R0, R58 ;  /* 0x0000003a003a7221 */ /* 0x000fe20000010100 */
[----:B------:R-:W-:Y:S01]  /*79e0*/  FSETP.GE.FTZ.AND P2, PT, R185, RZ, PT ;  /* 0x000000ffb900720b */ /* 0x000fe20003f56000 */
[----:B------:R-:W-:Y:S01]  /*79f0*/  FMUL.FTZ R8, R200, R8 ;  /* 0x00000008c8087220 */ /* 0x000fe20000410000 */
[-C--:B------:R-:W-:Y:S01]  /*7a00*/  FSEL R6, R6, R4.reuse, P1 ;  /* 0x0000000406067208 */ /* 0x080fe20000800000 */
[----:B------:R-:W-:Y:S01]  /*7a10*/  FADD.FTZ R43, -R0, R43 ;  /* 0x0000002b002b7221 */ /* 0x000fe20000010100 */
[----:B------:R-:W-:Y:S01]  /*7a20*/  FSETP.GE.FTZ.AND P1, PT, R163, RZ, PT ;  /* 0x000000ffa300720b */ /* 0x000fe20003f36000 */
[----:B------:R-:W-:Y:S01]  /*7a30*/  FMUL.FTZ R166, R166, R51 ;  /* 0x00000033a6a67220 */ /* 0x000fe20000410000 */
[----:B------:R-:W-:Y:S01]  /*7a40*/  FSEL R9, R9, R4, P4 ;  /* 0x0000000409097208 */ /* 0x000fe20002000000 */
[----:B------:R-:W-:Y:S01]  /*7a50*/  FMUL.FTZ R16, R184, R6 ;  /* 0x00000006b8107220 */ /* 0x000fe20000410000 */
[----:B------:R-:W-:Y:S01]  /*7a60*/  FSEL R7, R7, R4, P2 ;  /* 0x0000000407077208 */ /* 0x000fe20001000000 */
[----:B------:R-:W-:Y:S01]  /*7a70*/  FADD.FTZ R6, -R4, R60 ;  /* 0x0000003c04067221 */ /* 0x000fe20000010100 */
[----:B------:R-:W-:Y:S01]  /*7a80*/  FSETP.GE.FTZ.AND P3, PT, R196, RZ, PT ;  /* 0x000000ffc400720b */ /* 0x000fe20003f76000 */
[----:B------:R-:W-:Y:S01]  /*7a90*/  FMUL.FTZ R113, R113, R54 ;  /* 0x0000003671717220 */ /* 0x000fe20000410000 */
[----:B------:R-:W-:Y:S01]  /*7aa0*/  F2FP.BF16.F32.PACK_AB R33, R19, R22 ;  /* 0x000000161321723e */ /* 0x000fe200000010ff */
[----:B------:R-:W-:Y:S01]  /*7ab0*/  FMUL.FTZ R19, R197, R9 ;  /* 0x00000009c5137220 */ /* 0x000fe20000410000 */
[----:B------:R-:W-:Y:S01]  /*7ac0*/  F2FP.BF16.F32.PACK_AB R22, R13, R12 ;  /* 0x0000000c0d16723e */ /* 0x000fe200000010ff */
[----:B------:R-:W-:Y:S01]  /*7ad0*/  FMUL.FTZ R12, R185, R7 ;  /* 0x00000007b90c7220 */ /* 0x000fe20000410000 */
[----:B------:R-:W-:Y:S01]  /*7ae0*/  F2FP.BF16.F32.PACK_AB R21, R8, R21 ;  /* 0x000000150815723e */ /* 0x000fe200000010ff */
[C---:B------:R-:W-:Y:S01]  /*7af0*/  FADD.FTZ R9, -R4.reuse, R45 ;  /* 0x0000002d04097221 */ /* 0x040fe20000010100 */
[----:B------:R-:W-:Y:S01]  /*7b00*/  FSEL R29, R29, R4, P3 ;  /* 0x000000041d1d7208 */ /* 0x000fe20001800000 */
[C---:B------:R-:W-:Y:S01]  /*7b10*/  FADD.FTZ R8, -R4.reuse, R56 ;  /* 0x0000003804087221 */ /* 0x040fe20000010100 */
[----:B------:R-:W-:Y:S01]  /*7b20*/  FADD.FTZ R7, -R4, R57 ;  /* 0x0000003904077221 */ /* 0x000fe20000010100 */
[----:B------:R-:W-:Y:S01]  /*7b30*/  FSETP.GE.FTZ.AND P6, PT, R182, RZ, PT ;  /* 0x000000ffb600720b */ /* 0x000fe20003fd6000 */
[----:B-1----:R-:W-:Y:S01]  /*7b40*/  FADD.FTZ R5, -R0, R59 ;  /* 0x0000003b00057221 */ /* 0x002fe20000010100 */
[----:B------:R-:W-:Y:S01]  /*7b50*/  FSETP.GE.FTZ.AND P5, PT, R183, RZ, PT ;  /* 0x000000ffb700720b */ /* 0x000fe20003fb6000 */
[----:B------:R-:W-:Y:S01]  /*7b60*/  FMUL.FTZ R112, R112, R55 ;  /* 0x0000003770707220 */ /* 0x000fe20000410000 */
[----:B------:R-:W-:Y:S01]  /*7b70*/  FSETP.GE.FTZ.AND P4, PT, R170, RZ, PT ;  /* 0x000000ffaa00720b */ /* 0x000fe20003f96000 */
[----:B------:R-:W-:Y:S01]  /*7b80*/  FMUL.FTZ R104, R164, R104 ;  /* 0x00000068a4687220 */ /* 0x000fe20000410000 */
[----:B------:R-:W-:Y:S01]  /*7b90*/  FSETP.GE.FTZ.AND P3, PT, R111, RZ, PT ;  /* 0x000000ff6f00720b */ /* 0x000fe20003f76000 */
[----:B------:R-:W-:Y:S01]  /*7ba0*/  IMAD.MOV.U32 R52, RZ, RZ, R233 ;  /* 0x000000ffff347224 */ /* 0x000fe200078e00e9 */
[----:B------:R-:W-:Y:S01]  /*7bb0*/  FSETP.GE.FTZ.AND P2, PT, R109, RZ, PT ;  /* 0x000000ff6d00720b */ /* 0x000fe20003f56000 */
[----:B------:R-:W-:Y:S01]  /*7bc0*/  IMAD.MOV.U32 R53, RZ, RZ, R232 ;  /* 0x000000ffff357224 */ /* 0x000fe200078e00e8 */
[-C--:B------:R-:W-:Y:S02]  /*7bd0*/  FSEL R44, R44, R4.reuse, P6 ;  /* 0x000000042c2c7208 */ /* 0x080fe40003000000 */
[-C--:B------:R-:W-:Y:S02]  /*7be0*/  FSEL R9, R9, R4.reuse, P5 ;  /* 0x0000000409097208 */ /* 0x080fe40002800000 */
[----:B------:R-:W-:Y:S01]  /*7bf0*/  FSEL R8, R8, R4, P4 ;  /* 0x0000000408087208 */ /* 0x000fe20002000000 */
[----:B------:R-:W-:Y:S01]  /*7c00*/  FMUL.FTZ R13, R182, R44 ;  /* 0x0000002cb60d7220 */ /* 0x000fe20000410000 */
[-C--:B------:R-:W-:Y:S01]  /*7c10*/  FSEL R7, R7, R4.reuse, P3 ;  /* 0x0000000407077208 */ /* 0x080fe20001800000 */
[----:B------:R-:W-:Y:S01]  /*7c20*/  FMUL.FTZ R9, R183, R9 ;  /* 0x00000009b7097220 */ /* 0x000fe20000410000 */
[----:B------:R-:W-:Y:S01]  /*7c30*/  FSEL R6, R6, R4, P2 ;  /* 0x0000000406067208 */ /* 0x000fe20001000000 */
[----:B------:R-:W-:Y:S01]  /*7c40*/  @P1 FADD.FTZ R4, -R4, R61 ;  /* 0x0000003d04041221 */ /* 0x000fe20000010100 */
[----:B------:R-:W-:Y:S01]  /*7c50*/  F2FP.BF16.F32.PACK_AB R23, R17, R18 ;  /* 0x000000121117723e */ /* 0x000fe200000010ff */
        /* <DEDUP_REMOVED lines=9> */
[----:B------:R-:W-:Y:S01]  /*7cf0*/  FADD.FTZ R6, -R0, R14 ;  /* 0x0000000e00067221 */ /* 0x000fe20000010100 */
[----:B------:R-:W-:Y:S01]  /*7d00*/  FSETP.GE.FTZ.AND P2, PT, R216, RZ, PT ;  /* 0x000000ffd800720b */ /* 0x000fe20003f56000 */
[----:B------:R-:W-:Y:S01]  /*7d10*/  FADD.FTZ R7, -R0, R11 ;  /* 0x0000000b00077221 */ /* 0x000fe20000010100 */
[----:B------:R-:W-:Y:S01]  /*7d20*/  FSETP.GE.FTZ.AND P4, PT, R218, RZ, PT ;  /* 0x000000ffda00720b */ /* 0x000fe20003f96000 */
[----:B------:R-:W-:Y:S01]  /*7d30*/  FMUL.FTZ R17, R196, R29 ;  /* 0x0000001dc4117220 */ /* 0x000fe20000410000 */
[----:B------:R-:W-:Y:S02]  /*7d40*/  FSETP.GE.FTZ.AND P3, PT, R217, RZ, PT ;  /* 0x000000ffd900720b */ /* 0x000fe40003f76000 */
[----:B------:R-:W-:Y:S02]  /*7d50*/  FSETP.GE.FTZ.AND P1, PT, R215, RZ, PT ;  /* 0x000000ffd700720b */ /* 0x000fe40003f36000 */
[-C--:B------:R-:W-:Y:S02]  /*7d60*/  FSEL R6, R6, R0.reuse, P2 ;  /* 0x0000000006067208 */ /* 0x080fe40001000000 */
[----:B------:R-:W-:Y:S02]  /*7d70*/  FSETP.GE.FTZ.AND P2, PT, R208, RZ, PT ;  /* 0x000000ffd000720b */ /* 0x000fe40003f56000 */
[----:B------:R-:W-:Y:S01]  /*7d80*/  FSEL R8, R8, R0, P4 ;  /* 0x0000000008087208 */ /* 0x000fe20002000000 */
[----:B------:R-:W-:Y:S01]  /*7d90*/  FMUL.FTZ R6, R216, R6 ;  /* 0x00000006d8067220 */ /* 0x000fe20000410000 */
[-C--:B------:R-:W-:Y:S02]  /*7da0*/  FSEL R7, R7, R0.reuse, P3 ;  /* 0x0000000007077208 */ /* 0x080fe40001800000 */
[----:B------:R-:W-:Y:S01]  /*7db0*/  FSEL R4, R4, R0, P1 ;  /* 0x0000000004047208 */ /* 0x000fe20000800000 */
[----:B------:R-:W-:Y:S01]  /*7dc0*/  FMUL.FTZ R8, R218, R8 ;  /* 0x00000008da087220 */ /* 0x000fe20000410000 */
[----:B------:R-:W-:Y:S01]  /*7dd0*/  FSEL R26, R26, R0, P2 ;  /* 0x000000001a1a7208 */ /* 0x000fe20001000000 */
[----:B------:R-:W-:Y:S01]  /*7de0*/  FMUL.FTZ R7, R217, R7 ;  /* 0x00000007d9077220 */ /* 0x000fe20000410000 */
[----:B------:R-:W-:Y:S01]  /*7df0*/  FSETP.GE.FTZ.AND P2, PT, R206, RZ, PT ;  /* 0x000000ffce00720b */ /* 0x000fe20003f56000 */
[----:B------:R-:W-:Y:S01]  /*7e00*/  FMUL.FTZ R4, R215, R4 ;  /* 0x00000004d7047220 */ /* 0x000fe20000410000 */
[----:B------:R-:W-:Y:S01]  /*7e10*/  F2FP.BF16.F32.PACK_AB R13, R9, R13 ;  /* 0x0000000d090d723e */ /* 0x000fe200000010ff */
[----:B------:R-:W-:Y:S01]  /*7e20*/  FMUL.FTZ R26, R208, R26 ;  /* 0x0000001ad01a7220 */ /* 0x000fe20000410000 */
[----:B------:R-:W-:Y:S02]  /*7e30*/  FSEL R30, R30, R0, P2 ;  /* 0x000000001e1e7208 */ /* 0x000fe40001000000 */
[----:B------:R-:W-:Y:S02]  /*7e40*/  FSETP.GE.FTZ.AND P2, PT, R195, RZ, PT ;  /* 0x000000ffc300720b */ /* 0x000fe40003f56000 */
[----:B------:R-:W-:Y:S01]  /*7e50*/  F2FP.BF16.F32.PACK_AB R10, R7, R8 ;  /* 0x00000008070a723e */ /* 0x000fe200000010ff */
[----:B------:R-:W-:Y:S01]  /*7e60*/  FMUL.FTZ R30, R206, R30 ;  /* 0x0000001ece1e7220 */ /* 0x000fe20000410000 */
[----:B------:R-:W-:Y:S01]  /*7e70*/  FSETP.GE.FTZ.AND P1, PT, R207, RZ, PT ;  /* 0x000000ffcf00720b */ /* 0x000fe20003f36000 */
[----:B------:R-:W-:Y:S01]  /*7e80*/  FADD.FTZ R7, -R0, R47 ;  /* 0x0000002f00077221 */ /* 0x000fe20000010100 */
[----:B------:R-:W-:Y:S01]  /*7e90*/  F2FP.BF16.F32.PACK_AB R9, R4, R6 ;  /* 0x000000060409723e */ /* 0x000fe200000010ff */
[----:B------:R-:W-:Y:S01]  /*7ea0*/  STS [R221+0xa400], R10 ;  /* 0x00a4000add007388 */ /* 0x000fe20000000800 */
[-C--:B------:R-:W-:Y:S01]  /*7eb0*/  FSEL R42, R42, R0.reuse, P2 ;  /* 0x000000002a2a7208 */ /* 0x080fe20001000000 */
[----:B------:R-:W-:Y:S01]  /*7ec0*/  FADD.FTZ R6, -R0, R46 ;  /* 0x0000002e00067221 */ /* 0x000fe20000010100 */
[----:B------:R-:W-:Y:S01]  /*7ed0*/  FSETP.GE.FTZ.AND P2, PT, R192, RZ, PT ;  /* 0x000000ffc000720b */ /* 0x000fe20003f56000 */
[----:B------:R-:W-:Y:S01]  /*7ee0*/  STS [R223+0xa000], R22 ;  /* 0x00a00016df007388 */ /* 0x000fe20000000800 */
[----:B------:R-:W-:Y:S01]  /*7ef0*/  FSEL R27, R27, R0, P1 ;  /* 0x000000001b1b7208 */ /* 0x000fe20000800000 */
[----:B------:R-:W-:Y:S01]  /*7f00*/  FMUL.FTZ R42, R195, R42 ;  /* 0x0000002ac32a7220 */ /* 0x000fe20000410000 */
[----:B------:R-:W-:Y:S01]  /*7f10*/  FSETP.GE.FTZ.AND P1, PT, R205, RZ, PT ;  /* 0x000000ffcd00720b */ /* 0x000fe20003f36000 */
[----:B------:R-:W-:Y:S01]  /*7f20*/  STS [R223+0xa400], R9 ;  /* 0x00a40009df007388 */ /* 0x000fe20000000800 */
[-C--:B------:R-:W-:Y:S01]  /*7f30*/  FSEL R6, R6, R0.reuse, P2 ;  /* 0x0000000006067208 */ /* 0x080fe20001000000 */
[----:B------:R-:W-:Y:S01]  /*7f40*/  FMUL.FTZ R8, R207, R27 ;  /* 0x0000001bcf087220 */ /* 0x000fe20000410000 */
[----:B------:R-:W-:Y:S01]  /*7f50*/  FSEL R31, R31, R0, P1 ;  /* 0x000000001f1f7208 */ /* 0x000fe20000800000 */
[----:B------:R-:W-:Y:S01]  /*7f60*/  STS [R227+0x8000], R186 ;  /* 0x008000bae3007388 */ /* 0x000fe20000000800 */
[----:B------:R-:W-:Y:S01]  /*7f70*/  FSETP.GE.FTZ.AND P4, PT, R181, RZ, PT ;  /* 0x000000ffb500720b */ /* 0x000fe20003f96000 */
[----:B------:R-:W-:Y:S01]  /*7f80*/  FMUL.FTZ R20, R192, R6 ;  /* 0x00000006c0147220 */ /* 0x000fe20000410000 */
[----:B------:R-:W-:Y:S01]  /*7f90*/  F2FP.BF16.F32.PACK_AB R8, R8, R26 ;  /* 0x0000001a0808723e */ /* 0x000fe200000010ff */
[----:B------:R-:W-:Y:S01]  /*7fa0*/  STS [R227+0x8400], R33 ;  /* 0x00840021e3007388 */ /* 0x000fe20000000800 */
[----:B------:R-:W-:Y:S01]  /*7fb0*/  FSEL R6, R58, R0, P4 ;  /* 0x000000003a067208 */ /* 0x000fe20002000000 */
[----:B------:R-:W-:Y:S01]  /*7fc0*/  FMUL.FTZ R31, R205, R31 ;  /* 0x0000001fcd1f7220 */ /* 0x000fe20000410000 */
[----:B------:R-:W-:Y:S01]  /*7fd0*/  F2FP.BF16.F32.PACK_AB R17, R17, R19 ;  /* 0x000000131111723e */ /* 0x000fe200000010ff */
[----:B------:R-:W-:Y:S01]  /*7fe0*/  STS [R226+0x8000], R36 ;  /* 0x00800024e2007388 */ /* 0x000fe20000000800 */
[----:B------:R-:W-:Y:S01]  /*7ff0*/  F2FP.BF16.F32.PACK_AB R166, R166, R167 ;  /* 0x000000a7a6a6723e */ /* 0x000fe200000010ff */
[----:B------:R-:W-:Y:S01]  /*8000*/  FMUL.FTZ R15, R181, R6 ;  /* 0x00000006b50f7220 */ /* 0x000fe20000410000 */
[----:B------:R-:W-:Y:S01]  /*8010*/  F2FP.BF16.F32.PACK_AB R6, R31, R30 ;  /* 0x0000001e1f06723e */ /* 0x000fe200000010ff */
[----:B------:R-:W-:Y:S01]  /*8020*/  STS [R226+0x8400], R32 ;  /* 0x00840020e2007388 */ /* 0x000fe20000000800 */
[----:B------:R-:W-:Y:S01]  /*8030*/  FSETP.GE.FTZ.AND P1, PT, R194, RZ, PT ;  /* 0x000000ffc200720b */ /* 0x000fe20003f36000 */
[----:B------:R-:W-:Y:S01]  /*8040*/  FADD.FTZ R4, -R0, R62 ;  /* 0x0000003e00047221 */ /* 0x000fe20000010100 */
[----:B------:R-:W-:Y:S01]  /*8050*/  FSETP.GE.FTZ.AND P5, PT, R191, RZ, PT ;  /* 0x000000ffbf00720b */ /* 0x000fe20003fb6000 */
[----:B------:R-:W-:Y:S01]  /*8060*/  STS [R227+0xa000], R21 ;  /* 0x00a00015e3007388 */ /* 0x000fe20000000800 */
[-C--:B------:R-:W-:Y:S02]  /*8070*/  FSEL R43, R43, R0.reuse, P1 ;  /* 0x000000002b2b7208 */ /* 0x080fe40000800000 */
[----:B------:R-:W-:Y:S01]  /*8080*/  FSETP.GE.FTZ.AND P3, PT, R176, RZ, PT ;  /* 0x000000ffb000720b */ /* 0x000fe20003f76000 */
[----:B------:R-:W-:Y:S01]  /*8090*/  STS [R227+0xa400], R8 ;  /* 0x00a40008e3007388 */ /* 0x000fe20000000800 */
[-C--:B------:R-:W-:Y:S01]  /*80a0*/  FSEL R7, R7, R0.reuse, P5 ;  /* 0x0000000007077208 */ /* 0x080fe20002800000 */
[----:B------:R-:W-:Y:S01]  /*80b0*/  FMUL.FTZ R43, R194, R43 ;  /* 0x0000002bc22b7220 */ /* 0x000fe20000410000 */
[-C--:B------:R-:W-:Y:S01]  /*80c0*/  FSEL R5, R5, R0.reuse, P3 ;  /* 0x0000000005057208 */ /* 0x080fe20001800000 */
[----:B------:R-:W-:Y:S01]  /*80d0*/  STS [R226+0xa000], R17 ;  /* 0x00a00011e2007388 */ /* 0x000fe20000000800 */
[----:B------:R-:W-:Y:S01]  /*80e0*/  FSETP.GE.FTZ.AND P2, PT, R171, RZ, PT ;  /* 0x000000ffab00720b */ /* 0x000fe20003f56000 */
[----:B------:R-:W-:Y:S01]  /*80f0*/  FMUL.FTZ R19, R191, R7 ;  /* 0x00000007bf137220 */ /* 0x000fe20000410000 */
[----:B------:R-:W-:Y:S01]  /*8100*/  FSETP.GE.FTZ.AND P1, PT, R162, RZ, PT ;  /* 0x000000ffa200720b */ /* 0x000fe20003f36000 */
        /* <DEDUP_REMOVED lines=9> */
[----:B------:R-:W-:Y:S02]  /*81a0*/  F2FP.BF16.F32.PACK_AB R64, R105, R64 ;  /* 0x000000406940723e */ /* 0x000fe400000010ff */
[----:B------:R-:W-:Y:S01]  /*81b0*/  F2FP.BF16.F32.PACK_AB R104, R104, R108 ;  /* 0x0000006c6868723e */ /* 0x000fe200000010ff */
[----:B------:R-:W-:Y:S01]  /*81c0*/  STS [R222+0x8000], R168 ;  /* 0x008000a8de007388 */ /* 0x000fe20000000800 */
[----:B------:R-:W-:Y:S01]  /*81d0*/  @P1 FADD.FTZ R0, -R0, R63 ;  /* 0x0000003f00001221 */ /* 0x000fe20000010100 */
[----:B------:R-:W-:Y:S02]  /*81e0*/  LEA R59, R246, UR4, 0x1 ;  /* 0x00000004f63b7c11 */ /* 0x000fe4000f8e08ff */
[----:B------:R-:W-:Y:S01]  /*81f0*/  STS [R222+0x8400], R166 ;  /* 0x008400a6de007388 */ /* 0x000fe20000000800 */
[----:B------:R-:W-:Y:S01]  /*8200*/  FMUL.FTZ R7, R162, R0 ;  /* 0x00000000a2077220 */ /* 0x000fe20000410000 */
[----:B------:R-:W-:Y:S02]  /*8210*/  F2FP.BF16.F32.PACK_AB R0, R14, R15 ;  /* 0x0000000f0e00723e */ /* 0x000fe400000010ff */
[----:B------:R-:W-:Y:S02]  /*8220*/  STS [R220+0xa000], R16 ;  /* 0x00a00010dc007388 */ /* 0x000fe40000000800 */
[----:B------:R-:W-:Y:S02]  /*8230*/  F2FP.BF16.F32.PACK_AB R7, R7, R11 ;  /* 0x0000000b0707723e */ /* 0x000fe400000010ff */
[----:B------:R-:W-:Y:S04]  /*8240*/  STS [R220+0xa400], R5 ;  /* 0x00a40005dc007388 */ /* 0x000fe80000000800 */
[----:B------:R-:W-:Y:S04]  /*8250*/  STS [R222+0xa000], R13 ;  /* 0x00a0000dde007388 */ /* 0x000fe80000000800 */
[----:B------:R-:W-:Y:S04]  /*8260*/  STS [R222+0xa400], R4 ;  /* 0x00a40004de007388 */ /* 0x000fe80000000800 */
[----:B------:R-:W-:Y:S04]  /*8270*/  STS [R225+0x8000], R114 ;  /* 0x00800072e1007388 */ /* 0x000fe80000000800 */
        /* <DEDUP_REMOVED lines=93> */
.L_x_172:
[----:B------:R-:W-:Y:S01]  /*8850*/  LDSM.16.M88.4 R16, [R150] ;  /* 0x000000009610783b */ /* 0x000fe20000000200 */
[----:B------:R-:W-:Y:S01]  /*8860*/  IMAD.U32 R58, RZ, RZ, UR31 ;  /* 0x0000001fff3a7e24 */ /* 0x000fe2000f8e00ff */
[----:B------:R-:W-:Y:S01]  /*8870*/  ULOP3.LUT UR5, UR10, 0x1, URZ, 0xc0, !UPT ;  /* 0x000000010a057892 */ /* 0x000fe2000f8ec03f */
[----:B------:R-:W-:Y:S01]  /*8880*/  IMAD.U32 R57, RZ, RZ, UR30 ;  /* 0x0000001eff397e24 */ /* 0x000fe2000f8e00ff */
[----:B------:R-:W2:Y:S01]  /*8890*/  LDSM.16.MT88.4 R20, [R0+0x6000] ;  /* 0x006000000014783b */ /* 0x000ea20000004200 */
[----:B------:R-:W-:Y:S01]  /*88a0*/  IMAD.U32 R56, RZ, RZ, UR29 ;  /* 0x0000001dff387e24 */ /* 0x000fe2000f8e00ff */
[----:B------:R-:W-:Y:S01]  /*88b0*/  UISETP.NE.U32.AND UP0, UPT, UR5, 0x1, UPT ;  /* 0x000000010500788c */ /* 0x000fe2000bf05070 */
[----:B------:R-:W-:Y:S01]  /*88c0*/  IMAD.U32 R55, RZ, RZ, UR28 ;  /* 0x0000001cff377e24 */ /* 0x000fe2000f8e00ff */
[----:B------:R-:W1:Y:S01]  /*88d0*/  LDSM.16.M88.4 R12, [R150+0x2000] ;  /* 0x00200000960c783b */ /* 0x000e620000000200 */
[----:B------:R-:W-:Y:S01]  /*88e0*/  IMAD.U32 R54, RZ, RZ, UR27 ;  /* 0x0000001bff367e24 */ /* 0x000fe2000f8e00ff */
[----:B------:R-:W-:Y:S02]  /*88f0*/  UISETP.GT.AND UP2, UPT, UR10, UR40, UPT ;  /* 0x000000280a00728c */ /* 0x000fe4000bf44270 */
[----:B------:R-:W-:Y:S01]  /*8900*/  LDSM.16.M88.4 R24, [R157] ;  /* 0x000000009d18783b */ /* 0x000fe20000000200 */
[----:B------:R-:W-:Y:S02]  /*8910*/  @UP3 UIADD3 UR6, UP1, UR16, -0x200, URZ ;  /* 0xfffffe0010063890 */ /* 0x000fe4000ff3e03f */
[----:B------:R-:W-:Y:S01]  /*8920*/  UIADD3 UR10, UR10, -0x1, URZ ;  /* 0xffffffff0a0a7890 */ /* 0x000fe2000fffe03f */
[----:B------:R-:W3:Y:S01]  /*8930*/  LDSM.16.MT88.4 R28, [R0+0x6400] ;  /* 0x00640000001c783b */ /* 0x000ee20000004200 */
[----:B------:R-:W-:Y:S03]  /*8940*/  @UP3 UIADD3.X UR5, UR17, -0x1, URZ, UP1, !UPT ;  /* 0xffffffff11053890 */ /* 0x000fe60008ffe43f */
        /* <DEDUP_REMOVED lines=46> */
[----:B------:R-:W-:Y:S01]  /*8c30*/  IMAD.U32 R42, RZ, RZ, UR35 ;  /* 0x00000023ff2a7e24 */ /* 0x000fe2000f8e00ff */
[----:B------:R-:W-:Y:S03]  /*8c40*/  MOV R38, UR33 ;  /* 0x0000002100267c02 */ /* 0x000fe60008000f00 */
[----:B------:R-:W-:Y:S01]  /*8c50*/  IMAD.U32 R36, RZ, RZ, UR32 ;  /* 0x00000020ff247e24 */ /* 0x000fe2000f8e00ff */
[C---:B---3--:R-:W-:Y:S06]  /*8c60*/  HMMA.16816.F32.BF16 R8, R44.reuse, R48, R8 ;  /* 0x000000302c08723c */ /* 0x048fec0000041808 */
[-C--:B------:R-:W-:Y:S01]  /*8c70*/  HMMA.16816.F32.BF16 R12, R44, R50.reuse, R12 ;  /* 0x000000322c0c723c */ /* 0x080fe2000004180c */
[----:B------:R-:W-:Y:S05]  /*8c80*/  IMAD.U32 R48, RZ, RZ, UR38 ;  /* 0x00000026ff307e24 */ /* 0x000fea000f8e00ff */
[----:B------:R-:W-:Y:S01]  /*8c90*/  HMMA.16816.F32.BF16 R16, R20, R50, R16 ;  /* 0x000000321410723c */ /* 0x000fe20000041810 */
[----:B------:R-:W-:Y:S04]  /*8ca0*/  IMAD.U32 R46, RZ, RZ, UR37 ;  /* 0x00000025ff2e7e24 */ /* 0x000fe8000f8e00ff */
[----:B------:R-:W-:Y:S01]  /*8cb0*/  IMAD.U32 R44, RZ, RZ, UR36 ;  /* 0x00000024ff2c7e24 */ /* 0x000fe2000f8e00ff */
[-C--:B------:R-:W-:Y:S01]  /*8cc0*/  HMMA.16816.F32.BF16 R4, R24, R28.reuse, R4 ;  /* 0x0000001c1804723c */ /* 0x080fe20000041804 */
[----:B------:R-:W-:Y:S04]  /*8cd0*/  IMAD.U32 R20, RZ, RZ, UR25 ;  /* 0x00000019ff147e24 */ /* 0x000fe8000f8e00ff */
[----:B------:R-:W-:Y:S01]  /*8ce0*/  @P0 VIADD R21, R235, 0xffffff80 ;  /* 0xffffff80eb150836 */ /* 0x000fe20000000000 */
[C---:B-1----:R-:W-:Y:S01]  /*8cf0*/  HMMA.16816.F32.BF16 R8, R32.reuse, R28, R8 ;  /* 0x0000001c2008723c */ /* 0x042fe20000041808 */
[----:B------:R-:W-:Y:S04]  /*8d00*/  IMAD.U32 R50, RZ, RZ, UR39 ;  /* 0x00000027ff327e24 */ /* 0x000fe8000f8e00ff */
[----:B------:R-:W-:Y:S01]  /*8d10*/  LEA R233, P1, R20, R52, 0x2 ;  /* 0x0000003414e97211 */ /* 0x000fe200078210ff */
[-C--:B------:R-:W-:Y:S01]  /*8d20*/  HMMA.16816.F32.BF16 R12, R32, R30.reuse, R12 ;  /* 0x0000001e200c723c */ /* 0x080fe2000004180c */
[----:B------:R-:W-:Y:S01]  /*8d30*/  IMAD.U32 R22, RZ, RZ, UR38 ;  /* 0x00000026ff167e24 */ /* 0x000fe2000f8e00ff */
[----:B------:R-:W-:Y:S03]  /*8d40*/  MOV R52, UR24 ;  /* 0x0000001800347c02 */ /* 0x000fe60008000f00 */
[----:B------:R-:W-:Y:S01]  /*8d50*/  @P0 IMAD.WIDE R20, R21, R250, UR16 ;  /* 0x0000001015140e25 */ /* 0x000fe2000f8e02fa */
[----:B------:R-:W-:Y:S01]  /*8d60*/  HMMA.16816.F32.BF16 R16, R24, R30, R16 ;  /* 0x0000001e1810723c */ /* 0x000fe20000041810 */
[----:B------:R-:W-:Y:S01]  /*8d70*/  @UP3 UMOV UR16, UR6 ;  /* 0x0000000600103c82 */ /* 0x000fe20008000000 */
[----:B------:R-:W-:Y:S01]  /*8d80*/  MOV R33, UR24 ;  /* 0x0000001800217c02 */ /* 0x000fe20008000f00 */
[----:B------:R-:W-:Y:S01]  /*8d90*/  @UP3 UMOV UR17, UR5 ;  /* 0x0000000500113c82 */ /* 0x000fe20008000000 */
[----:B------:R-:W5:Y:S01]  /*8da0*/  @P0 LDG.E R240, desc[UR14][R20.64] ;  /* 0x0000000e14f00981 */ /* 0x000f62000c1e1900 */
[----:B------:R-:W-:Y:S01]  /*8db0*/  LEA.HI.X.SX32 R232, R0, R53, 0x2, P1 ;  /* 0x0000003500e87211 */ /* 0x000fe200008f16ff */
[----:B------:R-:W-:Y:S01]  /*8dc0*/  IMAD.U32 R0, RZ, RZ, UR39 ;  /* 0x00000027ff007e24 */ /* 0x000fe2000f8e00ff */
[----:B------:R-:W-:Y:S01]  /*8dd0*/  MOV R30, UR29 ;  /* 0x0000001d001e7c02 */ /* 0x000fe20008000f00 */
        /* <DEDUP_REMOVED lines=131> */
[----:B------:R-:W-:-:S05]  /*9610*/  UISETP.NE.AND UP0, UPT, UR43, -0x1, UPT ;  /* 0xffffffff2b00788c */ /* 0x000fca000bf05270 */
[----:B------:R-:W-:Y:S01]  /*9620*/  ULDC UR5, c[0x0][0x390] ;  /* 0x0000e40000057ab9 */ /* 0x000fe20000000800 */
[----:B------:R-:W-:Y:S01]  /*9630*/  ULDC UR6, c[0x0][0x38c] ;  /* 0x0000e30000067ab9 */ /* 0x000fe20000000800 */
        /* <DEDUP_REMOVED lines=37> */
[----:B------:R-:W-:Y:S01]  /*9890*/  STS [R248], R17 ;  /* 0x00000011f8007388 */ /* 0x000fe20000000800 */
[----:B------:R-:W-:Y:S01]  /*98a0*/  F2FP.BF16.F32.PACK_AB R14, R14, R90 ;  /* 0x0000005a0e0e723e */ /* 0x000fe200000010ff */
[----:B------:R-:W-:Y:S01]  /*98b0*/  @UP0 UIADD3 UR5, UR41, UR43, URZ ;  /* 0x0000002b29050290 */ /* 0x000fe2000fffe03f */
[----:B------:R-:W-:Y:S01]  /*98c0*/  F2FP.BF16.F32.PACK_AB R11, R11, R92 ;  /* 0x0000005c0b0b723e */ /* 0x000fe200000010ff */
[----:B------:R-:W-:Y:S01]  /*98d0*/  STS [R248+0x200], R16 ;  /* 0x00020010f8007388 */ /* 0x000fe20000000800 */
[----:B------:R-:W-:Y:S01]  /*98e0*/  F2FP.BF16.F32.PACK_AB R10, R10, R94 ;  /* 0x0000005e0a0a723e */ /* 0x000fe200000010ff */
[----:B------:R-:W-:Y:S01]  /*98f0*/  @UP0 ULDC.64 UR6, c[0x0][0x450] ;  /* 0x0001140000060ab9 */ /* 0x000fe20000000a00 */
[----:B------:R-:W-:Y:S01]  /*9900*/  F2FP.BF16.F32.PACK_AB R9, R9, R68 ;  /* 0x000000440909723e */ /* 0x000fe200000010ff */
[----:B------:R-:W-:Y:S01]  /*9910*/  STS [R249], R13 ;  /* 0x0000000df9007388 */ /* 0x000fe20000000800 */
[----:B------:R-:W-:Y:S01]  /*9920*/  F2FP.BF16.F32.PACK_AB R8, R8, R70 ;  /* 0x000000460808723e */ /* 0x000fe200000010ff */
[----:B------:R-:W-:Y:S01]  /*9930*/  @UP0 UIMAD.WIDE.U32 UR8, UR5, UR6, URZ ;  /* 0x00000006050802a5 */ /* 0x000fe2000f8e003f */
[----:B------:R-:W-:Y:S01]  /*9940*/  F2FP.BF16.F32.PACK_AB R5, R5, R80 ;  /* 0x000000500505723e */ /* 0x000fe200000010ff */
[----:B------:R-:W-:Y:S01]  /*9950*/  STS [R249+0x200], R12 ;  /* 0x0002000cf9007388 */ /* 0x000fe20000000800 */
        /* <DEDUP_REMOVED lines=10> */
[----:B------:R-:W-:Y:S01]  /*9a00*/  PLOP3.LUT P0, PT, PT, PT, UP0, 0x80, 0x0 ;  /* 0x000000000000781c */ /* 0x000fe20003f0f008 */
        /* <DEDUP_REMOVED lines=25> */
.L_x_174:
[----:B------:R-:W-:Y:S01]  /*9ba0*/  @UP0 UIADD3 UR13, UR41, UR43, URZ ;  /* 0x0000002b290d0290 */ /* 0x000fe2000fffe03f */
[----:B------:R-:W-:Y:S01]  /*9bb0*/  @UP0 ULDC.64 UR8, c[0x0][0x458] ;  /* 0x0001160000080ab9 */ /* 0x000fe20000000a00 */
[----:B------:R-:W-:Y:S02]  /*9bc0*/  USHF.L.U32 UR5, UR20, 0x7, URZ ;  /* 0x0000000714057899 */ /* 0x000fe4000800063f */
[----:B------:R-:W-:Y:S02]  /*9bd0*/  @UP0 UIMAD.WIDE.U32 UR10, UR13, UR8, URZ ;  /* 0x000000080d0a02a5 */ /* 0x000fe4000f8e003f */
[----:B------:R-:W-:-:S04]  /*9be0*/  @UP0 UIMAD UR13, UR13, UR9, URZ ;  /* 0x000000090d0d02a4 */ /* 0x000fc8000f8e023f */
[----:B------:R-:W-:-:S03]  /*9bf0*/  @UP0 UIADD3 UR18, UR11, UR13, URZ ;  /* 0x0000000d0b120290 */ /* 0x000fc6000fffe03f */
[----:B------:R-:W-:Y:S01]  /*9c00*/  @UP0 UMOV UR11, UR10 ;  /* 0x0000000a000b0c82 */ /* 0x000fe20008000000 */
[----:B------:R-:W-:Y:S08]  /*9c10*/  @P0 BRA `(.L_x_175) ;  /* 0x0000000000340947 */ /* 0x000ff00003800000 */
        /* <DEDUP_REMOVED lines=11> */
[----:B------:R-:W-:-:S03]  /*9cd0*/  UIADD3 UR18, UR11, UR13, URZ ;  /* 0x0000000d0b127290 */ /* 0x000fc6000fffe03f */
[----:B------:R-:W-:-:S09]  /*9ce0*/  UMOV UR11, UR10 ;  /* 0x0000000a000b7c82 */ /* 0x000fd20008000000 */
.L_x_175:
[----:B------:R-:W-:Y:S01]  /*9cf0*/  BAR.SYNC.DEFER_BLOCKING 0x0 ;  /* 0x0000000000007b1d */ /* 0x000fe20000010000 */
[----:B------:R-:W-:Y:S01]  /*9d00*/  USHF.R.S32.HI UR10, URZ, 0x1f, UR5 ;  /* 0x0000001f3f0a7899 */ /* 0x000fe20008011405 */
[----:B-12---:R-:W-:Y:S01]  /*9d10*/  SHF.R.S32.HI R0, RZ, 0x1f, R9 ;  /* 0x0000001fff007819 */ /* 0x006fe20000011409 */
[----:B------:R-:W-:Y:S01]  /*9d20*/  IMAD.U32 R3, RZ, RZ, UR6 ;  /* 0x00000006ff037e24 */ /* 0x000fe2000f8e00ff */
[--C-:B------:R-:W-:Y:S01]  /*9d30*/  SHF.R.S32.HI R5, RZ, 0x1f, R236.reuse ;  /* 0x0000001fff057819 */ /* 0x100fe200000114ec */
[----:B------:R-:W-:Y:S01]  /*9d40*/  UIMAD UR13, UR10, UR6, URZ ;  /* 0x000000060a0d72a4 */ /* 0x000fe2000f8e023f */
[----:B------:R-:W-:Y:S01]  /*9d50*/  LEA.HI R0, R0, R9, RZ, 0x2 ;  /* 0x0000000900007211 */ /* 0x000fe200078f10ff */
[----:B------:R-:W-:Y:S01]  /*9d60*/  IMAD.MOV.U32 R4, RZ, RZ, R236 ;  /* 0x000000ffff047224 */ /* 0x000fe200078e00ec */
        /* <DEDUP_REMOVED lines=14> */
[----:B------:R1:W2:Y:S01]  /*9e50*/  LDS.128 R20, [R59+0x7000] ;  /* 0x007000003b147984 */ /* 0x0002a20000000c00 */
[----:B------:R-:W-:Y:S01]  /*9e60*/  ISETP.GE.OR P2, PT, R0, UR12, P2 ;  /* 0x0000000c00007c0c */ /* 0x000fe20009746670 */
[----:B------:R-:W-:Y:S01]  /*9e70*/  UIMAD UR17, UR57, UR17, UR13 ;  /* 0x00000011391172a4 */ /* 0x000fe2000f8e020d */
[----:B------:R-:W-:Y:S01]  /*9e80*/  IADD3.X R7, R7, UR21, R3, P0, !PT ;  /* 0x0000001507077c10 */ /* 0x000fe200087fe403 */
[----:B------:R1:W3:Y:S01]  /*9e90*/  LDS.128 R24, [R59+0x9000] ;  /* 0x009000003b187984 */ /* 0x0002e20000000c00 */
[----:B------:R-:W-:Y:S01]  /*9ea0*/  IMAD.U32 R3, RZ, RZ, UR16 ;  /* 0x00000010ff037e24 */ /* 0x000fe2000f8e00ff */
[----:B------:R-:W-:-:S03]  /*9eb0*/  SHF.R.S32.HI R28, RZ, 0x1f, R0 ;  /* 0x0000001fff1c7819 */ /* 0x000fc60000011400 */
[----:B------:R-:W-:-:S04]  /*9ec0*/  IMAD.WIDE.U32 R6, R3, UR57, R6 ;  /* 0x0000003903067c25 */ /* 0x000fc8000f8e0006 */
[----:B------:R-:W-:Y:S01]  /*9ed0*/  VIADD R12, R7, UR17 ;  /* 0x00000011070c7c36 */ /* 0x000fe20008000000 */
[----:B------:R-:W-:Y:S06]  /*9ee0*/  @P2 BRA `(.L_x_177) ;  /* 0x00000000002c2947 */ /* 0x000fec0003800000 */
        /* <DEDUP_REMOVED lines=11> */
.L_x_177:
[----:B------:R-:W-:Y:S05]  /*9fa0*/  BSYNC B0 ;  /* 0x0000000000007941 */ /* 0x000fea0003800000 */
.L_x_176:
        /* <DEDUP_REMOVED lines=13> */
.L_x_179:
[----:B------:R-:W-:Y:S05]  /*a080*/  BSYNC B0 ;  /* 0x0000000000007941 */ /* 0x000fea0003800000 */
.L_x_178:
[----:B------:R1:W1:Y:S01]  /*a090*/  LDS.128 R12, [R59+0x8000] ;  /* 0x008000003b0c7984 */ /* 0x0002620000000c00 */
        /* <DEDUP_REMOVED lines=26> */
.L_x_181:
[----:B------:R-:W-:Y:S05]  /*a240*/  BSYNC B0 ;  /* 0x0000000000007941 */ /* 0x000fea0003800000 */
.L_x_180:
        /* <DEDUP_REMOVED lines=13> */
.L_x_154:
[----:B------:R-:W-:Y:S05]  /*a320*/  BSYNC B1 ;  /* 0x0000000000017941 */ /* 0x000fea0003800000 */
.L_x_140:
        /* <DEDUP_REMOVED lines=11> */
.L_x_182:
[----:B------:R-:W-:Y:S05]  /*a3e0*/  EXIT ;  /* 0x000000000000794d */ /* 0x000fea0003800000 */
.L_x_184:
        /* <DEDUP_REMOVED lines=9> */
.L_x_693:


//--------------------- .text._ZN5flash44flash_bwd_dq_dk_dv_loop_seqk_parallel_kernelI23Flash_bwd_kernel_traitsILi32ELi128ELi128ELi8ELi4ELi4ELi4ELb1ELb0EN7cutlass10bfloat16_tE19Flash_kernel_traitsILi32ELi128ELi128ELi8ES3_EELb0ELb1ELb0ELb0ELb0ELb0ELb1EEEvNS_16Flash_bwd_paramsE --------------------------
	.section	.text._ZN5flash44flash_bwd_dq_dk_dv_loop_seqk_parallel_kernelI23Flash_bwd_kernel_traitsILi32ELi128ELi128ELi8ELi4ELi4ELi4ELb1ELb0EN7cutlass10bfloat16_tE19Flash_kernel_traitsILi32ELi128ELi128ELi8ES3_EELb0ELb1ELb0ELb0ELb0ELb0ELb1EEEvNS_16Flash_bwd_paramsE,"ax",@progbits
	.align	128
        .global         _ZN5flash44flash_bwd_dq_dk_dv_loop_seqk_parallel_kernelI23Flash_bwd_kernel_traitsILi32ELi128ELi128ELi8ELi4ELi4ELi4ELb1ELb0EN7cutlass10bfloat16_tE19Flash_kernel_traitsILi32ELi128ELi128ELi8ES3_EELb0ELb1ELb0ELb0ELb0ELb0ELb1EEEvNS_16Flash_bwd_paramsE
        .type           _ZN5flash44flash_bwd_dq_dk_dv_loop_seqk_parallel_kernelI23Flash_bwd_kernel_traitsILi32ELi128ELi128ELi8ELi4ELi4ELi4ELb1ELb0EN7cutlass10bfloat16_tE19Flash_kernel_traitsILi32ELi128ELi128ELi8ES3_EELb0ELb1ELb0ELb0ELb0ELb0ELb1EEEvNS_16Flash_bwd_paramsE,@function
        .size           _ZN5flash44flash_bwd_dq_dk_dv_loop_seqk_parallel_kernelI23Flash_bwd_kernel_traitsILi32ELi128ELi128ELi8ELi4ELi4ELi4ELb1ELb0EN7cutlass10bfloat16_tE19Flash_kernel_traitsILi32ELi128ELi128ELi8ES3_EELb0ELb1ELb0ELb0ELb0ELb0ELb1EEEvNS_16Flash_bwd_paramsE,(.L_x_694 - _ZN5flash44flash_bwd_dq_dk_dv_loop_seqk_parallel_kernelI23Flash_bwd_kernel_traitsILi32ELi128ELi128ELi8ELi4ELi4ELi4ELb1ELb0EN7cutlass10bfloat16_tE19Flash_kernel_traitsILi32ELi128ELi128ELi8ES3_EELb0ELb1ELb0ELb0ELb0ELb0ELb1EEEvNS_16Flash_bwd_paramsE)
        .other          _ZN5flash44flash_bwd_dq_dk_dv_loop_seqk_parallel_kernelI23Flash_bwd_kernel_traitsILi32ELi128ELi128ELi8ELi4ELi4ELi4ELb1ELb0EN7cutlass10bfloat16_tE19Flash_kernel_traitsILi32ELi128ELi128ELi8ES3_EELb0ELb1ELb0ELb0ELb0ELb0ELb1EEEvNS_16Flash_bwd_paramsE,@"STO_CUDA_ENTRY STV_DEFAULT"
_ZN5flash44flash_bwd_dq_dk_dv_loop_seqk_parallel_kernelI23Flash_bwd_kernel_traitsILi32ELi128ELi128ELi8ELi4ELi4ELi4ELb1ELb0EN7cutlass10bfloat16_tE19Flash_kernel_traitsILi32ELi128ELi128ELi8ES3_EELb0ELb1ELb0ELb0ELb0ELb0ELb1EEEvNS_16Flash_bwd_paramsE:
.text._ZN5flash44flash_bwd_dq_dk_dv_loop_seqk_parallel_kernelI23Flash_bwd_kernel_traitsILi32ELi128ELi128ELi8ELi4ELi4ELi4ELb1ELb0EN7cutlass10bfloat16_tE19Flash_kernel_traitsILi32ELi128ELi128ELi8ES3_EELb0ELb1ELb0ELb0ELb0ELb0ELb1EEEvNS_16Flash_bwd_paramsE:
        /* <DEDUP_REMOVED lines=22> */
[----:B-1----:R-:W-:-:S04]  /*0160*/  SHF.R.S32.HI R10, RZ, 0x1f, R20 ;  /* 0x0000001fff0a7819 */ /* 0x002fc80000011414 */
        /* <DEDUP_REMOVED lines=31> */
[----:B------:R-:W-:Y:S01]  /*0360*/  IMAD.IADD R13, R20, 0x1, -R4 ;  /* 0x00000001140d7824 */ /* 0x000fe200078e0a04 */
        /* <DEDUP_REMOVED lines=8> */
[----:B------:R-:W-:Y:S01]  /*03f0*/  SHF.R.U32.HI R7, RZ, 0x3, R2 ;  /* 0x00000003ff077819 */ /* 0x000fe20000011602 */
[----:B------:R-:W-:Y:S01]  /*0400*/  STL [R1+0x38], R22 ;  /* 0x0000381601007387 */ /* 0x000fe20000100800 */
[----:B------:R-:W-:Y:S01]  /*0410*/  LOP3.LUT R6, R2, 0x18, R22, 0xf8, !PT ;  /* 0x0000001802067812 */ /* 0x000fe200078ef816 */
[----:B------:R-:W-:Y:S01]  /*0420*/  IMAD.IADD R2, R20, 0x1, -R3 ;  /* 0x0000000114027824 */ /* 0x000fe200078e0a03 */
[----:B------:R-:W-:Y:S01]  /*0430*/  LOP3.LUT R5, R12, 0x3fffffe, RZ, 0xc0, !PT ;  /* 0x03fffffe0c057812 */ /* 0x000fe200078ec0ff */
[----:B------:R-:W-:Y:S01]  /*0440*/  IMAD.SHL.U32 R20, R20, 0x2, RZ ;  /* 0x0000000214147824 */ /* 0x000fe200078e00ff */
[----:B------:R-:W-:Y:S02]  /*0450*/  SHF.R.S32.HI R10, RZ, 0x7, R10 ;  /* 0x00000007ff0a7819 */ /* 0x000fe4000001140a */
[----:B------:R-:W-:-:S02]  /*0460*/  SHF.R.S32.HI R11, RZ, 0x1f, R2 ;  /* 0x0000001fff0b7819 */ /* 0x000fc40000011402 */
[----:B------:R-:W-:Y:S01]  /*0470*/  LOP3.LUT R9, R6, R7, RZ, 0x3c, !PT ;  /* 0x0000000706097212 */ /* 0x000fe200078e3cff */
[----:B------:R-:W-:Y:S01]  /*0480*/  IMAD.IADD R7, R4, 0x1, -R5 ;  /* 0x0000000104077824 */ /* 0x000fe200078e0a05 */
[-C--:B------:R-:W-:Y:S01]  /*0490*/  LEA.HI R3, R2, R2.reuse, RZ, 0x1 ;  /* 0x0000000202037211 */ /* 0x080fe200078f08ff */
[----:B------:R-:W-:Y:S01]  /*04a0*/  IMAD R6, R10, 0x8, R16 ;  /* 0x000000080a067824 */ /* 0x000fe200078e0210 */
[----:B------:R-:W-:Y:S01]  /*04b0*/  LEA.HI R11, R11, R2, RZ, 0x3 ;  /* 0x000000020b0b7211 */ /* 0x000fe200078f18ff */
[----:B------:R-:W-:Y:S01]  /*04c0*/  IMAD.SHL.U32 R4, R4, 0x40, RZ ;  /* 0x0000004004047824 */ /* 0x000fe200078e00ff */
[----:B------:R-:W-:Y:S01]  /*04d0*/  SHF.R.S32.HI R5, RZ, 0x1, R3 ;  /* 0x00000001ff057819 */ /* 0x000fe20000011403 */
[----:B------:R-:W-:Y:S01]  /*04e0*/  IMAD R18, R6, 0x8, R7 ;  /* 0x0000000806127824 */ /* 0x000fe200078e0207 */
[----:B------:R-:W-:Y:S01]  /*04f0*/  SHF.R.S32.HI R8, RZ, 0x1f, R3 ;  /* 0x0000001fff087819 */ /* 0x000fe20000011403 */
[----:B------:R-:W-:Y:S01]  /*0500*/  IMAD.U32 R6, R14, 0x20, R9 ;  /* 0x000000200e067824 */ /* 0x000fe200078e0009 */
[----:B------:R-:W-:-:S02]  /*0510*/  LOP3.LUT R7, R3, 0x7fffffe, RZ, 0xc0, !PT ;  /* 0x07fffffe03077812 */ /* 0x000fc400078ec0ff */
[----:B------:R-:W-:Y:S02]  /*0520*/  LOP3.LUT R3, R11, 0xfffffff8, RZ, 0xc0, !PT ;  /* 0xfffffff80b037812 */ /* 0x000fe400078ec0ff */
[----:B------:R-:W-:Y:S01]  /*0530*/  LEA.HI R9, R0, R0, RZ, 0x1 ;  /* 0x0000000000097211 */ /* 0x000fe200078f08ff */
[----:B------:R-:W-:Y:S01]  /*0540*/  IMAD.IADD R17, R2, 0x1, -R7 ;  /* 0x0000000102117824 */ /* 0x000fe200078e0a07 */
[----:B------:R-:W-:Y:S01]  /*0550*/  LEA.HI R8, R8, R5, RZ, 0x2 ;  /* 0x0000000508087211 */ /* 0x000fe200078f10ff */
[----:B------:R-:W-:Y:S01]  /*0560*/  IMAD.IADD R15, R2, 0x1, -R3 ;  /* 0x00000001020f7824 */ /* 0x000fe200078e0a03 */
[----:B------:R-:W-:Y:S01]  /*0570*/  LOP3.LUT R3, R9, 0x3fffffe, RZ, 0xc0, !PT ;  /* 0x03fffffe09037812 */ /* 0x000fe200078ec0ff */
[----:B------:R1:W-:Y:S01]  /*0580*/  STL [R1+0x64], R6 ;  /* 0x0000640601007387 */ /* 0x0003e20000100800 */
[----:B------:R-:W-:Y:S01]  /*0590*/  SHF.R.S32.HI R2, RZ, 0x1, R12 ;  /* 0x00000001ff027819 */ /* 0x000fe2000001140c */
[----:B------:R-:W-:Y:S01]  /*05a0*/  IMAD.SHL.U32 R7, R13, 0x2, RZ ;  /* 0x000000020d077824 */ /* 0x000fe200078e00ff */
[----:B------:R-:W-:Y:S01]  /*05b0*/  LOP3.LUT R8, R8, 0xfffffffc, RZ, 0xc0, !PT ;  /* 0xfffffffc08087812 */ /* 0x000fe200078ec0ff */
[C---:B------:R-:W-:Y:S01]  /*05c0*/  IMAD.IADD R12, R0.reuse, 0x1, -R3 ;  /* 0x00000001000c7824 */ /* 0x040fe200078e0a03 */
[C---:B------:R-:W-:Y:S01]  /*05d0*/  LOP3.LUT P4, RZ, R0.reuse, 0x4, RZ, 0xc0, !PT ;  /* 0x0000000400ff7812 */ /* 0x040fe2000788c0ff */
[----:B------:R-:W-:Y:S01]  /*05e0*/  IMAD.SHL.U32 R3, R0, 0x40, RZ ;  /* 0x0000004000037824 */ /* 0x000fe200078e00ff */
[----:B------:R-:W-:Y:S01]  /*05f0*/  LOP3.LUT P0, RZ, R2, 0x2, RZ, 0xc0, !PT ;  /* 0x0000000202ff7812 */ /* 0x000fe2000780c0ff */
[----:B------:R-:W-:Y:S01]  /*0600*/  IMAD.IADD R14, R5, 0x1, -R8 ;  /* 0x00000001050e7824 */ /* 0x000fe200078e0a08 */
[----:B------:R-:W-:Y:S01]  /*0610*/  LOP3.LUT R8, R4, 0x1c0, RZ, 0xc0, !PT ;  /* 0x000001c004087812 */ /* 0x000fe200078ec0ff */
[----:B------:R-:W-:Y:S01]  /*0620*/  IMAD R13, R10, 0x2000, R7 ;  /* 0x000020000a0d7824 */ /* 0x000fe200078e0207 */
[----:B------:R-:W-:-:S02]  /*0630*/  LOP3.LUT R3, R3, 0x1c0, RZ, 0xc0, !PT ;  /* 0x000001c003037812 */ /* 0x000fc400078ec0ff */
[----:B------:R-:W-:Y:S02]  /*0640*/  SHF.R.S32.HI R4, RZ, 0x3, R11 ;  /* 0x00000003ff047819 */ /* 0x000fe4000001140b */
[----:B------:R-:W-:Y:S02]  /*0650*/  LEA.HI R3, R3, R3, RZ, 0x1d ;  /* 0x0000000303037211 */ /* 0x000fe400078fe8ff */
[C---:B------:R-:W-:Y:S01]  /*0660*/  SEL R241, R155.reuse, 0xffffffe0, !P5 ;  /* 0xffffffe09bf17807 */ /* 0x040fe20006800000 */
[----:B------:R-:W-:Y:S01]  /*0670*/  IMAD R17, R4, 0x8, R17 ;  /* 0x0000000804117824 */ /* 0x000fe200078e0211 */
[----:B------:R-:W-:Y:S02]  /*0680*/  SEL R150, R155, 0xffffffe0, !P0 ;  /* 0xffffffe09b967807 */ /* 0x000fe40004000000 */
[----:B-1----:R-:W-:Y:S01]  /*0690*/  LOP3.LUT R6, R0, 0x1, RZ, 0xc0, !PT ;  /* 0x0000000100067812 */ /* 0x002fe200078ec0ff */
[----:B------:R-:W-:-:S03]  /*06a0*/  IMAD.SHL.U32 R0, R161, 0x10, RZ ;  /* 0x00000010a1007824 */ /* 0x000fc600078e00ff */
[----:B------:R-:W-:Y:S01]  /*06b0*/  ISETP.NE.U32.AND P6, PT, R6, 0x1, PT ;  /* 0x000000010600780c */ /* 0x000fe20003fc5070 */
[----:B------:R-:W-:Y:S01]  /*06c0*/  IMAD.SHL.U32 R6, R2, 0x40, RZ ;  /* 0x0000004002067824 */ /* 0x000fe200078e00ff */
[----:B------:R-:W-:Y:S01]  /*06d0*/  LEA.HI.SX32 R11, R19, R0, 0x1e ;  /* 0x00000000130b7211 */ /* 0x000fe200078ff2ff */
[----:B------:R-:W-:Y:S01]  /*06e0*/  IMAD.SHL.U32 R2, R161, 0x400, RZ ;  /* 0x00000400a1027824 */ /* 0x000fe200078e00ff */
[----:B------:R-:W-:Y:S02]  /*06f0*/  LOP3.LUT R5, R8, 0x30, R0, 0xf8, !PT ;  /* 0x0000003008057812 */ /* 0x000fe400078ef800 */
[----:B------:R-:W-:Y:S01]  /*0700*/  LOP3.LUT R0, R6, 0xc0, RZ, 0xc0, !PT ;  /* 0x000000c006007812 */ /* 0x000fe200078ec0ff */
[----:B------:R1:W-:Y:S01]  /*0710*/  STL [R1+0x6c], R11 ;  /* 0x00006c0b01007387 */ /* 0x0003e20000100800 */
[----:B------:R-:W-:Y:S01]  /*0720*/  IADD3 R13, R3, R13, R2 ;  /* 0x0000000d030d7210 */ /* 0x000fe20007ffe002 */
[----:B------:R-:W-:Y:S01]  /*0730*/  IMAD.SHL.U32 R6, R16, 0x8, RZ ;  /* 0x0000000810067824 */ /* 0x000fe200078e00ff */
[----:B------:R-:W-:-:S02]  /*0740*/  LOP3.LUT R3, R0, 0x8, R21, 0xf8, !PT ;  /* 0x0000000800037812 */ /* 0x000fc400078ef815 */
[----:B------:R-:W-:Y:S01]  /*0750*/  SHF.R.U32.HI R149, RZ, 0x3, R0 ;  /* 0x00000003ff957819 */ /* 0x000fe20000011600 */
[----:B------:R-:W-:Y:S01]  /*0760*/  IMAD R0, R161, 0x200, R7 ;  /* 0x00000200a1007824 */ /* 0x000fe200078e0207 */
[----:B------:R-:W-:Y:S02]  /*0770*/  LOP3.LUT R5, R5, 0x8, R21, 0xf8, !PT ;  /* 0x0000000805057812 */ /* 0x000fe400078ef815 */
[----:B------:R-:W-:Y:S01]  /*0780*/  LOP3.LUT R149, R3, R149, RZ, 0x3c, !PT ;  /* 0x0000009503957212 */ /* 0x000fe200078e3cff */
[----:B------:R-:W-:Y:S01]  /*0790*/  IMAD R12, R12, 0x20, R0 ;  /* 0x000000200c0c7824 */ /* 0x000fe200078e0200 */
[----:B------:R-:W-:Y:S01]  /*07a0*/  R2P PR, R15, 0x6 ;  /* 0x000000060f007804 */ /* 0x000fe20000000000 */
[----:B------:R-:W-:Y:S01]  /*07b0*/  IMAD.SHL.U32 R0, R10, 0x8, RZ ;  /* 0x000000080a007824 */ /* 0x000fe200078e00ff */
[----:B------:R-:W-:Y:S01]  /*07c0*/  LOP3.LUT R6, R6, 0x8, RZ, 0xc0, !PT ;  /* 0x0000000806067812 */ /* 0x000fe200078ec0ff */
[----:B------:R-:W-:Y:S01]  /*07d0*/  IMAD.U32 R149, R18, 0x20, R149 ;  /* 0x0000002012957824 */ /* 0x000fe200078e0095 */
[----:B------:R-:W-:-:S02]  /*07e0*/  LEA R244, R13, UR4, 0x1 ;  /* 0x000000040df47c11 */ /* 0x000fc4000f8e08ff */
[----:B------:R-:W-:Y:S02]  /*07f0*/  LOP3.LUT R7, R0, 0x8, RZ, 0xc0, !PT ;  /* 0x0000000800077812 */ /* 0x000fe400078ec0ff */
[----:B------:R-:W-:Y:S01]  /*0800*/  SHF.R.S32.HI R0, RZ, 0x1, R9 ;  /* 0x00000001ff007819 */ /* 0x000fe20000011409 */
[----:B------:R-:W-:Y:S01]  /*0810*/  IMAD.SHL.U32 R9, R16, 0x10, RZ ;  /* 0x0000001010097824 */ /* 0x000fe200078e00ff */
[----:B------:R-:W-:Y:S01]  /*0820*/  SEL R240, R240, 0x10, !P6 ;  /* 0x00000010f0f07807 */ /* 0x000fe20007000000 */
[----:B------:R-:W-:Y:S01]  /*0830*/  VIADD R239, R244, 0x40 ;  /* 0x00000040f4ef7836 */ /* 0x000fe20000000000 */
[C---:B------:R-:W-:Y:S01]  /*0840*/  LOP3.LUT P3, RZ, R0.reuse, 0x2, RZ, 0xc0, !PT ;  /* 0x0000000200ff7812 */ /* 0x040fe2000786c0ff */
[----:B------:R-:W-:Y:S01]  /*0850*/  IMAD.SHL.U32 R0, R0, 0x40, RZ ;  /* 0x0000004000007824 */ /* 0x000fe200078e00ff */
[----:B------:R-:W-:Y:S01]  /*0860*/  LOP3.LUT R9, R7, 0x10, R9, 0xf8, !PT ;  /* 0x0000001007097812 */ /* 0x000fe200078ef809 */
[----:B-1----:R-:W-:Y:S01]  /*0870*/  IMAD R11, R4, 0x200, R2 ;  /* 0x00000200040b7824 */ /* 0x002fe200078e0202 */
[----:B------:R-:W-:Y:S01]  /*0880*/  SHF.R.U32.HI R2, RZ, 0x3, R8 ;  /* 0x00000003ff027819 */ /* 0x000fe20000011608 */
[----:B------:R-:W-:Y:S01]  /*0890*/  IMAD.SHL.U32 R4, R15, 0x40, RZ ;  /* 0x000000400f047824 */ /* 0x000fe200078e00ff */
[----:B------:R-:W-:Y:S01]  /*08a0*/  LOP3.LUT R0, R0, 0xc0, RZ, 0xc0, !PT ;  /* 0x000000c000007812 */ /* 0x000fe200078ec0ff */
[C---:B------:R-:W-:Y:S01]  /*08b0*/  @P4 VIADD R239, R244.reuse, 0xffffffc0 ;  /* 0xffffffc0f4ef4836 */ /* 0x040fe20000000000 */
[----:B------:R-:W-:Y:S01]  /*08c0*/  LOP3.LUT R3, R5, R2, RZ, 0x3c, !PT ;  /* 0x0000000205037212 */ /* 0x000fe200078e3cff */
[----:B------:R-:W-:Y:S01]  /*08d0*/  IMAD.IADD R245, R244, 0x1, R240 ;  /* 0x00000001f4f57824 */ /* 0x000fe200078e02f0 */
[----:B------:R-:W-:Y:S01]  /*08e0*/  LOP3.LUT R2, R20, 0x6, RZ, 0xc0, !PT ;  /* 0x0000000614027812 */ /* 0x000fe200078ec0ff */
[----:B------:R-:W-:Y:S01]  /*08f0*/  IMAD.IADD R240, R240, 0x1, R239 ;  /* 0x00000001f0f07824 */ /* 0x000fe200078e02ef */
[----:B------:R-:W-:Y:S01]  /*0900*/  LOP3.LUT R4, R4, 0x1c0, RZ, 0xc0, !PT ;  /* 0x000001c004047812 */ /* 0x000fe200078ec0ff */
[----:B------:R-:W-:Y:S01]  /*0910*/  IMAD R3, R16, 0x200, R3 ;  /* 0x0000020010037824 */ /* 0x000fe200078e0203 */
[----:B------:R-:W-:Y:S01]  /*0920*/  SHF.R.U32.HI R8, RZ, 0x3, R0 ;  /* 0x00000003ff087819 */ /* 0x000fe20000011600 */
[----:B------:R-:W-:Y:S01]  /*0930*/  IMAD R2, R10, 0x40, R2 ;  /* 0x000000400a027824 */ /* 0x000fe200078e0202 */
[----:B------:R-:W-:Y:S01]  /*0940*/  SHF.R.U32.HI R151, RZ, 0x3, R4 ;  /* 0x00000003ff977819 */ /* 0x000fe20000011604 */
[----:B------:R-:W-:Y:S01]  /*0950*/  IMAD.IADD R246, R244, 0x1, R241 ;  /* 0x00000001f4f67824 */ /* 0x000fe200078e02f1 */
[----:B------:R-:W-:Y:S01]  /*0960*/  LOP3.LUT R8, R8, R0, R7, 0x1e, !PT ;  /* 0x0000000008087212 */ /* 0x000fe200078e1e07 */
[----:B------:R-:W-:Y:S01]  /*0970*/  IMAD.SHL.U32 R0, R17, 0x20, RZ ;  /* 0x0000002011007824 */ /* 0x000fe200078e00ff */
[----:B------:R1:W-:Y:S01]  /*0980*/  STL [R1+0x68], R2 ;  /* 0x0000680201007387 */ /* 0x0003e20000100800 */
[----:B------:R-:W-:Y:S01]  /*0990*/  LOP3.LUT R151, R151, R4, R6, 0x1e, !PT ;  /* 0x0000000497977212 */ /* 0x000fe200078e1e06 */
[----:B------:R-:W-:Y:S01]  /*09a0*/  IMAD.U32 R4, RZ, RZ, UR5 ;  /* 0x00000005ff047e24 */ /* 0x000fe2000f8e00ff */
[----:B------:R-:W-:Y:S01]  /*09b0*/  USHF.R.S32.HI UR5, URZ, 0x1f, UR48 ;  /* 0x0000001f3f057899 */ /* 0x000fe20008011430 */
[----:B------:R-:W-:Y:S01]  /*09c0*/  IMAD R161, R161, 0x200, R0 ;  /* 0x00000200a1a17824 */ /* 0x000fe200078e0200 */
[----:B------:R-:W-:Y:S01]  /*09d0*/  SEL R152, R152, 0xffffffc0, !P2 ;  /* 0xffffffc098987807 */ /* 0x000fe20005000000 */
[----:B------:R-:W-:Y:S01]  /*09e0*/  IMAD.IADD R8, R8, 0x1, R12 ;  /* 0x0000000108087824 */ /* 0x000fe200078e020c */
[----:B------:R-:W-:Y:S01]  /*09f0*/  LEA R149, R149, UR4, 0x1 ;  /* 0x0000000495957c11 */ /* 0x000fe2000f8e08ff */
[----:B------:R-:W-:Y:S01]  /*0a00*/  IMAD.IADD R151, R11, 0x1, R151 ;  /* 0x000000010b977824 */ /* 0x000fe200078e0297 */
[----:B------:R-:W-:Y:S01]  /*0a10*/  LOP3.LUT P0, RZ, R14, 0x2, RZ, 0xc0, !PT ;  /* 0x000000020eff7812 */ /* 0x000fe2000780c0ff */
[----:B------:R-:W-:-:S02]  /*0a20*/  IMAD.IADD R243, R245, 0x1, R241 ;  /* 0x00000001f5f37824 */ /* 0x000fc400078e02f1 */
[----:B------:R-:W-:Y:S01]  /*0a30*/  IMAD.IADD R242, R241, 0x1, R239 ;  /* 0x00000001f1f27824 */ /* 0x000fe200078e02ef */
[----:B------:R-:W-:Y:S01]  /*0a40*/  SEL R155, R155, 0xffffffe0, !P0 ;  /* 0xffffffe09b9b7807 */ /* 0x000fe20004000000 */
[----:B------:R-:W-:Y:S02]  /*0a50*/  IMAD.IADD R150, R150, 0x1, R149 ;  /* 0x0000000196967824 */ /* 0x000fe400078e0295 */
[----:B------:R-:W-:Y:S02]  /*0a60*/  IMAD.IADD R241, R241, 0x1, R240 ;  /* 0x00000001f1f17824 */ /* 0x000fe400078e02f0 */
[----:B-1----:R-:W-:-:S05]  /*0a70*/  IMAD.SHL.U32 R2, R14, 0x40, RZ ;  /* 0x000000400e027824 */ /* 0x002fca00078e00ff */
[----:B------:R-:W-:-:S04]  /*0a80*/  LOP3.LUT R2, R2, 0xc0, RZ, 0xc0, !PT ;  /* 0x000000c002027812 */ /* 0x000fc800078ec0ff */
[----:B------:R-:W-:-:S04]  /*0a90*/  SHF.R.U32.HI R5, RZ, 0x3, R2 ;  /* 0x00000003ff057819 */ /* 0x000fc80000011602 */
[C---:B------:R-:W-:Y:S02]  /*0aa0*/  LOP3.LUT R6, R5.reuse, R2, R6, 0x1e, !PT ;  /* 0x0000000205067212 */ /* 0x040fe400078e1e06 */
[----:B------:R-:W-:-:S03]  /*0ab0*/  LOP3.LUT R2, R5, R9, R2, 0x1e, !PT ;  /* 0x0000000905027212 */ /* 0x000fc600078e1e02 */
[----:B------:R-:W-:Y:S02]  /*0ac0*/  IMAD.IADD R161, R161, 0x1, R6 ;  /* 0x00000001a1a17824 */ /* 0x000fe400078e0206 */
[----:B------:R-:W-:Y:S02]  /*0ad0*/  IMAD.IADD R156, R0, 0x1, R2 ;  /* 0x00000001009c7824 */ /* 0x000fe400078e0202 */
[----:B------:R-:W-:Y:S01]  /*0ae0*/  IMAD.U32 R0, RZ, RZ, UR6 ;  /* 0x00000006ff007e24 */ /* 0x000fe2000f8e00ff */
[----:B------:R-:W-:Y:S01]  /*0af0*/  USHF.R.S32.HI UR6, URZ, 0x1f, UR58 ;  /* 0x0000001f3f067899 */ /* 0x000fe2000801143a */
[----:B------:R-:W-:Y:S01]  /*0b00*/  IMAD.U32 R2, RZ, RZ, UR5 ;  /* 0x00000005ff027e24 */ /* 0x000fe2000f8e00ff */
[----:B------:R-:W-:Y:S01]  /*0b10*/  UIADD3 UR5, UR4, 0x8000, URZ ;  /* 0x0000800004057890 */ /* 0x000fe2000fffe03f */
[----:B------:R-:W-:-:S03]  /*0b20*/  LEA R2, R3, UR4, 0x1 ;  /* 0x0000000403027c11 */ /* 0x000fc6000f8e08ff */
[----:B------:R-:W-:Y:S01]  /*0b30*/  IMAD.U32 R0, RZ, RZ, UR6 ;  /* 0x00000006ff007e24 */ /* 0x000fe2000f8e00ff */
[----:B------:R-:W-:Y:S01]  /*0b40*/  UIADD3 UR6, UR4, 0x6000, URZ ;  /* 0x0000600004067890 */ /* 0x000fe2000fffe03f */
[----:B------:R-:W-:-:S05]  /*0b50*/  LEA R151, R151, UR5, 0x1 ;  /* 0x0000000597977c11 */ /* 0x000fca000f8e08ff */
        /* <DEDUP_REMOVED lines=12> */
.L_x_229:
        /* <DEDUP_REMOVED lines=16> */
[----:B-1--4-:R-:W-:Y:S01]  /*0d20*/  IMAD.U32 R4, RZ, RZ, UR6 ;  /* 0x00000006ff047e24 */ /* 0x012fe2000f8e00ff */
        /* <DEDUP_REMOVED lines=13> */
[----:B--23--:R-:W2:Y:S01]  /*0e00*/  @P1 LDG.E R8, desc[UR8][R6.64] ;  /* 0x0000000806081981 */ /* 0x00cea2000c1e1900 */
[----:B------:R-:W-:-:S04]  /*0e10*/  UIADD3 UR6, UP0, UR16, UR12, URZ ;  /* 0x0000000c10067290 */ /* 0x000fc8000ff1e03f */
[----:B------:R-:W-:Y:S01]  /*0e20*/  PLOP3.LUT P2, PT, PT, PT, UP4, 0x80, 0x0 ;  /* 0x000000000000781c */ /* 0x000fe20003f4f048 */
[----:B------:R-:W-:Y:S01]  /*0e30*/  UIADD3.X UR5, UR5, UR13, URZ, UP0, !UPT ;  /* 0x0000000d05057290 */ /* 0x000fe200087fe43f */
[----:B------:R1:W3:Y:S02]  /*0e40*/  @P0 LDG.E R6, desc[UR8][R4.64] ;  /* 0x0000000804060981 */ /* 0x0002e4000c1e1900 */
[----:B-1----:R-:W-:Y:S02]  /*0e50*/  IMAD.U32 R4, RZ, RZ, UR15 ;  /* 0x0000000fff047e24 */ /* 0x002fe4000f8e00ff */
[----:B------:R-:W-:-:S05]  /*0e60*/  IMAD.U32 R5, RZ, RZ, UR14 ;  /* 0x0000000eff057e24 */ /* 0x000fca000f8e00ff */
[----:B------:R-:W4:Y:S04]  /*0e70*/  @P3 LDG.E R7, desc[UR8][R4.64] ;  /* 0x0000000804073981 */ /* 0x000f28000c1e1900 */
        /* <DEDUP_REMOVED lines=29> */
.L_x_185:
        /* <DEDUP_REMOVED lines=83> */
[----:B------:R-:W-:Y:S01]  /*1580*/  @UP0 UIADD3 UR21, UR36, UR39, URZ ;  /* 0x0000002724150290 */ /* 0x000fe2000fffe03f */
[----:B------:R-:W-:Y:S01]  /*1590*/  ULDC UR15, c[0x0][0x2c4] ;  /* 0x0000b100000f7ab9 */ /* 0x000fe20000000800 */
[----:B------:R-:W-:-:S04]  /*15a0*/  UISETP.NE.AND UP4, UPT, UR23, URZ, UPT ;  /* 0x0000003f1700728c */ /* 0x000fc8000bf85270 */
[----:B------:R-:W-:Y:S01]  /*15b0*/  @!P1 IMAD.IADD R3, R3, 0x1, -R6 ;  /* 0x0000000103039824 */ /* 0x000fe200078e0a06 */
[----:B------:R-:W-:Y:S01]  /*15c0*/  UIMAD UR14, UR6, UR14, UR7 ;  /* 0x0000000e060e72a4 */ /* 0x000fe2000f8e0207 */
[----:B------:R-:W-:Y:S01]  /*15d0*/  @!P1 VIADD R0, R0, 0x1 ;  /* 0x0000000100009836 */ /* 0x000fe20000000000 */
[----:B------:R-:W-:Y:S01]  /*15e0*/  PLOP3.LUT P1, PT, PT, PT, UP0, 0x80, 0x0 ;  /* 0x000000000000781c */ /* 0x000fe20003f2f008 */
[----:B------:R-:W-:Y:S01]  /*15f0*/  @UP0 ULDC.64 UR22, c[0x0][0x250] ;  /* 0x0000940000160ab9 */ /* 0x000fe20000000a00 */
[----:B------:R-:W-:Y:S01]  /*1600*/  ISETP.GE.U32.AND P0, PT, R3, R6, PT ;  /* 0x000000060300720c */ /* 0x000fe20003f06070 */
[----:B------:R-:W-:Y:S01]  /*1610*/  @UP3 UIMAD UR7, UR48, UR15, URZ ;  /* 0x0000000f300732a4 */ /* 0x000fe2000f8e023f */
[----:B------:R-:W-:Y:S01]  /*1620*/  LOP3.LUT R3, R7, UR58, RZ, 0x3c, !PT ;  /* 0x0000003a07037c12 */ /* 0x000fe2000f8e3cff */
[----:B------:R-:W-:Y:S02]  /*1630*/  @UP0 UIMAD.WIDE.U32 UR12, UR21, UR22, URZ ;  /* 0x00000016150c02a5 */ /* 0x000fe4000f8e003f */
[----:B------:R-:W-:Y:S01]  /*1640*/  UIMAD.WIDE.U32 UR30, UR6, UR5, URZ ;  /* 0x00000005061e72a5 */ /* 0x000fe2000f8e003f */
[----:B------:R-:W-:Y:S01]  /*1650*/  ISETP.GE.AND P2, PT, R3, RZ, PT ;  /* 0x000000ff0300720c */ /* 0x000fe20003f46270 */
[----:B------:R-:W-:-:S02]  /*1660*/  @UP3 USEL UR7, UR7, UR11, !UP1 ;  /* 0x0000000b07073287 */ /* 0x000fc4000c800000 */
[----:B------:R-:W-:Y:S02]  /*1670*/  @UP0 UIMAD UR21, UR21, UR23, URZ ;  /* 0x00000017151502a4 */ /* 0x000fe4000f8e023f */
[----:B------:R-:W-:Y:S02]  /*1680*/  @!UP3 UIMAD UR6, UR48, UR46, UR58 ;  /* 0x0000002e3006b2a4 */ /* 0x000fe4000f8e023a */
[----:B------:R-:W-:Y:S01]  /*1690*/  @P0 IADD3 R0, R0, 0x1, RZ ;  /* 0x0000000100000810 */ /* 0x000fe20007ffe0ff */
[----:B------:R-:W-:Y:S01]  /*16a0*/  @UP3 ULDC UR5, c[0x0][0x2e4] ;  /* 0x0000b90000053ab9 */ /* 0x000fe20000000800 */
[----:B------:R-:W-:Y:S01]  /*16b0*/  @!UP1 UIADD3 UR52, UR41, UR37, URZ ;  /* 0x0000002529349290 */ /* 0x000fe2000fffe03f */
[----:B------:R-:W-:Y:S01]  /*16c0*/  PLOP3.LUT P0, PT, PT, PT, UP3, 0x80, 0x0 ;  /* 0x000000000000781c */ /* 0x000fe20003f0f038 */
[----:B------:R-:W-:Y:S01]  /*16d0*/  USEL UR55, UR26, URZ, UP4 ;  /* 0x0000003f1a377287 */ /* 0x000fe2000a000000 */
[----:B------:R-:W-:Y:S01]  /*16e0*/  IMAD.MOV.U32 R10, RZ, RZ, R0 ;  /* 0x000000ffff0a7224 */ /* 0x000fe200078e0000 */
[----:B------:R-:W-:-:S02]  /*16f0*/  @UP3 UIMAD UR37, UR58, UR5, UR7 ;  /* 0x000000053a2532a4 */ /* 0x000fc4000f8e0207 */
[----:B------:R-:W-:Y:S02]  /*1700*/  USEL UR53, UR51, URZ, UP4 ;  /* 0x0000003f33357287 */ /* 0x000fe4000a000000 */
[----:B------:R-:W-:Y:S01]  /*1710*/  USHF.R.S32.HI UR32, URZ, 0x1f, UR34 ;  /* 0x0000001f3f207899 */ /* 0x000fe20008011422 */
[----:B------:R-:W-:Y:S01]  /*1720*/  @!P2 IADD3 R10, -R10, RZ, RZ ;  /* 0x000000ff0a0aa210 */ /* 0x000fe20007ffe1ff */
[----:B------:R-:W-:Y:S01]  /*1730*/  USHF.R.S32.HI UR54, URZ, 0x1f, UR49 ;  /* 0x0000001f3f367899 */ /* 0x000fe20008011431 */
[----:B------:R-:W-:Y:S01]  /*1740*/  @!P3 LOP3.LUT R10, RZ, R7, RZ, 0x33, !PT ;  /* 0x00000007ff0ab212 */ /* 0x000fe200078e33ff */
[----:B------:R-:W-:Y:S02]  /*1750*/  USHF.R.S32.HI UR44, URZ, 0x7, UR20 ;  /* 0x000000073f2c7899 */ /* 0x000fe40008011414 */
[----:B------:R-:W-:Y:S02]  /*1760*/  @UP0 UIADD3 UR46, UR13, UR21, URZ ;  /* 0x000000150d2e0290 */ /* 0x000fe4000fffe03f */
[----:B------:R-:W-:-:S02]  /*1770*/  @!UP3 UIMAD UR37, UR6, UR15, URZ ;  /* 0x0000000f0625b2a4 */ /* 0x000fc4000f8e023f */
        /* <DEDUP_REMOVED lines=17> */
.L_x_187:
        /* <DEDUP_REMOVED lines=13> */
.L_x_188:
        /* <DEDUP_REMOVED lines=11> */
.L_x_189:
[----:B------:R-:W-:Y:S02]  /*1a10*/  ULDC UR5, c[0x0][0x270] ;  /* 0x00009c0000057ab9 */ /* 0x000fe40000000800 */
[----:B------:R-:W-:-:S04]  /*1a20*/  UIMAD UR5, UR48, UR5, UR58 ;  /* 0x00000005300572a4 */ /* 0x000fc8000f8e023a */
[----:B------:R-:W-:-:S12]  /*1a30*/  UIMAD UR5, UR5, UR60, URZ ;  /* 0x0000003c050572a4 */ /* 0x000fd8000f8e023f */
.L_x_190:
[----:B------:R-:W2:Y:S01]  /*1a40*/  LDL.64 R6, [R1+0x38] ;  /* 0x0000380001067983 */ /* 0x000ea20000100a00 */
[----:B------:R-:W-:Y:S01]  /*1a50*/  ULDC UR7, c[0x0][0x2dc] ;  /* 0x0000b70000077ab9 */ /* 0x000fe20000000800 */
[----:B------:R-:W-:Y:S02]  /*1a60*/  ULDC UR11, c[0x0][0x270] ;  /* 0x00009c00000b7ab9 */ /* 0x000fe40000000800 */
[----:B------:R1:W2:Y:S01]  /*1a70*/  LDL.64 R18, [R1+0x38] ;  /* 0x0000380001127983 */ /* 0x0002a20000100a00 */
[----:B------:R-:W-:Y:S01]  /*1a80*/  UIMAD UR19, UR7, UR11, URZ ;  /* 0x0000000b071372a4 */ /* 0x000fe2000f8e023f */
[----:B------:R-:W3:Y:S01]  /*1a90*/  LDC.64 R12, c[0x0][0x420] ;  /* 0x00010800ff0c7b82 */ /* 0x000ee20000000a00 */
[----:B------:R-:W-:Y:S01]  /*1aa0*/  UIADD3 UR31, UR16, UR5, URZ ;  /* 0x00000005101f7290 */ /* 0x000fe2000fffe03f */
[----:B------:R-:W4:Y:S01]  /*1ab0*/  S2R R4, SR_TID.X ;  /* 0x0000000000047919 */ /* 0x000f220000002100 */
[----:B------:R-:W-:Y:S01]  /*1ac0*/  UIADD3 UR5, -UR10, UR38, UR34 ;  /* 0x000000260a057290 */ /* 0x000fe2000fffe122 */
[----:B------:R-:W-:Y:S01]  /*1ad0*/  BSSY B1, `(.L_x_186) ;  /* 0x0000898000017945 */ /* 0x000fe20003800000 */
        /* <DEDUP_REMOVED lines=9> */
[----:B---3--:R-:W-:-:S04]  /*1b70*/  IMAD R9, R12, UR17, RZ ;  /* 0x000000110c097c24 */ /* 0x008fc8000f8e02ff */
[----:B------:R-:W-:Y:S01]  /*1b80*/  IMAD R9, R13, UR16, R9 ;  /* 0x000000100d097c24 */ /* 0x000fe2000f8e0209 */
[----:B----4-:R-:W-:-:S04]  /*1b90*/  SHF.R.S32.HI R3, RZ, 0x1f, R4 ;  /* 0x0000001fff037819 */ /* 0x010fc80000011404 */
        /* <DEDUP_REMOVED lines=8> */
[----:B------:R-:W-:Y:S02]  /*1c20*/  IMAD R8, R8, UR19, R5 ;  /* 0x0000001308087c24 */ /* 0x000fe4000f8e0205 */
[----:B--2---:R-:W-:Y:S01]  /*1c30*/  IMAD.MOV.U32 R18, RZ, RZ, R6 ;  /* 0x000000ffff127224 */ /* 0x004fe200078e0006 */
[----:B------:R-:W-:Y:S01]  /*1c40*/  IADD3.X R6, R16, UR17, RZ, P2, !PT ;  /* 0x0000001110067c10 */ /* 0x000fe200097fe4ff */
[----:B------:R-:W-:-:S03]  /*1c50*/  USHF.R.S32.HI UR17, URZ, 0x1f, UR5 ;  /* 0x0000001f3f117899 */ /* 0x000fc60008011405 */
[----:B------:R-:W-:Y:S01]  /*1c60*/  IADD3 R4, P0, R18, UR6, RZ ;  /* 0x0000000612047c10 */ /* 0x000fe2000ff1e0ff */
[----:B------:R-:W-:Y:S01]  /*1c70*/  USHF.R.S32.HI UR6, URZ, 0x1f, UR18 ;  /* 0x0000001f3f067899 */ /* 0x000fe20008011412 */
[----:B------:R-:W-:Y:S01]  /*1c80*/  SHF.R.S32.HI R19, RZ, 0x1f, R18 ;  /* 0x0000001fff137819 */ /* 0x000fe20000011412 */
[----:B------:R-:W-:Y:S01]  /*1c90*/  IMAD R6, R6, UR28, RZ ;  /* 0x0000001c06067c24 */ /* 0x000fe2000f8e02ff */
[----:B------:R-:W-:Y:S02]  /*1ca0*/  ULEA.HI UR17, UR17, UR5, URZ, 0x7 ;  /* 0x0000000511117291 */ /* 0x000fe4000f8f383f */
[----:B------:R-:W-:Y:S01]  /*1cb0*/  UIADD3.X UR6, UR51, UR6, UR54, UP2, UP1 ;  /* 0x0000000633067290 */ /* 0x000fe200097e2436 */
[C---:B------:R-:W-:Y:S01]  /*1cc0*/  IMAD R11, R0.reuse, UR29, R6 ;  /* 0x0000001d000b7c24 */ /* 0x040fe2000f8e0206 */
[----:B------:R-:W-:Y:S01]  /*1cd0*/  UIADD3 UR7, UP2, UP1, UR55, UR7, UR56 ;  /* 0x0000000737077290 */ /* 0x000fe2000f95e038 */
[----:B------:R-:W-:Y:S01]  /*1ce0*/  IADD3.X R5, R19, UR52, RZ, P0, !PT ;  /* 0x0000003413057c10 */ /* 0x000fe200087fe4ff */
[----:B------:R-:W-:Y:S01]  /*1cf0*/  IMAD.WIDE.U32 R6, R0, UR28, R18 ;  /* 0x0000001c00067c25 */ /* 0x000fe2000f8e0012 */
[----:B------:R-:W-:Y:S01]  /*1d00*/  STL [R1+0x3c], R19 ;  /* 0x00003c1301007387 */ /* 0x000fe20000100800 */
[----:B------:R-:W-:-:S02]  /*1d10*/  UIADD3.X UR6, UR53, UR6, UR47, UP2, UP1 ;  /* 0x0000000635067290 */ /* 0x000fc400097e242f */
[----:B------:R-:W-:Y:S01]  /*1d20*/  IADD3 R0, P0, R8, UR7, RZ ;  /* 0x0000000708007c10 */ /* 0x000fe2000ff1e0ff */
[----:B------:R-:W-:Y:S01]  /*1d30*/  IMAD.WIDE.U32 R4, R12, UR16, R4 ;  /* 0x000000100c047c25 */ /* 0x000fe2000f8e0004 */
[----:B------:R-:W-:Y:S01]  /*1d40*/  IADD3 R6, P2, R6, UR57, RZ ;  /* 0x0000003906067c10 */ /* 0x000fe2000ff5e0ff */
[----:B------:R-:W-:Y:S01]  /*1d50*/  UIMAD UR7, UR40, UR14, URZ ;  /* 0x0000000e280772a4 */ /* 0x000fe2000f8e023f */
[----:B------:R-:W-:Y:S01]  /*1d60*/  LEA.HI.X.SX32 R8, R8, UR6, 0x1, P0 ;  /* 0x0000000608087c11 */ /* 0x000fe200080f0eff */
[----:B------:R-:W-:Y:S01]  /*1d70*/  IMAD.IADD R5, R5, 0x1, R9 ;  /* 0x0000000105057824 */ /* 0x000fe200078e0209 */
[C---:B------:R-:W-:Y:S01]  /*1d80*/  LEA R14, P0, R0.reuse, UR20, 0x2 ;  /* 0x00000014000e7c11 */ /* 0x040fe2000f8010ff */
[----:B------:R-:W-:Y:S01]  /*1d90*/  UIMAD UR6, UR58, UR13, UR11 ;  /* 0x0000000d3a0672a4 */ /* 0x000fe2000f8e020b */
[----:B------:R-:W-:Y:S01]  /*1da0*/  IADD3.X R7, R7, UR50, R11, P2, !PT ;  /* 0x0000003207077c10 */ /* 0x000fe200097fe40b */
[----:B------:R-:W-:Y:S01]  /*1db0*/  UIMAD UR11, UR58, UR15, UR7 ;  /* 0x0000000f3a0b72a4 */ /* 0x000fe2000f8e0207 */
[----:B------:R-:W-:Y:S01]  /*1dc0*/  LEA.HI.X R0, R0, UR21, R8, 0x2, P0 ;  /* 0x0000001500007c11 */ /* 0x000fe200080f1408 */
[----:B------:R-:W-:Y:S01]  /*1dd0*/  STL [R1+0x2c], R14 ;  /* 0x00002c0e01007387 */ /* 0x000fe20000100800 */
[----:B------:R-:W-:Y:S01]  /*1de0*/  IMAD.U32 R8, RZ, RZ, UR14 ;  /* 0x0000000eff087e24 */ /* 0x000fe2000f8e00ff */
[----:B------:R-:W-:-:S02]  /*1df0*/  USHF.R.S32.HI UR17, URZ, 0x7, UR17 ;  /* 0x000000073f117899 */ /* 0x000fc40008011411 */
[----:B------:R2:W-:Y:S01]  /*1e00*/  STL [R1+0x28], R0 ;  /* 0x0000280001007387 */ /* 0x0005e20000100800 */
[----:B------:R-:W-:Y:S01]  /*1e10*/  IMAD.WIDE.U32 R6, R8, UR58, R6 ;  /* 0x0000003a08067c25 */ /* 0x000fe2000f8e0006 */
[----:B------:R-:W-:Y:S02]  /*1e20*/  UISETP.LT.AND UP1, UPT, URZ, UR17, UPT ;  /* 0x000000113f00728c */ /* 0x000fe4000bf21270 */
[----:B------:R-:W-:Y:S01]  /*1e30*/  UIADD3 UR14, UR16, UR37, URZ ;  /* 0x00000025100e7290 */ /* 0x000fe2000fffe03f */
[----:B------:R-:W-:Y:S01]  /*1e40*/  VIADD R7, R7, UR11 ;  /* 0x0000000b07077c36 */ /* 0x000fe20008000000 */
[----:B------:R-:W-:Y:S01]  /*1e50*/  USEL UR17, URZ, UR17, !UP1 ;  /* 0x000000113f117287 */ /* 0x000fe2000c800000 */
[----:B------:R-:W-:Y:S01]  /*1e60*/  ULDC.64 UR40, c[0x0][0x2b0] ;  /* 0x0000ac0000287ab9 */ /* 0x000fe20000000a00 */
[----:B------:R-:W-:Y:S02]  /*1e70*/  ULDC.64 UR20, c[0x0][0x478] ;  /* 0x00011e0000147ab9 */ /* 0x000fe40000000a00 */
[----:B------:R-:W-:-:S02]  /*1e80*/  UISETP.GT.AND UP1, UPT, UR44, UR17, UPT ;  /* 0x000000112c00728c */ /* 0x000fc4000bf24270 */
[----:B------:R-:W-:Y:S02]  /*1e90*/  UIMAD.WIDE UR14, UR14, 0x4, UR40 ;  /* 0x000000040e0e78a5 */ /* 0x000fe4000f8e0228 */
[----:B------:R-:W-:Y:S01]  /*1ea0*/  UIMAD.WIDE UR20, UR31, 0x4, UR20 ;  /* 0x000000041f1478a5 */ /* 0x000fe2000f8e0214 */
[----:B--2---:R-:W-:Y:S01]  /*1eb0*/  IMAD.U32 R0, RZ, RZ, UR12 ;  /* 0x0000000cff007e24 */ /* 0x004fe2000f8e00ff */
[----:B------:R-:W-:-:S03]  /*1ec0*/  ULDC.64 UR12, c[0x0][0x3e0] ;  /* 0x0000f800000c7ab9 */ /* 0x000fc60000000a00 */
[----:B------:R-:W-:-:S04]  /*1ed0*/  IMAD.WIDE.U32 R4, R0, UR58, R4 ;  /* 0x0000003a00047c25 */ /* 0x000fc8000f8e0004 */
[----:B------:R-:W-:Y:S01]  /*1ee0*/  VIADD R5, R5, UR6 ;  /* 0x0000000605057c36 */ /* 0x000fe20008000000 */
[----:B------:R-:W-:Y:S01]  /*1ef0*/  ULDC.64 UR6, c[0x0][0x210] ;  /* 0x0000840000067ab9 */ /* 0x000fe20000000a00 */
[-C--:B------:R-:W-:Y:S01]  /*1f00*/  IMAD R0, R16, R12.reuse, RZ ;  /* 0x0000000c10007224 */ /* 0x080fe200078e02ff */
[----:B------:R-:W-:Y:S01]  /*1f10*/  LEA R20, P0, R6, UR6, 0x1 ;  /* 0x0000000606147c11 */ /* 0x000fe2000f8008ff */
[----:B------:R-:W-:-:S03]  /*1f20*/  IMAD.WIDE.U32 R4, R3, R12, R4 ;  /* 0x0000000c03047225 */ /* 0x000fc600078e0004 */
[----:B------:R-:W-:Y:S01]  /*1f30*/  LEA.HI.X R21, R6, UR7, R7, 0x1, P0 ;  /* 0x0000000706157c11 */ /* 0x000fe200080f0c07 */
[----:B------:R-:W-:Y:S01]  /*1f40*/  IMAD R0, R3, R13, R0 ;  /* 0x0000000d03007224 */ /* 0x000fe200078e0200 */
[C---:B------:R-:W-:Y:S01]  /*1f50*/  LEA R22, P2, R4.reuse, UR12, 0x1 ;  /* 0x0000000c04167c11 */ /* 0x040fe2000f8408ff */
[----:B------:R-:W-:Y:S01]  /*1f60*/  UMOV UR12, UR15 ;  /* 0x0000000f000c7c82 */ /* 0x000fe20008000000 */
[----:B------:R-:W-:Y:S01]  /*1f70*/  PLOP3.LUT P0, PT, PT, PT, UP1, 0x80, 0x0 ;  /* 0x000000000000781c */ /* 0x000fe20003f0f018 */
[----:B------:R-:W-:Y:S01]  /*1f80*/  IMAD.IADD R0, R5, 0x1, R0 ;  /* 0x0000000105007824 */ /* 0x000fe200078e0200 */
[----:B------:R1:W-:Y:S01]  /*1f90*/  STL.64 [R1+0x10], R20 ;  /* 0x0000101401007387 */ /* 0x0003e20000100a00 */
[----:B------:R-:W-:Y:S01]  /*1fa0*/  UIADD3 UR7, UR44, -0x1, URZ ;  /* 0xffffffff2c077890 */ /* 0x000fe2000fffe03f */
[----:B------:R-:W-:Y:S02]  /*1fb0*/  UMOV UR15, UR20 ;  /* 0x00000014000f7c82 */ /* 0x000fe40008000000 */
[----:B------:R-:W-:Y:S01]  /*1fc0*/  LEA.HI.X R23, R4, UR13, R0, 0x1, P2 ;  /* 0x0000000d04177c11 */ /* 0x000fe200090f0c00 */
[----:B------:R-:W-:Y:S01]  /*1fd0*/  UMOV UR13, UR14 ;  /* 0x0000000e000d7c82 */ /* 0x000fe20008000000 */
[----:B------:R-:W-:-:S03]  /*1fe0*/  UMOV UR14, UR21 ;  /* 0x00000015000e7c82 */ /* 0x000fc60008000000 */
[----:B------:R1:W-:Y:S02]  /*1ff0*/  STL.64 [R1+0x8], R22 ;  /* 0x0000081601007387 */ /* 0x0003e40000100a00 */
        /* <DEDUP_REMOVED lines=20> */
.L_x_192:
        /* <DEDUP_REMOVED lines=19> */
.L_x_193:
        /* <DEDUP_REMOVED lines=32> */
.L_x_195:
[----:B------:R-:W-:Y:S05]  /*2470*/  BSYNC B0 ;  /* 0x0000000000007941 */ /* 0x000fea0003800000 */
.L_x_194:
        /* <DEDUP_REMOVED lines=14> */
.L_x_197:
[----:B------:R-:W-:Y:S05]  /*2560*/  BSYNC B0 ;  /* 0x0000000000007941 */ /* 0x000fea0003800000 */
.L_x_196:
[----:B------:R-:W-:Y:S01]  /*2570*/  UIMAD UR5, UR32, UR12, URZ ;  /* 0x0000000c200572a4 */ /* 0x000fe2000f8e023f */
[----:B---3--:R-:W-:Y:S01]  /*2580*/  IMAD.U32 R4, RZ, RZ, UR12 ;  /* 0x0000000cff047e24 */ /* 0x008fe2000f8e00ff */
        /* <DEDUP_REMOVED lines=15> */
[----:B--2---:R-:W-:Y:S01]  /*2680*/  IMAD R8, R16, UR12, RZ ;  /* 0x0000000c10087c24 */ /* 0x004fe2000f8e02ff */
        /* <DEDUP_REMOVED lines=8> */
.L_x_199:
[----:B------:R-:W-:Y:S05]  /*2710*/  BSYNC B0 ;  /* 0x0000000000007941 */ /* 0x000fea0003800000 */
.L_x_198:
        /* <DEDUP_REMOVED lines=14> */
.L_x_191:
        /* <DEDUP_REMOVED lines=54> */
.L_x_202:
[----:B------:R-:W-:Y:S05]  /*2b60*/  BSYNC B0 ;  /* 0x0000000000007941 */ /* 0x000fea0003800000 */
.L_x_201:
        /* <DEDUP_REMOVED lines=11> */
[----:B----4-:R-:W-:Y:S02]  /*2c20*/  IMAD R8, R6, UR22, RZ ;  /* 0x0000001606087c24 */ /* 0x010fe4000f8e02ff */
        /* <DEDUP_REMOVED lines=10> */
.L_x_204:
[----:B------:R-:W-:Y:S05]  /*2cd0*/  BSYNC B0 ;  /* 0x0000000000007941 */ /* 0x000fea0003800000 */
.L_x_203:
[----:B------:R-:W0:Y:S01]  /*2ce0*/  LDGDEPBAR ;  /* 0x00000000000079af */ /* 0x000e220000000000 */
[----:B------:R-:W-:Y:S01]  /*2cf0*/  BSSY B0, `(.L_x_205) ;  /* 0x0000011000007945 */ /* 0x000fe20003800000 */
[----:B----4-:R-:W-:Y:S02]  /*2d00*/  MOV R8, UR24 ;  /* 0x0000001800087c02 */ /* 0x010fe40008000f00 */
        /* <DEDUP_REMOVED lines=15> */
.L_x_206:
[----:B------:R-:W-:Y:S05]  /*2e00*/  BSYNC B0 ;  /* 0x0000000000007941 */ /* 0x000fea0003800000 */
.L_x_205:
        /* <DEDUP_REMOVED lines=13> */
.L_x_208:
[----:B------:R-:W-:Y:S05]  /*2ee0*/  BSYNC B0 ;  /* 0x0000000000007941 */ /* 0x000fea0003800000 */
.L_x_207:
[----:B------:R-:W1:Y:S01]  /*2ef0*/  LDL R17, [R1+0x6c] ;  /* 0x00006c0001117983 */ /* 0x000e620000100800 */
[----:B------:R-:W-:Y:S03]  /*2f00*/  BSSY B0, `(.L_x_209) ;  /* 0x0000012000007945 */ /* 0x000fe60003800000 */
[----:B------:R1:W-:Y:S04]  /*2f10*/  @P5 STS [R172], RZ ;  /* 0x000000ffac005388 */ /* 0x0003e80000000800 */
[----:B------:R1:W-:Y:S04]  /*2f20*/  @P5 STS [R172+0x4], RZ ;  /* 0x000004ffac005388 */ /* 0x0003e80000000800 */
[----:B------:R1:W-:Y:S04]  /*2f30*/  @P5 STS [R172+0x8], RZ ;  /* 0x000008ffac005388 */ /* 0x0003e80000000800 */
[----:B------:R1:W-:Y:S02]  /*2f40*/  @P5 STS [R172+0xc], RZ ;  /* 0x00000cffac005388 */ /* 0x0003e40000000800 */
[----:B-1----:R-:W-:Y:S01]  /*2f50*/  IADD3 R4, R17, 0x48, RZ ;  /* 0x0000004811047810 */ /* 0x002fe20007ffe0ff */
        /* <DEDUP_REMOVED lines=12> */
.L_x_210:
[----:B------:R-:W-:Y:S05]  /*3020*/  BSYNC B0 ;  /* 0x0000000000007941 */ /* 0x000fea0003800000 */
.L_x_209:
        /* <DEDUP_REMOVED lines=21> */
.L_x_212:
[----:B------:R-:W-:Y:S05]  /*3180*/  BSYNC B0 ;  /* 0x0000000000007941 */ /* 0x000fea0003800000 */
.L_x_211:
        /* <DEDUP_REMOVED lines=49> */
.L_x_214:
[----:B------:R-:W-:Y:S05]  /*34a0*/  BSYNC B0 ;  /* 0x0000000000007941 */ /* 0x000fea0003800000 */
.L_x_213:
        /* <DEDUP_REMOVED lines=22> */
.L_x_216:
[----:B------:R-:W-:Y:S05]  /*3610*/  BSYNC B0 ;  /* 0x0000000000007941 */ /* 0x000fea0003800000 */
.L_x_215:
[----:B------:R-:W-:Y:S01]  /*3620*/  IMAD.MOV.U32 R3, RZ, RZ, 0x7f800000 ;  /* 0x7f800000ff037424 */ /* 0x000fe200078e00ff */
[----:B------:R-:W0:Y:S01]  /*3630*/  LDGDEPBAR ;  /* 0x00000000000079af */ /* 0x000e220000000000 */
[----:B-1234-:R-:W-:Y:S01]  /*3640*/  IMAD.MOV.U32 R0, RZ, RZ, 0x7f800000 ;  /* 0x7f800000ff007424 */ /* 0x01efe200078e00ff */
[----:B------:R-:W-:Y:S01]  /*3650*/  ULDC UR37, c[0x0][0x2d0] ;  /* 0x0000b40000257ab9 */ /* 0x000fe20000000800 */
[----:B------:R-:W-:Y:S02]  /*3660*/  IMAD.MOV.U32 R7, RZ, RZ, 0x7f800000 ;  /* 0x7f800000ff077424 */ /* 0x000fe400078e00ff */
[----:B------:R-:W-:Y:S01]  /*3670*/  IMAD.MOV.U32 R6, RZ, RZ, 0x7f800000 ;  /* 0x7f800000ff067424 */ /* 0x000fe200078e00ff */
[----:B------:R-:W2:Y:S01]  /*3680*/  @!P4 LDG.E R3, desc[UR8][R4.64+0x100] ;  /* 0x000100080403c981 */ /* 0x000ea2000c1e1900 */
[C---:B------:R-:W-:Y:S01]  /*3690*/  VIADD R148, R161.reuse, 0x1000 ;  /* 0x00001000a1947836 */ /* 0x040fe20000000000 */
[----:B------:R-:W-:Y:S02]  /*36a0*/  UIADD3 UR34, UR38, 0x80, UR34 ;  /* 0x0000008026227890 */ /* 0x000fe4000fffe022 */
[----:B------:R-:W3:Y:S01]  /*36b0*/  @!P3 LDG.E R0, desc[UR8][R14.64] ;  /* 0x000000080e00b981 */ /* 0x000ee2000c1e1900 */
[----:B------:R-:W-:Y:S01]  /*36c0*/  IMAD.SHL.U32 R154, R161, 0x2, RZ ;  /* 0x00000002a19a7824 */ /* 0x000fe200078e00ff */
[----:B------:R-:W-:-:S02]  /*36d0*/  CS2R R94, SRZ ;  /* 0x00000000005e7805 */ /* 0x000fc4000001ff00 */
[----:B------:R-:W-:Y:S01]  /*36e0*/  CS2R R92, SRZ ;  /* 0x00000000005c7805 */ /* 0x000fe2000001ff00 */
[----:B------:R-:W4:Y:S01]  /*36f0*/  @!P6 LDG.E R7, desc[UR8][R4.64] ;  /* 0x000000080407e981 */ /* 0x000f22000c1e1900 */
[----:B------:R-:W-:Y:S02]  /*3700*/  CS2R R98, SRZ ;  /* 0x0000000000627805 */ /* 0x000fe4000001ff00 */
[----:B------:R-:W-:Y:S02]  /*3710*/  CS2R R96, SRZ ;  /* 0x0000000000607805 */ /* 0x000fe4000001ff00 */
[----:B------:R-:W-:Y:S01]  /*3720*/  CS2R R90, SRZ ;  /* 0x00000000005a7805 */ /* 0x000fe2000001ff00 */
[----:B------:R1:W5:Y:S01]  /*3730*/  @!P5 LDG.E R6, desc[UR8][R4.64+0x20] ;  /* 0x000020080406d981 */ /* 0x000362000c1e1900 */
[----:B------:R-:W-:Y:S02]  /*3740*/  CS2R R88, SRZ ;  /* 0x0000000000587805 */ /* 0x000fe4000001ff00 */
[----:B------:R-:W-:-:S02]  /*3750*/  CS2R R86, SRZ ;  /* 0x0000000000567805 */ /* 0x000fc4000001ff00 */
[----:B------:R-:W-:Y:S02]  /*3760*/  CS2R R84, SRZ ;  /* 0x0000000000547805 */ /* 0x000fe4000001ff00 */
[----:B------:R-:W-:Y:S02]  /*3770*/  CS2R R78, SRZ ;  /* 0x00000000004e7805 */ /* 0x000fe4000001ff00 */
[----:B------:R-:W-:Y:S01]  /*3780*/  CS2R R76, SRZ ;  /* 0x00000000004c7805 */ /* 0x000fe2000001ff00 */
[----:B------:R-:W-:-:S04]  /*3790*/  DEPBAR.LE SB0, 0x1 ;  /* 0x000080400000791a */ /* 0x000fc80000000000 */
[----:B------:R-:W-:Y:S01]  /*37a0*/  BAR.SYNC.DEFER_BLOCKING 0x0 ;  /* 0x0000000000007b1d */ /* 0x000fe20000010000 */
[----:B------:R-:W-:Y:S02]  /*37b0*/  CS2R R82, SRZ ;  /* 0x0000000000527805 */ /* 0x000fe4000001ff00 */
[----:B------:R-:W-:Y:S02]  /*37c0*/  CS2R R80, SRZ ;  /* 0x0000000000507805 */ /* 0x000fe4000001ff00 */
[----:B------:R-:W-:Y:S02]  /*37d0*/  CS2R R74, SRZ ;  /* 0x00000000004a7805 */ /* 0x000fe4000001ff00 */
[----:B------:R-:W-:Y:S02]  /*37e0*/  CS2R R72, SRZ ;  /* 0x0000000000487805 */ /* 0x000fe4000001ff00 */
[----:B------:R-:W-:Y:S02]  /*37f0*/  CS2R R70, SRZ ;  /* 0x0000000000467805 */ /* 0x000fe4000001ff00 */
[----:B------:R-:W-:Y:S01]  /*3800*/  CS2R R68, SRZ ;  /* 0x0000000000447805 */ /* 0x000fe2000001ff00 */
[----:B------:R-:W-:-:S02]  /*3810*/  USHF.L.U32 UR33, UR19, 0x3, URZ ;  /* 0x0000000313217899 */ /* 0x000fc4000800063f */
[----:B------:R-:W-:Y:S02]  /*3820*/  USHF.L.U32 UR32, UR19, 0x4, URZ ;  /* 0x0000000413207899 */ /* 0x000fe4000800063f */
[----:B------:R-:W-:Y:S02]  /*3830*/  UIMAD UR31, UR19, 0x18, URZ ;  /* 0x00000018131f78a4 */ /* 0x000fe4000f8e023f */
[----:B------:R-:W-:Y:S01]  /*3840*/  USHF.L.U32 UR30, UR19, 0x5, URZ ;  /* 0x00000005131e7899 */ /* 0x000fe2000800063f */
[----:B-1----:R-:W-:Y:S01]  /*3850*/  SHF.L.U64.HI R5, R17, 0x2, R13 ;  /* 0x0000000211057819 */ /* 0x002fe2000001020d */
[----:B------:R-:W-:Y:S02]  /*3860*/  UIMAD UR29, UR19, 0x28, URZ ;  /* 0x00000028131d78a4 */ /* 0x000fe4000f8e023f */
[----:B------:R-:W-:Y:S02]  /*3870*/  UIMAD UR28, UR19, 0x30, URZ ;  /* 0x00000030131c78a4 */ /* 0x000fe4000f8e023f */
[----:B------:R-:W-:-:S02]  /*3880*/  UIMAD UR27, UR19, 0x38, URZ ;  /* 0x00000038131b78a4 */ /* 0x000fc4000f8e023f */
[----:B------:R-:W-:Y:S01]  /*3890*/  USHF.L.U32 UR26, UR19, 0x6, URZ ;  /* 0x00000006131a7899 */ /* 0x000fe2000800063f */
[----:B------:R-:W1:Y:S01]  /*38a0*/  LDSM.16.M88.4 R116, [R149+0x8000] ;  /* 0x008000009574783b */ /* 0x000e620000000200 */
[----:B------:R-:W-:Y:S02]  /*38b0*/  UIMAD UR25, UR19, 0x48, URZ ;  /* 0x00000048131978a4 */ /* 0x000fe4000f8e023f */
[----:B------:R-:W-:Y:S01]  /*38c0*/  UIMAD UR24, UR19, 0x50, URZ ;  /* 0x00000050131878a4 */ /* 0x000fe2000f8e023f */
[----:B------:R-:W1:Y:S01]  /*38d0*/  LDSM.16.M88.4 R120, [R149+0x8400] ;  /* 0x008400009578783b */ /* 0x000e620000000200 */
[----:B------:R-:W-:Y:S02]  /*38e0*/  UIMAD UR23, UR19, 0x58, URZ ;  /* 0x00000058131778a4 */ /* 0x000fe4000f8e023f */
[----:B------:R-:W-:Y:S01]  /*38f0*/  UIMAD UR22, UR19, 0x60, URZ ;  /* 0x00000060131678a4 */ /* 0x000fe2000f8e023f */
[----:B------:R-:W1:Y:S01]  /*3900*/  LDSM.16.M88.4 R124, [R149+0x8800] ;  /* 0x00880000957c783b */ /* 0x000e620000000200 */
[----:B------:R-:W-:-:S02]  /*3910*/  UIMAD UR21, UR19, 0x68, URZ ;  /* 0x00000068131578a4 */ /* 0x000fc4000f8e023f */
[----:B------:R-:W-:Y:S01]  /*3920*/  UIMAD UR20, UR19, 0x70, URZ ;  /* 0x00000070131478a4 */ /* 0x000fe2000f8e023f */
[----:B------:R-:W1:Y:S01]  /*3930*/  LDSM.16.M88.4 R128, [R149+0x8c00] ;  /* 0x008c00009580783b */ /* 0x000e620000000200 */
[----:B------:R-:W-:Y:S01]  /*3940*/  UIADD3 UR18, -UR18, URZ, URZ ;  /* 0x0000003f12127290 */ /* 0x000fe2000fffe13f */
[----:B------:R-:W-:Y:S02]  /*3950*/  ULDC UR5, c[0x0][0x39c] ;  /* 0x0000e70000057ab9 */ /* 0x000fe40000000800 */
[----:B------:R-:W1:Y:S01]  /*3960*/  LDSM.16.M88.4 R132, [R150+0x8000] ;  /* 0x008000009684783b */ /* 0x000e620000000200 */
[----:B------:R-:W-:-:S03]  /*3970*/  ULDC UR6, c[0x0][0x2ec] ;  /* 0x0000bb0000067ab9 */ /* 0x000fc60000000800 */
[----:B------:R-:W1:Y:S04]  /*3980*/  LDSM.16.M88.4 R136, [R150+0x8400] ;  /* 0x008400009688783b */ /* 0x000e680000000200 */
[----:B------:R-:W1:Y:S04]  /*3990*/  LDSM.16.M88.4 R140, [R150+0x8800] ;  /* 0x00880000968c783b */ /* 0x000e680000000200 */
[----:B------:R-:W1:Y:S01]  /*39a0*/  LDSM.16.M88.4 R144, [R150+0x8c00] ;  /* 0x008c00009690783b */ /* 0x000e620000000200 */
[----:B------:R-:W-:Y:S01]  /*39b0*/  VIADD R4, R156, 0x1000 ;  /* 0x000010009c047836 */ /* 0x000fe20000000000 */
[----:B------:R-:W-:Y:S01]  /*39c0*/  SEL R148, R148, R161, !P0 ;  /* 0x000000a194947207 */ /* 0x000fe20004000000 */
[----:B------:R-:W-:-:S03]  /*39d0*/  UIMAD UR19, UR19, 0x78, URZ ;  /* 0x00000078131378a4 */ /* 0x000fc6000f8e023f */
[----:B------:R-:W-:Y:S01]  /*39e0*/  LEA R148, R148, UR4, 0x1 ;  /* 0x0000000494947c11 */ /* 0x000fe2000f8e08ff */
[----:B------:R-:W-:Y:S01]  /*39f0*/  UIADD3 UR34, UR34, -UR10, URZ ;  /* 0x8000000a22227290 */ /* 0x000fe2000fffe03f */
[----:B--2---:R2:W-:Y:S04]  /*3a00*/  STL [R1+0x40], R3 ;  /* 0x0000400301007387 */ /* 0x0045e80000100800 */
[----:B---3--:R3:W-:Y:S01]  /*3a10*/  STL [R1+0x44], R0 ;  /* 0x0000440001007387 */ /* 0x0087e20000100800 */
[----:B--2---:R-:W-:Y:S02]  /*3a20*/  VIADD R3, R17, 0x1 ;  /* 0x0000000111037836 */ /* 0x004fe40000000000 */
[----:B---3--:R-:W-:-:S05]  /*3a30*/  IMAD.U32 R0, RZ, RZ, UR38 ;  /* 0x00000026ff007e24 */ /* 0x008fca000f8e00ff */
[----:B------:R-:W-:Y:S01]  /*3a40*/  IADD3 R0, R3, UR10, -R0 ;  /* 0x0000000a03007c10 */ /* 0x000fe2000fffe800 */
[----:B------:R-:W-:-:S04]  /*3a50*/  IMAD.SHL.U32 R3, R17, 0x4, RZ ;  /* 0x0000000411037824 */ /* 0x000fc800078e00ff */
[----:B------:R2:W-:Y:S04]  /*3a60*/  STL [R1+0x60], R0 ;  /* 0x0000600001007387 */ /* 0x0005e80000100800 */
[----:B------:R3:W-:Y:S04]  /*3a70*/  STL [R1+0x5c], R3 ;  /* 0x00005c0301007387 */ /* 0x0007e80000100800 */
[----:B----4-:R-:W-:Y:S04]  /*3a80*/  STL [R1+0x48], R7 ;  /* 0x0000480701007387 */ /* 0x010fe80000100800 */
[----:B-----5:R-:W-:Y:S01]  /*3a90*/  STL [R1+0x4c], R6 ;  /* 0x00004c0601007387 */ /* 0x020fe20000100800 */
[----:B--2---:R-:W-:-:S05]  /*3aa0*/  VIADD R0, R17, 0xffffff80 ;  /* 0xffffff8011007836 */ /* 0x004fca0000000000 */
[----:B---3--:R-:W-:-:S04]  /*3ab0*/  SHF.R.S32.HI R3, RZ, 0x1f, R0 ;  /* 0x0000001fff037819 */ /* 0x008fc80000011400 */
[C---:B------:R-:W-:Y:S01]  /*3ac0*/  SHF.L.U64.HI R3, R0.reuse, 0x2, R3 ;  /* 0x0000000200037819 */ /* 0x040fe20000010203 */
[----:B------:R-:W-:Y:S01]  /*3ad0*/  IMAD.SHL.U32 R0, R0, 0x4, RZ ;  /* 0x0000000400007824 */ /* 0x000fe200078e00ff */
[----:B------:R-:W-:Y:S04]  /*3ae0*/  STL [R1+0x58], R5 ;  /* 0x0000580501007387 */ /* 0x000fe80000100800 */
[----:B------:R2:W-:Y:S04]  /*3af0*/  STL [R1+0x54], R3 ;  /* 0x0000540301007387 */ /* 0x0005e80000100800 */
[----:B------:R3:W-:Y:S04]  /*3b00*/  STL [R1+0x50], R0 ;  /* 0x0000500001007387 */ /* 0x0007e80000100800 */
[----:B------:R3:W-:Y:S01]  /*3b10*/  STL [R1+0x30], R172 ;  /* 0x000030ac01007387 */ /* 0x0007e20000100800 */
[----:B--2---:R-:W-:-:S04]  /*3b20*/  SEL R3, R4, R156, !P0 ;  /* 0x0000009c04037207 */ /* 0x004fc80004000000 */
[----:B-1----:R-:W-:-:S07]  /*3b30*/  LEA R3, R3, UR4, 0x1 ;  /* 0x0000000403037c11 */ /* 0x002fce000f8e08ff */
.L_x_219:
[----:B------:R-:W0:Y:S01]  /*3b40*/  LDGDEPBAR ;  /* 0x00000000000079af */ /* 0x000e220000000000 */
[----:B------:R-:W-:Y:S01]  /*3b50*/  IADD3 R112, R155, R148, RZ ;  /* 0x000000949b707210 */ /* 0x000fe20007ffe0ff */
[----:B------:R-:W-:Y:S01]  /*3b60*/  USHF.L.U32 UR16, UR35, 0x7, URZ ;  /* 0x0000000723107899 */ /* 0x000fe2000800063f */
[----:B---3--:R-:W-:Y:S05]  /*3b70*/  MOV R0, UR35 ;  /* 0x0000002300007c02 */ /* 0x008fea0008000f00 */
[----:B------:R-:W2:Y:S01]  /*3b80*/  LDL R165, [R1+0x60] ;  /* 0x0000600001a57983 */ /* 0x000ea20000100800 */
[----:B------:R-:W-:Y:S02]  /*3b90*/  USHF.L.U32 UR11, UR7, 0x7, URZ ;  /* 0x00000007070b7899 */ /* 0x000fe4000800063f */
[----:B------:R-:W-:Y:S01]  /*3ba0*/  UIADD3 UR16, UR16, 0x80, URZ ;  /* 0x0000008010107890 */ /* 0x000fe2000fffe03f */
[----:B------:R-:W3:Y:S01]  /*3bb0*/  LDL R164, [R1+0x68] ;  /* 0x0000680001a47983 */ /* 0x000ee20000100800 */
[----:B------:R-:W-:Y:S02]  /*3bc0*/  UISETP.GE.AND UP0, UPT, UR11, UR34, UPT ;  /* 0x000000220b00728c */ /* 0x000fe4000bf06270 */
[----:B------:R-:W-:Y:S01]  /*3bd0*/  UISETP.GT.AND UP3, UPT, UR7, UR17, UPT ;  /* 0x000000110700728c */ /* 0x000fe2000bf64270 */
[----:B------:R-:W4:Y:S01]  /*3be0*/  LDL R163, [R1+0x48] ;  /* 0x0000480001a37983 */ /* 0x000f220000100800 */
[----:B------:R-:W-:Y:S03]  /*3bf0*/  UISETP.LT.AND UP0, UPT, UR16, UR10, UP0 ;  /* 0x0000000a1000728c */ /* 0x000fe60008701270 */
[----:B------:R-:W2:Y:S03]  /*3c00*/  LDL R162, [R1+0x4c] ;  /* 0x00004c0001a27983 */ /* 0x000ea60000100800 */
[----:B------:R-:W-:Y:S01]  /*3c10*/  PLOP3.LUT P0, PT, PT, PT, UP0, 0x80, 0x0 ;  /* 0x000000000000781c */ /* 0x000fe20003f0f008 */
[----:B------:R-:W-:Y:S04]  /*3c20*/  STL [R1+0x104], R152 ;  /* 0x0001049801007387 */ /* 0x000fe80000100800 */
        /* <DEDUP_REMOVED lines=30> */
[----:B------:R1:W-:Y:S04]  /*3e10*/  STL [R1+0x88], R70 ;  /* 0x0000884601007387 */ /* 0x0003e80000100800 */
[----:B------:R-:W-:Y:S04]  /*3e20*/  STL [R1+0x84], R69 ;  /* 0x0000844501007387 */ /* 0x000fe80000100800 */
[----:B------:R-:W-:Y:S04]  /*3e30*/  STL [R1+0x80], R68 ;  /* 0x0000804401007387 */ /* 0x000fe80000100800 */
[----:B------:R-:W-:Y:S04]  /*3e40*/  STL [R1+0x7c], R3 ;  /* 0x00007c0301007387 */ /* 0x000fe80000100800 */
[----:B------:R-:W-:Y:S04]  /*3e50*/  STL [R1+0x78], R2 ;  /* 0x0000780201007387 */ /* 0x000fe80000100800 */
[----:B-1----:R-:W2:Y:S01]  /*3e60*/  LDL R70, [R1+0x5c] ;  /* 0x00005c0001467983 */ /* 0x002ea20000100800 */
[----:B------:R-:W-:Y:S04]  /*3e70*/  DEPBAR.LE SB0, 0x0 ;  /* 0x000080000000791a */ /* 0x000fe80000000000 */
[----:B------:R-:W-:Y:S06]  /*3e80*/  BAR.SYNC.DEFER_BLOCKING 0x0 ;  /* 0x0000000000007b1d */ /* 0x000fec0000010000 */
[----:B------:R-:W-:Y:S08]  /*3e90*/  LDSM.16.M88.4 R64, [R148] ;  /* 0x000000009440783b */ /* 0x000ff00000000200 */
[----:B------:R-:W1:Y:S08]  /*3ea0*/  LDSM.16.M88.4 R16, [R149+0x6000] ;  /* 0x006000009510783b */ /* 0x000e700000000200 */
[----:B------:R-:W1:Y:S08]  /*3eb0*/  LDSM.16.M88.4 R60, [R148+0x1000] ;  /* 0x00100000943c783b */ /* 0x000e700000000200 */
[----:B------:R-:W1:Y:S08]  /*3ec0*/  LDSM.16.M88.4 R32, [R149+0x6400] ;  /* 0x006400009520783b */ /* 0x000e700000000200 */
[----:B------:R-:W1:Y:S08]  /*3ed0*/  LDSM.16.M88.4 R48, [R149+0x6800] ;  /* 0x006800009530783b */ /* 0x000e700000000200 */
[----:B------:R-:W2:Y:S01]  /*3ee0*/  LDSM.16.M88.4 R100, [R149+0x6c00] ;  /* 0x006c00009564783b */ /* 0x000ea20000000200 */
[-C--:B-1----:R-:W-:Y:S07]  /*3ef0*/  HMMA.16816.F32.BF16 R4, R64, R16.reuse, RZ ;  /* 0x000000104004723c */ /* 0x082fee00000418ff */
        /* <DEDUP_REMOVED lines=12> */
[-C--:B------:R-:W-:Y:S01]  /*3fc0*/  HMMA.16816.F32.BF16 R44, R60, R50.reuse, RZ ;  /* 0x000000323c2c723c */ /* 0x080fe200000418ff */
[----:B---3--:R-:W-:Y:S02]  /*3fd0*/  @!P0 LEA R0, R0, R164, 0x7 ;  /* 0x000000a400008211 */ /* 0x008fe400078e38ff */
[----:B----4-:R-:W-:Y:S03]  /*3fe0*/  FSETP.NEU.FTZ.AND P2, PT, R163, -INF , PT ;  /* 0xff800000a300780b */ /* 0x010fe60003f5d000 */
[C---:B------:R-:W-:Y:S02]  /*3ff0*/  HMMA.16816.F32.BF16 R48, R64.reuse, R50, RZ ;  /* 0x000000324030723c */ /* 0x040fe400000418ff */
[----:B--2---:R-:W-:Y:S04]  /*4000*/  FSETP.NEU.FTZ.AND P1, PT, R162, -INF , PT ;  /* 0xff800000a200780b */ /* 0x004fe80003f3d000 */
        /* <DEDUP_REMOVED lines=8> */
[----:B------:R-:W-:Y:S01]  /*4090*/  FMUL.FTZ R4, R4, UR5 ;  /* 0x0000000504047c20 */ /* 0x000fe20008410000 */
[----:B------:R-:W-:Y:S01]  /*40a0*/  FMUL.FTZ R5, R5, UR5 ;  /* 0x0000000505057c20 */ /* 0x000fe20008410000 */
[----:B------:R-:W-:Y:S02]  /*40b0*/  FMUL.FTZ R6, R6, UR5 ;  /* 0x0000000506067c20 */ /* 0x000fe40008410000 */
[----:B------:R-:W-:Y:S01]  /*40c0*/  MUFU.TANH R152, R4 ;  /* 0x0000000400987308 */ /* 0x000fe20000002400 */
[----:B------:R-:W-:Y:S01]  /*40d0*/  FMUL.FTZ R7, R7, UR5 ;  /* 0x0000000507077c20 */ /* 0x000fe20008410000 */
[----:B------:R-:W-:Y:S01]  /*40e0*/  FMUL.FTZ R9, R9, UR5 ;  /* 0x0000000509097c20 */ /* 0x000fe20008410000 */
[----:B------:R-:W-:Y:S01]  /*40f0*/  FMUL.FTZ R8, R8, UR5 ;  /* 0x0000000508087c20 */ /* 0x000fe20008410000 */
[----:B------:R-:W-:Y:S01]  /*4100*/  FMUL.FTZ R10, R10, UR5 ;  /* 0x000000050a0a7c20 */ /* 0x000fe20008410000 */
[----:B------:R-:W-:Y:S05]  /*4110*/  FMUL.FTZ R11, R11, UR5 ;  /* 0x000000050b0b7c20 */ /* 0x000fea0008410000 */
[----:B------:R1:W-:Y:S01]  /*4120*/  MUFU.TANH R232, R10 ;  /* 0x0000000a00e87308 */ /* 0x0003e20000002400 */
[----:B------:R-:W-:Y:S01]  /*4130*/  FMUL.FTZ R13, R13, UR5 ;  /* 0x000000050d0d7c20 */ /* 0x000fe20008410000 */
[----:B------:R-:W-:Y:S01]  /*4140*/  FMUL.FTZ R15, R15, UR5 ;  /* 0x000000050f0f7c20 */ /* 0x000fe20008410000 */
[----:B------:R-:W-:Y:S01]  /*4150*/  FMUL.FTZ R12, R12, UR5 ;  /* 0x000000050c0c7c20 */ /* 0x000fe20008410000 */
[----:B------:R-:W-:Y:S01]  /*4160*/  FMUL.FTZ R14, R14, UR5 ;  /* 0x000000050e0e7c20 */ /* 0x000fe20008410000 */
[----:B------:R-:W-:Y:S01]  /*4170*/  FMUL.FTZ R16, R16, UR5 ;  /* 0x0000000510107c20 */ /* 0x000fe20008410000 */
[----:B------:R-:W-:Y:S04]  /*4180*/  FMUL.FTZ R17, R17, UR5 ;  /* 0x0000000511117c20 */ /* 0x000fe80008410000 */
[----:B------:R-:W2:Y:S01]  /*4190*/  MUFU.TANH R151, R5 ;  /* 0x0000000500977308 */ /* 0x000ea20000002400 */
[----:B------:R-:W-:Y:S01]  /*41a0*/  FMUL.FTZ R19, R19, UR5 ;  /* 0x0000000513137c20 */ /* 0x000fe20008410000 */
[----:B------:R-:W-:Y:S08]  /*41b0*/  FMUL.FTZ R18, R18, UR5 ;  /* 0x0000000512127c20 */ /* 0x000ff00008410000 */
[----:B------:R3:W-:Y:S01]  /*41c0*/  MUFU.TANH R231, R11 ;  /* 0x0000000b00e77308 */ /* 0x0007e20000002400 */
[----:B-1----:R-:W-:Y:S09]  /*41d0*/  @!P0 VIADD R10, R165, UR11 ;  /* 0x0000000ba50a8c36 */ /* 0x002ff20008000000 */
[----:B------:R1:W-:Y:S10]  /*41e0*/  MUFU.TANH R93, R16 ;  /* 0x00000010005d7308 */ /* 0x0003f40000002400 */
[----:B------:R4:W-:Y:S01]  /*41f0*/  MUFU.TANH R92, R17 ;  /* 0x00000011005c7308 */ /* 0x0009e20000002400 */
[----:B---3--:R-:W-:Y:S04]  /*4200*/  MOV R11, 0x40 ;  /* 0x00000040000b7802 */ /* 0x008fe80000000f00 */
[C---:B------:R-:W-:Y:S05]  /*4210*/  @!P0 VIADDMNMX R11, R10.reuse, R11, UR10, PT ;  /* 0x0000000a0a0b8e46 */ /* 0x040fea000b80010b */
[----:B------:R-:W-:Y:S01]  /*4220*/  MUFU.TANH R69, R6 ;  /* 0x0000000600457308 */ /* 0x000fe20000002400 */
[----:B-1----:R-:W3:Y:S09]  /*4230*/  LDL R16, [R1+0x40] ;  /* 0x0000400001107983 */ /* 0x002ef20000100800 */
[----:B------:R1:W2:Y:S01]  /*4240*/  MUFU.TANH R68, R7 ;  /* 0x0000000700447308 */ /* 0x0002a20000002400 */
[----:B----4-:R-:W4:Y:S09]  /*4250*/  LDL R17, [R1+0x44] ;  /* 0x0000440001117983 */ /* 0x010f320000100800 */
[----:B------:R2:W-:Y:S10]  /*4260*/  MUFU.TANH R229, R15 ;  /* 0x0000000f00e57308 */ /* 0x0005f40000002400 */
[----:B------:R2:W-:Y:S01]  /*4270*/  MUFU.TANH R211, R13 ;  /* 0x0000000d00d37308 */ /* 0x0005e20000002400 */
[----:B-1----:R-:W1:Y:S09]  /*4280*/  LDSM.16.M88.4 R4, [R150+0x6400] ;  /* 0x006400009604783b */ /* 0x002e720000000200 */
[----:B------:R1:W-:Y:S01]  /*4290*/  MUFU.TANH R212, R12 ;  /* 0x0000000c00d47308 */ /* 0x0003e20000002400 */
[----:B--2---:R-:W-:Y:S04]  /*42a0*/  @!P0 VIMNMX R15, R10, UR10, PT ;  /* 0x0000000a0a0f8c48 */ /* 0x004fe8000bfe0100 */
[----:B------:R-:W-:Y:S05]  /*42b0*/  @!P0 ISETP.GE.AND P3, PT, R0, R15, PT ;  /* 0x0000000f0000820c */ /* 0x000fea0003f66270 */
[----:B------:R2:W2:Y:S01]  /*42c0*/  MUFU.TANH R230, R14 ;  /* 0x0000000e00e67308 */ /* 0x0004a20000002400 */
[----:B------:R-:W-:Y:S05]  /*42d0*/  FMUL.FTZ R13, R163, 1.4426950216293334961 ;  /* 0x3fb8aa3ba30d7820 */ /* 0x000fea0000410000 */
[----:B------:R-:W-:Y:S04]  /*42e0*/  FSEL R13, R13, RZ, P2 ;  /* 0x000000ff0d0d7208 */ /* 0x000fe80001000000 */
[----:B------:R2:W-:Y:S01]  /*42f0*/  MUFU.TANH R214, R9 ;  /* 0x0000000900d67308 */ /* 0x0005e20000002400 */
[----:B-1----:R-:W-:Y:S01]  /*4300*/  FMUL.FTZ R12, R162, 1.4426950216293334961 ;  /* 0x3fb8aa3ba20c7820 */ /* 0x002fe20000410000 */
[----:B------:R-:W-:Y:S04]  /*4310*/  IMAD.MOV.U32 R162, RZ, RZ, 0x8 ;  /* 0x00000008ffa27424 */ /* 0x000fe800078e00ff */
[----:B------:R-:W-:Y:S04]  /*4320*/  FSEL R12, R12, RZ, P1 ;  /* 0x000000ff0c0c7208 */ /* 0x000fe80000800000 */
[----:B------:R1:W1:Y:S01]  /*4330*/  MUFU.TANH R216, R8 ;  /* 0x0000000800d87308 */ /* 0x0002620000002400 */
[----:B--2---:R-:W-:Y:S04]  /*4340*/  @!P0 VIADDMNMX R14, R10, R162, UR10, PT ;  /* 0x0000000a0a0e8e46 */ /* 0x004fe8000b8001a2 */
[----:B------:R-:W-:Y:S05]  /*4350*/  @!P0 ISETP.GE.AND P1, PT, R0, R14, PT ;  /* 0x0000000e0000820c */ /* 0x000fea0003f26270 */
[----:B------:R2:W-:Y:S01]  /*4360*/  MUFU.TANH R186, R18 ;  /* 0x0000001200ba7308 */ /* 0x0005e20000002400 */
[-C--:B------:R-:W-:Y:S03]  /*4370*/  HMMA.16816.F32.BF16 R20, R104, R4.reuse, R20 ;  /* 0x000000046814723c */ /* 0x080fe60000041814 */
[----:B------:R-:W-:Y:S03]  /*4380*/  MOV R9, R151 ;  /* 0x0000009700097202 */ /* 0x000fe60000000f00 */
[C---:B------:R-:W-:Y:S03]  /*4390*/  HMMA.16816.F32.BF16 R24, R112.reuse, R4, R24 ;  /* 0x000000047018723c */ /* 0x040fe60000041818 */
[----:B------:R2:W-:Y:S02]  /*43a0*/  MUFU.TANH R185, R19 ;  /* 0x0000001300b97308 */ /* 0x0005e40000002400 */
[----:B-1----:R-:W-:Y:S01]  /*43b0*/  MOV R8, R68 ;  /* 0x0000004400087202 */ /* 0x002fe20000000f00 */
[-C--:B------:R-:W-:Y:S05]  /*43c0*/  HMMA.16816.F32.BF16 R28, R112, R6.reuse, R28 ;  /* 0x00000006701c723c */ /* 0x080fea000004181c */
[----:B------:R-:W-:Y:S01]  /*43d0*/  MOV R5, R152 ;  /* 0x0000009800057202 */ /* 0x000fe20000000f00 */
[----:B--2---:R-:W-:Y:S01]  /*43e0*/  IMAD.MOV.U32 R18, RZ, RZ, R230 ;  /* 0x000000ffff127224 */ /* 0x004fe200078e00e6 */
[----:B------:R-:W-:Y:S01]  /*43f0*/  @!P0 FSEL R5, R152, -INF , !P3 ;  /* 0xff80000098058808 */ /* 0x000fe20005800000 */
[C---:B------:R-:W-:Y:S04]  /*4400*/  HMMA.16816.F32.BF16 R32, R104.reuse, R6, R32 ;  /* 0x000000066820723c */ /* 0x040fe80000041820 */
[----:B------:R-:W-:Y:S01]  /*4410*/  FFMA.FTZ R5, R5, UR6, -R13 ;  /* 0x0000000605057c23 */ /* 0x000fe2000801080d */
[----:B------:R-:W-:Y:S01]  /*4420*/  FMUL.FTZ R23, R23, UR5 ;  /* 0x0000000517177c20 */ /* 0x000fe20008410000 */
[----:B------:R-:W-:Y:S01]  /*4430*/  FMUL.FTZ R20, R20, UR5 ;  /* 0x0000000514147c20 */ /* 0x000fe20008410000 */
[----:B------:R-:W-:Y:S01]  /*4440*/  FMUL.FTZ R21, R21, UR5 ;  /* 0x0000000515157c20 */ /* 0x000fe20008410000 */
[----:B------:R1:W-:Y:S03]  /*4450*/  MUFU.EX2 R99, R5 ;  /* 0x0000000500637308 */ /* 0x0003e60000000800 */
[----:B------:R-:W-:Y:S01]  /*4460*/  @!P0 IADD3 R4, R0, 0x1, RZ ;  /* 0x0000000100048810 */ /* 0x000fe20007ffe0ff */
[----:B------:R-:W-:Y:S01]  /*4470*/  FMUL.FTZ R25, R25, UR5 ;  /* 0x0000000519197c20 */ /* 0x000fe20008410000 */
[----:B------:R-:W-:Y:S01]  /*4480*/  FMUL.FTZ R27, R27, UR5 ;  /* 0x000000051b1b7c20 */ /* 0x000fe20008410000 */
[----:B------:R-:W-:Y:S01]  /*4490*/  FMUL.FTZ R26, R26, UR5 ;  /* 0x000000051a1a7c20 */ /* 0x000fe20008410000 */
[C---:B------:R-:W-:Y:S03]  /*44a0*/  @!P0 ISETP.GE.AND P2, PT, R4.reuse, R15, PT ;  /* 0x0000000f0400820c */ /* 0x040fe60003f46270 */
[----:B------:R-:W-:Y:S01]  /*44b0*/  MUFU.TANH R203, R25 ;  /* 0x0000001900cb7308 */ /* 0x000fe20000002400 */
[----:B------:R-:W-:Y:S01]  /*44c0*/  @!P0 ISETP.GE.AND P4, PT, R4, R11, PT ;  /* 0x0000000b0400820c */ /* 0x000fe20003f86270 */
[----:B------:R-:W-:Y:S01]  /*44d0*/  FMUL.FTZ R24, R24, UR5 ;  /* 0x0000000518187c20 */ /* 0x000fe20008410000 */
[----:B------:R-:W-:Y:S01]  /*44e0*/  @!P0 FSEL R9, R151, -INF , !P2 ;  /* 0xff80000097098808 */ /* 0x000fe20005000000 */
[----:B------:R-:W-:Y:S01]  /*44f0*/  FMUL.FTZ R22, R22, UR5 ;  /* 0x0000000516167c20 */ /* 0x000fe20008410000 */
[----:B------:R-:W-:Y:S01]  /*4500*/  @!P0 ISETP.GE.AND P2, PT, R4, R14, PT ;  /* 0x0000000e0400820c */ /* 0x000fe20003f46270 */
[----:B------:R-:W-:Y:S01]  /*4510*/  FMUL.FTZ R29, R29, UR5 ;  /* 0x000000051d1d7c20 */ /* 0x000fe20008410000 */
[----:B------:R-:W-:Y:S03]  /*4520*/  MOV R19, R229 ;  /* 0x000000e500137202 */ /* 0x000fe60000000f00 */
[----:B------:R2:W-:Y:S01]  /*4530*/  MUFU.TANH R223, R27 ;  /* 0x0000001b00df7308 */ /* 0x0005e20000002400 */
[----:B-1----:R-:W-:Y:S01]  /*4540*/  IMAD.MOV.U32 R5, RZ, RZ, R69 ;  /* 0x000000ffff057224 */ /* 0x002fe200078e0045 */
[----:B------:R-:W-:Y:S01]  /*4550*/  @!P0 FSEL R5, R69, -INF , !P1 ;  /* 0xff80000045058808 */ /* 0x000fe20004800000 */
[----:B------:R-:W-:Y:S01]  /*4560*/  FFMA.FTZ R9, R9, UR6, -R13 ;  /* 0x0000000609097c23 */ /* 0x000fe2000801080d */
[----:B------:R-:W-:Y:S01]  /*4570*/  @!P0 FSEL R8, R68, -INF , !P2 ;  /* 0xff80000044088808 */ /* 0x000fe20005000000 */
[----:B------:R-:W-:Y:S01]  /*4580*/  FMUL.FTZ R32, R32, UR5 ;  /* 0x0000000520207c20 */ /* 0x000fe20008410000 */
[----:B------:R-:W-:Y:S01]  /*4590*/  FMUL.FTZ R33, R33, UR5 ;  /* 0x0000000521217c20 */ /* 0x000fe20008410000 */
[--C-:B------:R-:W-:Y:S03]  /*45a0*/  FFMA.FTZ R5, R5, UR6, -R12.reuse ;  /* 0x0000000605057c23 */ /* 0x100fe6000801080c */
[----:B------:R-:W-:Y:S01]  /*45b0*/  MUFU.EX2 R98, R9 ;  /* 0x0000000900627308 */ /* 0x000fe20000000800 */
[----:B------:R-:W-:Y:S01]  /*45c0*/  @!P0 ISETP.GE.AND P1, PT, R0, R11, PT ;  /* 0x0000000b0000820c */ /* 0x000fe20003f26270 */
[----:B------:R-:W-:Y:S01]  /*45d0*/  FMUL.FTZ R34, R34, UR5 ;  /* 0x0000000522227c20 */ /* 0x000fe20008410000 */
[----:B------:R-:W-:Y:S01]  /*45e0*/  FMUL.FTZ R28, R28, UR5 ;  /* 0x000000051c1c7c20 */ /* 0x000fe20008410000 */
[----:B------:R-:W-:Y:S01]  /*45f0*/  FMUL.FTZ R35, R35, UR5 ;  /* 0x0000000523237c20 */ /* 0x000fe20008410000 */
[----:B------:R-:W-:Y:S01]  /*4600*/  FMUL.FTZ R31, R31, UR5 ;  /* 0x000000051f1f7c20 */ /* 0x000fe20008410000 */
[----:B------:R-:W-:Y:S04]  /*4610*/  FMUL.FTZ R30, R30, UR5 ;  /* 0x000000051e1e7c20 */ /* 0x000fe80008410000 */
[----:B------:R-:W-:Y:S01]  /*4620*/  MUFU.TANH R178, R34 ;  /* 0x0000002200b27308 */ /* 0x000fe20000002400 */
[----:B--2---:R-:W2:Y:S09]  /*4630*/  LDL R27, [R1+0x58] ;  /* 0x00005800011b7983 */ /* 0x004eb20000100800 */
[----:B------:R1:W-:Y:S10]  /*4640*/  MUFU.EX2 R3, R5 ;  /* 0x0000000500037308 */ /* 0x0003f40000000800 */
[----:B------:R-:W-:Y:S10]  /*4650*/  MUFU.TANH R177, R35 ;  /* 0x0000002300b17308 */ /* 0x000ff40000002400 */
[----:B------:R-:W-:Y:S01]  /*4660*/  MUFU.TANH R224, R26 ;  /* 0x0000001a00e07308 */ /* 0x000fe20000002400 */
[----:B-1----:R-:W-:Y:S09]  /*4670*/  FFMA.FTZ R5, R8, UR6, -R12 ;  /* 0x0000000608057c23 */ /* 0x002ff2000801080c */
[----:B------:R1:W-:Y:S10]  /*4680*/  MUFU.EX2 R2, R5 ;  /* 0x0000000500027308 */ /* 0x0003f40000000800 */
[----:B------:R-:W-:Y:S10]  /*4690*/  MUFU.TANH R181, R23 ;  /* 0x0000001700b57308 */ /* 0x000ff40000002400 */
[----:B------:R-:W-:Y:S01]  /*46a0*/  MUFU.TANH R91, R20 ;  /* 0x00000014005b7308 */ /* 0x000fe20000002400 */
[----:B-1----:R-:W-:Y:S02]  /*46b0*/  MOV R5, R216 ;  /* 0x000000d800057202 */ /* 0x002fe40000000f00 */
[----:B------:R-:W-:Y:S07]  /*46c0*/  @!P0 FSEL R5, R216, -INF , !P1 ;  /* 0xff800000d8058808 */ /* 0x000fee0004800000 */
[----:B------:R-:W-:Y:S10]  /*46d0*/  MUFU.TANH R204, R24 ;  /* 0x0000001800cc7308 */ /* 0x000ff40000002400 */
[----:B------:R-:W-:Y:S10]  /*46e0*/  MUFU.TANH R90, R21 ;  /* 0x00000015005a7308 */ /* 0x000ff40000002400 */
[----:B------:R-:W-:Y:S10]  /*46f0*/  MUFU.TANH R182, R22 ;  /* 0x0000001600b67308 */ /* 0x000ff40000002400 */
[----:B------:R-:W-:Y:S10]  /*4700*/  MUFU.TANH R222, R30 ;  /* 0x0000001e00de7308 */ /* 0x000ff40000002400 */
[----:B------:R-:W-:Y:S10]  /*4710*/  MUFU.TANH R200, R28 ;  /* 0x0000001c00c87308 */ /* 0x000ff40000002400 */
[----:B------:R-:W-:Y:S10]  /*4720*/  MUFU.TANH R199, R29 ;  /* 0x0000001d00c77308 */ /* 0x000ff40000002400 */
[----:B------:R-:W-:Y:S10]  /*4730*/  MUFU.TANH R220, R31 ;  /* 0x0000001f00dc7308 */ /* 0x000ff40000002400 */
[----:B------:R-:W-:Y:S10]  /*4740*/  MUFU.TANH R87, R32 ;  /* 0x0000002000577308 */ /* 0x000ff40000002400 */
[----:B------:R-:W-:Y:S01]  /*4750*/  MUFU.TANH R86, R33 ;  /* 0x0000002100567308 */ /* 0x000fe20000002400 */
[C---:B---3--:R-:W-:Y:S01]  /*4760*/  FSETP.NEU.FTZ.AND P2, PT, R16.reuse, -INF , PT ;  /* 0xff8000001000780b */ /* 0x048fe20003f5d000 */
[----:B------:R-:W-:Y:S01]  /*4770*/  FMUL.FTZ R9, R16, 1.4426950216293334961 ;  /* 0x3fb8aa3b10097820 */ /* 0x000fe20000410000 */
[----:B------:R-:W-:Y:S04]  /*4780*/  IMAD.MOV.U32 R16, RZ, RZ, 0x48 ;  /* 0x00000048ff107424 */ /* 0x000fe800078e00ff */
[----:B------:R-:W-:Y:S02]  /*4790*/  FSEL R9, R9, RZ, P2 ;  /* 0x000000ff09097208 */ /* 0x000fe40001000000 */
[----:B------:R-:W-:Y:S01]  /*47a0*/  @!P0 VIADDMNMX R10, R10, R16, UR10, PT ;  /* 0x0000000a0a0a8e46 */ /* 0x000fe2000b800110 */
[C---:B----4-:R-:W-:Y:S01]  /*47b0*/  FMUL.FTZ R8, R17.reuse, 1.4426950216293334961 ;  /* 0x3fb8aa3b11087820 */ /* 0x050fe20000410000 */
[----:B------:R-:W-:Y:S02]  /*47c0*/  FSETP.NEU.FTZ.AND P1, PT, R17, -INF , PT ;  /* 0xff8000001100780b */ /* 0x000fe40003f3d000 */
[-C--:B------:R-:W-:Y:S01]  /*47d0*/  @!P0 ISETP.GE.AND P2, PT, R4, R10.reuse, PT ;  /* 0x0000000a0400820c */ /* 0x080fe20003f46270 */
[--C-:B------:R-:W-:Y:S01]  /*47e0*/  FFMA.FTZ R4, R5, UR6, -R9.reuse ;  /* 0x0000000605047c23 */ /* 0x100fe20008010809 */
[----:B------:R-:W-:Y:S02]  /*47f0*/  FSEL R8, R8, RZ, P1 ;  /* 0x000000ff08087208 */ /* 0x000fe40000800000 */
[----:B------:R-:W-:Y:S01]  /*4800*/  @!P0 ISETP.GE.AND P3, PT, R0, R10, PT ;  /* 0x0000000a0000820c */ /* 0x000fe20003f66270 */
[----:B------:R1:W-:Y:S01]  /*4810*/  MUFU.EX2 R252, R4 ;  /* 0x0000000400fc7308 */ /* 0x0003e20000000800 */
[----:B------:R-:W-:Y:S02]  /*4820*/  MOV R16, R214 ;  /* 0x000000d600107202 */ /* 0x000fe40000000f00 */
[----:B------:R-:W-:Y:S02]  /*4830*/  @!P0 FSEL R16, R214, -INF , !P4 ;  /* 0xff800000d6108808 */ /* 0x000fe40006000000 */
[----:B------:R-:W-:Y:S02]  /*4840*/  MOV R5, R231 ;  /* 0x000000e700057202 */ /* 0x000fe40000000f00 */
[----:B------:R-:W-:Y:S01]  /*4850*/  @!P0 FSEL R5, R231, -INF , !P2 ;  /* 0xff800000e7058808 */ /* 0x000fe20005000000 */
[--C-:B------:R-:W-:Y:S01]  /*4860*/  FFMA.FTZ R16, R16, UR6, -R9.reuse ;  /* 0x0000000610107c23 */ /* 0x100fe20008010809 */
[----:B------:R-:W-:Y:S03]  /*4870*/  @!P0 IADD3 R17, R0, 0x8, RZ ;  /* 0x0000000800118810 */ /* 0x000fe60007ffe0ff */
[----:B------:R3:W-:Y:S01]  /*4880*/  MUFU.EX2 R251, R16 ;  /* 0x0000001000fb7308 */ /* 0x0007e20000000800 */
[C---:B------:R-:W-:Y:S02]  /*4890*/  @!P0 ISETP.GE.AND P2, PT, R17.reuse, R10, PT ;  /* 0x0000000a1100820c */ /* 0x040fe40003f46270 */
[CC--:B------:R-:W-:Y:S01]  /*48a0*/  @!P0 ISETP.GE.AND P1, PT, R17.reuse, R11.reuse, PT ;  /* 0x0000000b1100820c */ /* 0x0c0fe20003f26270 */
[----:B-1----:R-:W-:Y:S01]  /*48b0*/  IMAD.MOV.U32 R4, RZ, RZ, R232 ;  /* 0x000000ffff047224 */ /* 0x002fe200078e00e8 */
[----:B------:R-:W-:Y:S02]  /*48c0*/  @!P0 FSEL R4, R232, -INF , !P3 ;  /* 0xff800000e8048808 */ /* 0x000fe40005800000 */
[----:B------:R-:W-:Y:S02]  /*48d0*/  @!P0 FSEL R18, R230, -INF , !P2 ;  /* 0xff800000e6128808 */ /* 0x000fe40005000000 */
[----:B------:R-:W-:Y:S01]  /*48e0*/  @!P0 ISETP.GE.AND P2, PT, R17, R14, PT ;  /* 0x0000000e1100820c */ /* 0x000fe20003f46270 */
[--C-:B------:R-:W-:Y:S02]  /*48f0*/  FFMA.FTZ R4, R4, UR6, -R8.reuse ;  /* 0x0000000604047c23 */ /* 0x100fe40008010808 */
[--C-:B------:R-:W-:Y:S02]  /*4900*/  FFMA.FTZ R18, R18, UR6, -R8.reuse ;  /* 0x0000000612127c23 */ /* 0x100fe40008010808 */
[----:B------:R1:W4:Y:S01]  /*4910*/  MUFU.EX2 R25, R4 ;  /* 0x0000000400197308 */ /* 0x0003220000000800 */
[----:B---3--:R-:W-:Y:S09]  /*4920*/  @!P0 IADD3 R16, R0, 0x9, RZ ;  /* 0x0000000900108810 */ /* 0x008ff20007ffe0ff */
[----:B------:R-:W-:Y:S01]  /*4930*/  MUFU.EX2 R23, R18 ;  /* 0x0000001200177308 */ /* 0x000fe20000000800 */
[----:B-1----:R-:W-:Y:S01]  /*4940*/  FFMA.FTZ R4, R5, UR6, -R8 ;  /* 0x0000000605047c23 */ /* 0x002fe20008010808 */
[----:B----4-:R-:W-:Y:S01]  /*4950*/  STL [R1+0x24], R25 ;  /* 0x0000241901007387 */ /* 0x010fe20000100800 */
[----:B------:R-:W-:Y:S01]  /*4960*/  IMAD.MOV.U32 R5, RZ, RZ, R212 ;  /* 0x000000ffff057224 */ /* 0x000fe200078e00d4 */
[----:B------:R-:W-:Y:S06]  /*4970*/  @!P0 FSEL R5, R212, -INF , !P1 ;  /* 0xff800000d4058808 */ /* 0x000fec0004800000 */
[----:B------:R1:W3:Y:S01]  /*4980*/  MUFU.EX2 R26, R4 ;  /* 0x00000004001a7308 */ /* 0x0002e20000000800 */
[C---:B------:R-:W-:Y:S01]  /*4990*/  @!P0 ISETP.GE.AND P1, PT, R16.reuse, R11, PT ;  /* 0x0000000b1000820c */ /* 0x040fe20003f26270 */
[--C-:B------:R-:W-:Y:S08]  /*49a0*/  FFMA.FTZ R5, R5, UR6, -R9.reuse ;  /* 0x0000000605057c23 */ /* 0x100ff00008010809 */
[----:B------:R4:W-:Y:S01]  /*49b0*/  MUFU.EX2 R248, R5 ;  /* 0x0000000500f87308 */ /* 0x0009e20000000800 */
[----:B-1----:R-:W-:Y:S01]  /*49c0*/  MOV R4, R211 ;  /* 0x000000d300047202 */ /* 0x002fe20000000f00 */
[----:B---3--:R-:W-:Y:S01]  /*49d0*/  STL [R1+0x20], R26 ;  /* 0x0000201a01007387 */ /* 0x008fe20000100800 */
[----:B------:R-:W-:Y:S02]  /*49e0*/  @!P0 FSEL R4, R211, -INF , !P1 ;  /* 0xff800000d3048808 */ /* 0x000fe40004800000 */
[----:B------:R-:W-:Y:S01]  /*49f0*/  @!P0 ISETP.GE.AND P1, PT, R16, R10, PT ;  /* 0x0000000a1000820c */ /* 0x000fe20003f26270 */
[----:B------:R-:W-:Y:S02]  /*4a00*/  STL [R1+0x1c], R23 ;  /* 0x00001c1701007387 */ /* 0x000fe40000100800 */
[----:B------:R-:W-:Y:S01]  /*4a10*/  FFMA.FTZ R20, R4, UR6, -R9 ;  /* 0x0000000604147c23 */ /* 0x000fe20008010809 */
[----:B------:R-:W-:Y:S01]  /*4a20*/  @!P0 FSEL R19, R229, -INF , !P1 ;  /* 0xff800000e5138808 */ /* 0x000fe20004800000 */
[----:B----4-:R-:W1:Y:S01]  /*4a30*/  LDSM.16.M88.4 R4, [R150+0x6800] ;  /* 0x006800009604783b */ /* 0x010e620000000200 */
[----:B------:R-:W-:Y:S01]  /*4a40*/  @!P0 ISETP.GE.AND P1, PT, R17, R15, PT ;  /* 0x0000000f1100820c */ /* 0x000fe20003f26270 */
[----:B------:R-:W-:Y:S01]  /*4a50*/  MUFU.EX2 R247, R20 ;  /* 0x0000001400f77308 */ /* 0x000fe20000000800 */
[----:B------:R-:W-:Y:S01]  /*4a60*/  MOV R17, R186 ;  /* 0x000000ba00117202 */ /* 0x000fe20000000f00 */
[----:B------:R-:W-:Y:S01]  /*4a70*/  FFMA.FTZ R18, R19, UR6, -R8 ;  /* 0x0000000613127c23 */ /* 0x000fe20008010808 */
[----:B------:R-:W-:Y:S01]  /*4a80*/  IMAD.MOV.U32 R19, RZ, RZ, R92 ;  /* 0x000000ffff137224 */ /* 0x000fe200078e005c */
[----:B------:R-:W-:Y:S06]  /*4a90*/  @!P0 FSEL R17, R186, -INF , !P2 ;  /* 0xff800000ba118808 */ /* 0x000fec0005000000 */
[----:B------:R3:W4:Y:S01]  /*4aa0*/  MUFU.EX2 R24, R18 ;  /* 0x0000001200187308 */ /* 0x0007220000000800 */
[--C-:B------:R-:W-:Y:S09]  /*4ab0*/  FFMA.FTZ R17, R17, UR6, -R12.reuse ;  /* 0x0000000611117c23 */ /* 0x100ff2000801080c */
[----:B------:R1:W-:Y:S01]  /*4ac0*/  MUFU.EX2 R219, R17 ;  /* 0x0000001100db7308 */ /* 0x0003e20000000800 */
[----:B---3--:R-:W-:Y:S01]  /*4ad0*/  MOV R18, R93 ;  /* 0x0000005d00127202 */ /* 0x008fe20000000f00 */
[----:B----4-:R-:W-:Y:S01]  /*4ae0*/  STL [R1+0x18], R24 ;  /* 0x0000181801007387 */ /* 0x010fe20000100800 */
[----:B------:R-:W-:Y:S02]  /*4af0*/  @!P0 FSEL R18, R93, -INF , !P1 ;  /* 0xff8000005d128808 */ /* 0x000fe40004800000 */
[----:B------:R-:W-:Y:S03]  /*4b00*/  @!P0 ISETP.GE.AND P1, PT, R16, R15, PT ;  /* 0x0000000f1000820c */ /* 0x000fe60003f26270 */
[--C-:B------:R-:W-:Y:S01]  /*4b10*/  FFMA.FTZ R18, R18, UR6, -R13.reuse ;  /* 0x0000000612127c23 */ /* 0x100fe2000801080d */
[----:B------:R-:W-:Y:S01]  /*4b20*/  @!P0 FSEL R19, R92, -INF , !P1 ;  /* 0xff8000005c138808 */ /* 0x000fe20004800000 */
[----:B-1----:R-:W-:Y:S01]  /*4b30*/  @!P0 VIADD R17, R0, 0x10 ;  /* 0x0000001000118836 */ /* 0x002fe20000000000 */
[-C--:B------:R-:W-:Y:S01]  /*4b40*/  @!P0 ISETP.GE.AND P1, PT, R16, R14.reuse, PT ;  /* 0x0000000e1000820c */ /* 0x080fe20003f26270 */
[----:B------:R1:W-:Y:S01]  /*4b50*/  MUFU.EX2 R97, R18 ;  /* 0x0000001200617308 */ /* 0x0003e20000000800 */
[----:B------:R-:W-:Y:S01]  /*4b60*/  MOV R16, R185 ;  /* 0x000000b900107202 */ /* 0x000fe20000000f00 */
[-C--:B------:R-:W-:Y:S03]  /*4b70*/  HMMA.16816.F32.BF16 R36, R104, R4.reuse, R36 ;  /* 0x000000046824723c */ /* 0x080fe60000041824 */
[----:B------:R-:W-:Y:S02]  /*4b80*/  @!P0 FSEL R16, R185, -INF , !P1 ;  /* 0xff800000b9108808 */ /* 0x000fe40004800000 */
[C---:B------:R-:W-:Y:S01]  /*4b90*/  @!P0 ISETP.GE.AND P1, PT, R17.reuse, R15, PT ;  /* 0x0000000f1100820c */ /* 0x040fe20003f26270 */
[C---:B------:R-:W-:Y:S04]  /*4ba0*/  HMMA.16816.F32.BF16 R40, R112.reuse, R4, R40 ;  /* 0x000000047028723c */ /* 0x040fe80000041828 */
[-C--:B------:R-:W-:Y:S01]  /*4bb0*/  @!P0 ISETP.GE.AND P2, PT, R17, R14.reuse, PT ;  /* 0x0000000e1100820c */ /* 0x080fe20003f46270 */
[----:B------:R-:W-:Y:S01]  /*4bc0*/  FFMA.FTZ R16, R16, UR6, -R12 ;  /* 0x0000000610107c23 */ /* 0x000fe2000801080c */
[-C--:B------:R-:W-:Y:S03]  /*4bd0*/  HMMA.16816.F32.BF16 R44, R112, R6.reuse, R44 ;  /* 0x00000006702c723c */ /* 0x080fe6000004182c */
[----:B------:R3:W-:Y:S02]  /*4be0*/  MUFU.EX2 R218, R16 ;  /* 0x0000001000da7308 */ /* 0x0007e40000000800 */
[--C-:B-1----:R-:W-:Y:S01]  /*4bf0*/  FFMA.FTZ R18, R19, UR6, -R13.reuse ;  /* 0x0000000613127c23 */ /* 0x102fe2000801080d */
[----:B------:R-:W-:Y:S01]  /*4c00*/  IMAD.MOV.U32 R4, RZ, RZ, R90 ;  /* 0x000000ffff047224 */ /* 0x000fe200078e005a */
[C---:B------:R-:W-:Y:S06]  /*4c10*/  HMMA.16816.F32.BF16 R48, R104.reuse, R6, R48 ;  /* 0x000000066830723c */ /* 0x040fec0000041830 */
[----:B------:R1:W-:Y:S01]  /*4c20*/  MUFU.EX2 R96, R18 ;  /* 0x0000001200607308 */ /* 0x0003e20000000800 */
[----:B------:R-:W-:Y:S04]  /*4c30*/  IMAD.MOV.U32 R19, RZ, RZ, R220 ;  /* 0x000000ffff137224 */ /* 0x000fe800078e00dc */
[----:B------:R-:W-:Y:S01]  /*4c40*/  FMUL.FTZ R36, R36, UR5 ;  /* 0x0000000524247c20 */ /* 0x000fe20008410000 */
[----:B------:R-:W-:Y:S01]  /*4c50*/  FMUL.FTZ R37, R37, UR5 ;  /* 0x0000000525257c20 */ /* 0x000fe20008410000 */
[----:B------:R-:W-:Y:S01]  /*4c60*/  FMUL.FTZ R38, R38, UR5 ;  /* 0x0000000526267c20 */ /* 0x000fe20008410000 */
[----:B------:R-:W-:Y:S03]  /*4c70*/  FMUL.FTZ R39, R39, UR5 ;  /* 0x0000000527277c20 */ /* 0x000fe60008410000 */
[----:B------:R-:W-:Y:S01]  /*4c80*/  MUFU.TANH R174, R38 ;  /* 0x0000002600ae7308 */ /* 0x000fe20000002400 */
[----:B---3--:R-:W-:Y:S01]  /*4c90*/  @!P0 IADD3 R16, R0, 0x11, RZ ;  /* 0x0000001100108810 */ /* 0x008fe20007ffe0ff */
[----:B------:R-:W-:Y:S01]  /*4ca0*/  FMUL.FTZ R40, R40, UR5 ;  /* 0x0000000528287c20 */ /* 0x000fe20008410000 */
[----:B------:R-:W-:Y:S01]  /*4cb0*/  FMUL.FTZ R41, R41, UR5 ;  /* 0x0000000529297c20 */ /* 0x000fe20008410000 */
[----:B------:R-:W-:Y:S01]  /*4cc0*/  FMUL.FTZ R43, R43, UR5 ;  /* 0x000000052b2b7c20 */ /* 0x000fe20008410000 */
[----:B------:R-:W-:Y:S01]  /*4cd0*/  FMUL.FTZ R44, R44, UR5 ;  /* 0x000000052c2c7c20 */ /* 0x000fe20008410000 */
[----:B------:R-:W-:Y:S01]  /*4ce0*/  FMUL.FTZ R47, R47, UR5 ;  /* 0x000000052f2f7c20 */ /* 0x000fe20008410000 */
[----:B------:R-:W-:Y:S03]  /*4cf0*/  FMUL.FTZ R42, R42, UR5 ;  /* 0x000000052a2a7c20 */ /* 0x000fe60008410000 */
[----:B------:R-:W-:Y:S01]  /*4d00*/  MUFU.TANH R83, R36 ;  /* 0x0000002400537308 */ /* 0x000fe20000002400 */
[----:B-1----:R-:W-:Y:S01]  /*4d10*/  MOV R18, R91 ;  /* 0x0000005b00127202 */ /* 0x002fe20000000f00 */
[----:B------:R-:W-:Y:S01]  /*4d20*/  FMUL.FTZ R45, R45, UR5 ;  /* 0x000000052d2d7c20 */ /* 0x000fe20008410000 */
[----:B------:R-:W-:Y:S01]  /*4d30*/  @!P0 FSEL R18, R91, -INF , !P1 ;  /* 0xff8000005b128808 */ /* 0x000fe20004800000 */
[----:B------:R-:W-:Y:S01]  /*4d40*/  FMUL.FTZ R48, R48, UR5 ;  /* 0x0000000530307c20 */ /* 0x000fe20008410000 */
[----:B------:R-:W-:Y:S01]  /*4d50*/  @!P0 ISETP.GE.AND P1, PT, R16, R15, PT ;  /* 0x0000000f1000820c */ /* 0x000fe20003f26270 */
[----:B------:R-:W-:Y:S01]  /*4d60*/  FMUL.FTZ R49, R49, UR5 ;  /* 0x0000000531317c20 */ /* 0x000fe20008410000 */
[----:B------:R-:W-:Y:S03]  /*4d70*/  FMUL.FTZ R50, R50, UR5 ;  /* 0x0000000532327c20 */ /* 0x000fe60008410000 */
[----:B------:R-:W-:Y:S01]  /*4d80*/  MUFU.TANH R173, R39 ;  /* 0x0000002700ad7308 */ /* 0x000fe20000002400 */
[--C-:B------:R-:W-:Y:S01]  /*4d90*/  FFMA.FTZ R5, R18, UR6, -R13.reuse ;  /* 0x0000000612057c23 */ /* 0x100fe2000801080d */
[----:B------:R-:W-:Y:S01]  /*4da0*/  @!P0 FSEL R4, R90, -INF , !P1 ;  /* 0xff8000005a048808 */ /* 0x000fe20004800000 */
[----:B------:R-:W-:Y:S01]  /*4db0*/  FMUL.FTZ R51, R51, UR5 ;  /* 0x0000000533337c20 */ /* 0x000fe20008410000 */
[----:B------:R-:W-:Y:S01]  /*4dc0*/  @!P0 ISETP.GE.AND P1, PT, R16, R14, PT ;  /* 0x0000000e1000820c */ /* 0x000fe20003f26270 */
[----:B------:R-:W-:Y:S01]  /*4dd0*/  FMUL.FTZ R46, R46, UR5 ;  /* 0x000000052e2e7c20 */ /* 0x000fe20008410000 */
[----:B------:R-:W-:Y:S01]  /*4de0*/  MOV R18, R181 ;  /* 0x000000b500127202 */ /* 0x000fe20000000f00 */
[----:B------:R-:W-:Y:S03]  /*4df0*/  FFMA.FTZ R4, R4, UR6, -R13 ;  /* 0x0000000604047c23 */ /* 0x000fe6000801080d */
[----:B------:R1:W-:Y:S01]  /*4e00*/  MUFU.EX2 R95, R5 ;  /* 0x00000005005f7308 */ /* 0x0003e20000000800 */
[----:B------:R-:W-:Y:S02]  /*4e10*/  @!P0 FSEL R18, R181, -INF , !P1 ;  /* 0xff800000b5128808 */ /* 0x000fe40004800000 */
[C---:B------:R-:W-:Y:S07]  /*4e20*/  @!P0 ISETP.GE.AND P1, PT, R17.reuse, R11, PT ;  /* 0x0000000b1100820c */ /* 0x040fee0003f26270 */
[----:B------:R-:W-:Y:S10]  /*4e30*/  MUFU.TANH R189, R40 ;  /* 0x0000002800bd7308 */ /* 0x000ff40000002400 */
[----:B------:R3:W-:Y:S01]  /*4e40*/  MUFU.EX2 R94, R4 ;  /* 0x00000004005e7308 */ /* 0x0007e20000000800 */
[----:B-1----:R-:W-:Y:S02]  /*4e50*/  MOV R5, R182 ;  /* 0x000000b600057202 */ /* 0x002fe40000000f00 */
[----:B------:R-:W-:Y:S02]  /*4e60*/  @!P0 FSEL R5, R182, -INF , !P2 ;  /* 0xff800000b6058808 */ /* 0x000fe40005000000 */
[----:B------:R-:W-:Y:S02]  /*4e70*/  @!P0 ISETP.GE.AND P2, PT, R17, R10, PT ;  /* 0x0000000a1100820c */ /* 0x000fe40003f46270 */
[----:B------:R-:W-:Y:S03]  /*4e80*/  @!P0 IADD3 R17, R0, 0x18, RZ ;  /* 0x0000001800118810 */ /* 0x000fe60007ffe0ff */
[----:B------:R-:W-:Y:S10]  /*4e90*/  MUFU.TANH R188, R41 ;  /* 0x0000002900bc7308 */ /* 0x000ff40000002400 */
[----:B------:R-:W-:Y:S01]  /*4ea0*/  MUFU.TANH R82, R37 ;  /* 0x0000002500527308 */ /* 0x000fe20000002400 */
[----:B---3--:R-:W-:Y:S01]  /*4eb0*/  FFMA.FTZ R4, R5, UR6, -R12 ;  /* 0x0000000605047c23 */ /* 0x008fe2000801080c */
[----:B------:R-:W-:Y:S02]  /*4ec0*/  MOV R5, R224 ;  /* 0x000000e000057202 */ /* 0x000fe40000000f00 */
[----:B------:R-:W-:Y:S02]  /*4ed0*/  @!P0 FSEL R5, R224, -INF , !P2 ;  /* 0xff800000e0058808 */ /* 0x000fe40005000000 */
[----:B------:R-:W-:Y:S04]  /*4ee0*/  @!P0 ISETP.GE.AND P2, PT, R17, R10, PT ;  /* 0x0000000a1100820c */ /* 0x000fe80003f46270 */
[----:B------:R-:W-:Y:S01]  /*4ef0*/  MUFU.TANH R207, R43 ;  /* 0x0000002b00cf7308 */ /* 0x000fe20000002400 */
[----:B------:R-:W-:Y:S09]  /*4f00*/  FFMA.FTZ R5, R5, UR6, -R8 ;  /* 0x0000000605057c23 */ /* 0x000ff20008010808 */
[----:B------:R1:W-:Y:S10]  /*4f10*/  MUFU.EX2 R210, R4 ;  /* 0x0000000400d27308 */ /* 0x0003f40000000800 */
[----:B------:R-:W-:Y:S10]  /*4f20*/  MUFU.TANH R208, R42 ;  /* 0x0000002a00d07308 */ /* 0x000ff40000002400 */
[----:B------:R3:W4:Y:S01]  /*4f30*/  MUFU.EX2 R21, R5 ;  /* 0x0000000500157308 */ /* 0x0007220000000800 */
[----:B-1----:R-:W-:Y:S01]  /*4f40*/  FFMA.FTZ R4, R18, UR6, -R12 ;  /* 0x0000000612047c23 */ /* 0x002fe2000801080c */
[----:B------:R-:W-:Y:S08]  /*4f50*/  MOV R18, R203 ;  /* 0x000000cb00127202 */ /* 0x000ff00000000f00 */
[----:B------:R-:W-:Y:S10]  /*4f60*/  MUFU.TANH R180, R44 ;  /* 0x0000002c00b47308 */ /* 0x000ff40000002400 */
[----:B------:R1:W-:Y:S01]  /*4f70*/  MUFU.EX2 R209, R4 ;  /* 0x0000000400d17308 */ /* 0x0003e20000000800 */
[----:B---3--:R-:W-:Y:S01]  /*4f80*/  MOV R5, R200 ;  /* 0x000000c800057202 */ /* 0x008fe20000000f00 */
[----:B----4-:R-:W-:Y:S08]  /*4f90*/  STL [R1+0x4], R21 ;  /* 0x0000041501007387 */ /* 0x010ff00000100800 */
[----:B------:R-:W-:Y:S10]  /*4fa0*/  MUFU.TANH R179, R45 ;  /* 0x0000002d00b37308 */ /* 0x000ff40000002400 */
[----:B------:R-:W-:Y:S01]  /*4fb0*/  MUFU.TANH R202, R46 ;  /* 0x0000002e00ca7308 */ /* 0x000fe20000002400 */
[----:B-1----:R-:W-:Y:S01]  /*4fc0*/  IMAD.MOV.U32 R4, RZ, RZ, R204 ;  /* 0x000000ffff047224 */ /* 0x002fe200078e00cc */
[----:B------:R-:W-:Y:S02]  /*4fd0*/  @!P0 FSEL R4, R204, -INF , !P1 ;  /* 0xff800000cc048808 */ /* 0x000fe40004800000 */
[-C--:B------:R-:W-:Y:S03]  /*4fe0*/  @!P0 ISETP.GE.AND P1, PT, R16, R11.reuse, PT ;  /* 0x0000000b1000820c */ /* 0x080fe60003f26270 */
[--C-:B------:R-:W-:Y:S03]  /*4ff0*/  FFMA.FTZ R4, R4, UR6, -R9.reuse ;  /* 0x0000000604047c23 */ /* 0x100fe60008010809 */
[----:B------:R-:W-:Y:S01]  /*5000*/  MUFU.TANH R201, R47 ;  /* 0x0000002f00c97308 */ /* 0x000fe20000002400 */
[----:B------:R-:W-:Y:S02]  /*5010*/  @!P0 FSEL R18, R203, -INF , !P1 ;  /* 0xff800000cb128808 */ /* 0x000fe40004800000 */
[----:B------:R-:W-:Y:S03]  /*5020*/  @!P0 ISETP.GE.AND P1, PT, R16, R10, PT ;  /* 0x0000000a1000820c */ /* 0x000fe60003f26270 */
[----:B------:R-:W-:Y:S01]  /*5030*/  FFMA.FTZ R16, R18, UR6, -R9 ;  /* 0x0000000612107c23 */ /* 0x000fe20008010809 */
[----:B------:R-:W-:Y:S03]  /*5040*/  MOV R18, R222 ;  /* 0x000000de00127202 */ /* 0x000fe60000000f00 */
[----:B------:R1:W-:Y:S01]  /*5050*/  MUFU.EX2 R236, R4 ;  /* 0x0000000400ec7308 */ /* 0x0003e20000000800 */
[----:B------:R-:W-:Y:S02]  /*5060*/  @!P0 FSEL R18, R222, -INF , !P2 ;  /* 0xff800000de128808 */ /* 0x000fe40005000000 */
[----:B------:R-:W-:Y:S03]  /*5070*/  @!P0 ISETP.GE.AND P2, PT, R17, R14, PT ;  /* 0x0000000e1100820c */ /* 0x000fe60003f46270 */
[--C-:B------:R-:W-:Y:S04]  /*5080*/  FFMA.FTZ R18, R18, UR6, -R8.reuse ;  /* 0x0000000612127c23 */ /* 0x100fe80008010808 */
[----:B------:R3:W-:Y:S10]  /*5090*/  MUFU.EX2 R235, R16 ;  /* 0x0000001000eb7308 */ /* 0x0007f40000000800 */
[----:B------:R-:W-:Y:S01]  /*50a0*/  MUFU.EX2 R250, R18 ;  /* 0x0000001200fa7308 */ /* 0x000fe20000000800 */
[----:B-1----:R-:W-:Y:S01]  /*50b0*/  IMAD.MOV.U32 R4, RZ, RZ, R223 ;  /* 0x000000ffff047224 */ /* 0x002fe200078e00df */
[----:B------:R-:W-:Y:S02]  /*50c0*/  @!P0 FSEL R4, R223, -INF , !P1 ;  /* 0xff800000df048808 */ /* 0x000fe40004800000 */
[-C--:B------:R-:W-:Y:S03]  /*50d0*/  @!P0 ISETP.GE.AND P1, PT, R17, R11.reuse, PT ;  /* 0x0000000b1100820c */ /* 0x080fe60003f26270 */
[----:B------:R-:W-:Y:S03]  /*50e0*/  FFMA.FTZ R4, R4, UR6, -R8 ;  /* 0x0000000604047c23 */ /* 0x000fe60008010808 */
[----:B------:R-:W-:Y:S01]  /*50f0*/  MUFU.TANH R79, R48 ;  /* 0x00000030004f7308 */ /* 0x000fe20000002400 */
[----:B------:R-:W-:Y:S01]  /*5100*/  @!P0 FSEL R5, R200, -INF , !P1 ;  /* 0xff800000c8058808 */ /* 0x000fe20004800000 */
[----:B---3--:R-:W-:Y:S04]  /*5110*/  @!P0 VIADD R16, R0, 0x19 ;  /* 0x0000001900108836 */ /* 0x008fe80000000000 */
[--C-:B------:R-:W-:Y:S01]  /*5120*/  FFMA.FTZ R5, R5, UR6, -R9.reuse ;  /* 0x0000000605057c23 */ /* 0x100fe20008010809 */
[C---:B------:R-:W-:Y:S03]  /*5130*/  @!P0 ISETP.GE.AND P1, PT, R16.reuse, R11, PT ;  /* 0x0000000b1000820c */ /* 0x040fe60003f26270 */
[----:B------:R1:W3:Y:S10]  /*5140*/  MUFU.EX2 R22, R4 ;  /* 0x0000000400167308 */ /* 0x0002f40000000800 */
[----:B------:R4:W-:Y:S10]  /*5150*/  MUFU.EX2 R228, R5 ;  /* 0x0000000500e47308 */ /* 0x0009f40000000800 */
[----:B------:R-:W2:Y:S01]  /*5160*/  MUFU.TANH R78, R49 ;  /* 0x00000031004e7308 */ /* 0x000ea20000002400 */
[----:B-1----:R-:W-:Y:S01]  /*5170*/  MOV R4, R199 ;  /* 0x000000c700047202 */ /* 0x002fe20000000f00 */
[----:B---3--:R-:W-:Y:S01]  /*5180*/  STL [R1], R22 ;  /* 0x0000001601007387 */ /* 0x008fe20000100800 */
[----:B------:R-:W-:Y:S02]  /*5190*/  @!P0 FSEL R4, R199, -INF , !P1 ;  /* 0xff800000c7048808 */ /* 0x000fe40004800000 */
[----:B------:R-:W-:Y:S05]  /*51a0*/  @!P0 ISETP.GE.AND P1, PT, R16, R10, PT ;  /* 0x0000000a1000820c */ /* 0x000fea0003f26270 */
[----:B------:R-:W-:Y:S01]  /*51b0*/  MUFU.TANH R165, R50 ;  /* 0x0000003200a57308 */ /* 0x000fe20000002400 */
[----:B------:R-:W-:Y:S01]  /*51c0*/  @!P0 FSEL R19, R220, -INF , !P1 ;  /* 0xff800000dc138808 */ /* 0x000fe20004800000 */
[----:B------:R-:W-:Y:S01]  /*51d0*/  FFMA.FTZ R20, R4, UR6, -R9 ;  /* 0x0000000604147c23 */ /* 0x000fe20008010809 */
[----:B------:R-:W-:Y:S01]  /*51e0*/  @!P0 ISETP.GE.AND P1, PT, R17, R15, PT ;  /* 0x0000000f1100820c */ /* 0x000fe20003f26270 */
[----:B----4-:R-:W1:Y:S01]  /*51f0*/  LDSM.16.M88.4 R4, [R150+0x6c00] ;  /* 0x006c00009604783b */ /* 0x010e620000000200 */
[----:B------:R-:W-:Y:S02]  /*5200*/  IMAD.MOV.U32 R17, RZ, RZ, R178 ;  /* 0x000000ffff117224 */ /* 0x000fe400078e00b2 */
[----:B------:R-:W-:Y:S01]  /*5210*/  FFMA.FTZ R18, R19, UR6, -R8 ;  /* 0x0000000613127c23 */ /* 0x000fe20008010808 */
[----:B------:R-:W-:Y:S02]  /*5220*/  MOV R19, R86 ;  /* 0x0000005600137202 */ /* 0x000fe40000000f00 */
[----:B------:R-:W-:Y:S01]  /*5230*/  MUFU.TANH R164, R51 ;  /* 0x0000003300a47308 */ /* 0x000fe20000002400 */
[----:B------:R-:W-:Y:S05]  /*5240*/  @!P0 FSEL R17, R178, -INF , !P2 ;  /* 0xff800000b2118808 */ /* 0x000fea0005000000 */
[--C-:B------:R-:W-:Y:S04]  /*5250*/  FFMA.FTZ R17, R17, UR6, -R12.reuse ;  /* 0x0000000611117c23 */ /* 0x100fe8000801080c */
[----:B------:R3:W-:Y:S10]  /*5260*/  MUFU.EX2 R249, R18 ;  /* 0x0000001200f97308 */ /* 0x0007f40000000800 */
[----:B------:R4:W-:Y:S10]  /*5270*/  MUFU.EX2 R196, R17 ;  /* 0x0000001100c47308 */ /* 0x0009f40000000800 */
[----:B------:R-:W-:Y:S01]  /*5280*/  MUFU.EX2 R227, R20 ;  /* 0x0000001400e37308 */ /* 0x000fe20000000800 */
[----:B---3--:R-:W-:Y:S02]  /*5290*/  MOV R18, R87 ;  /* 0x0000005700127202 */ /* 0x008fe40000000f00 */
[----:B------:R-:W-:Y:S02]  /*52a0*/  @!P0 FSEL R18, R87, -INF , !P1 ;  /* 0xff80000057128808 */ /* 0x000fe40004800000 */
[----:B------:R-:W-:Y:S03]  /*52b0*/  @!P0 ISETP.GE.AND P1, PT, R16, R15, PT ;  /* 0x0000000f1000820c */ /* 0x000fe60003f26270 */
[--C-:B------:R-:W-:Y:S01]  /*52c0*/  FFMA.FTZ R18, R18, UR6, -R13.reuse ;  /* 0x0000000612127c23 */ /* 0x100fe2000801080d */
[----:B------:R-:W-:Y:S02]  /*52d0*/  @!P0 FSEL R19, R86, -INF , !P1 ;  /* 0xff80000056138808 */ /* 0x000fe40004800000 */
[-C--:B------:R-:W-:Y:S01]  /*52e0*/  @!P0 ISETP.GE.AND P1, PT, R16, R14.reuse, PT ;  /* 0x0000000e1000820c */ /* 0x080fe20003f26270 */
[----:B------:R3:W-:Y:S01]  /*52f0*/  MUFU.EX2 R89, R18 ;  /* 0x0000001200597308 */ /* 0x0007e20000000800 */
[----:B------:R-:W-:Y:S01]  /*5300*/  MOV R16, R177 ;  /* 0x000000b100107202 */ /* 0x000fe20000000f00 */
[-C--:B-1----:R-:W-:Y:S03]  /*5310*/  HMMA.16816.F32.BF16 R52, R104, R4.reuse, R52 ;  /* 0x000000046834723c */ /* 0x082fe60000041834 */
[----:B------:R-:W-:Y:S02]  /*5320*/  @!P0 FSEL R16, R177, -INF , !P1 ;  /* 0xff800000b1108808 */ /* 0x000fe40004800000 */
[----:B----4-:R-:W-:Y:S01]  /*5330*/  @!P0 IADD3 R17, R0, 0x20, RZ ;  /* 0x0000002000118810 */ /* 0x010fe20007ffe0ff */
[C---:B------:R-:W-:Y:S04]  /*5340*/  HMMA.16816.F32.BF16 R56, R112.reuse, R4, R56 ;  /* 0x000000047038723c */ /* 0x040fe80000041838 */
[C---:B------:R-:W-:Y:S01]  /*5350*/  @!P0 ISETP.GE.AND P1, PT, R17.reuse, R15, PT ;  /* 0x0000000f1100820c */ /* 0x040fe20003f26270 */
[----:B------:R-:W-:Y:S01]  /*5360*/  FFMA.FTZ R16, R16, UR6, -R12 ;  /* 0x0000000610107c23 */ /* 0x000fe2000801080c */
[-C--:B------:R-:W-:Y:S03]  /*5370*/  HMMA.16816.F32.BF16 R60, R112, R6.reuse, R60 ;  /* 0x00000006703c723c */ /* 0x080fe6000004183c */
[----:B------:R1:W-:Y:S01]  /*5380*/  MUFU.EX2 R195, R16 ;  /* 0x0000001000c37308 */ /* 0x0003e20000000800 */
[----:B------:R-:W-:Y:S01]  /*5390*/  @!P0 ISETP.GE.AND P2, PT, R17, R14, PT ;  /* 0x0000000e1100820c */ /* 0x000fe20003f46270 */
[----:B---3--:R-:W-:Y:S01]  /*53a0*/  FFMA.FTZ R18, R19, UR6, -R13 ;  /* 0x0000000613127c23 */ /* 0x008fe2000801080d */
[----:B------:R-:W-:Y:S01]  /*53b0*/  MOV R4, R82 ;  /* 0x0000005200047202 */ /* 0x000fe20000000f00 */
[----:B------:R-:W-:Y:S06]  /*53c0*/  HMMA.16816.F32.BF16 R64, R104, R6, R64 ;  /* 0x000000066840723c */ /* 0x000fec0000041840 */
[----:B------:R3:W-:Y:S01]  /*53d0*/  MUFU.EX2 R88, R18 ;  /* 0x0000001200587308 */ /* 0x0007e20000000800 */
[----:B------:R-:W-:Y:S01]  /*53e0*/  FMUL.FTZ R52, R52, UR5 ;  /* 0x0000000534347c20 */ /* 0x000fe20008410000 */
[----:B------:R-:W-:Y:S03]  /*53f0*/  FMUL.FTZ R53, R53, UR5 ;  /* 0x0000000535357c20 */ /* 0x000fe60008410000 */
[----:B------:R-:W-:Y:S01]  /*5400*/  IMAD.MOV.U32 R6, RZ, RZ, R202 ;  /* 0x000000ffff067224 */ /* 0x000fe200078e00ca */
[----:B------:R-:W-:Y:S02]  /*5410*/  MOV R7, R201 ;  /* 0x000000c900077202 */ /* 0x000fe40000000f00 */
[----:B------:R-:W-:Y:S02]  /*5420*/  MOV R104, UR4 ;  /* 0x0000000400687c02 */ /* 0x000fe40008000f00 */
[----:B------:R-:W4:Y:S01]  /*5430*/  MUFU.TANH R73, R52 ;  /* 0x0000003400497308 */ /* 0x000f220000002400 */
[----:B-1----:R-:W-:Y:S01]  /*5440*/  @!P0 IADD3 R16, R0, 0x21, RZ ;  /* 0x0000002100108810 */ /* 0x002fe20007ffe0ff */
[----:B------:R-:W-:Y:S01]  /*5450*/  FMUL.FTZ R54, R54, UR5 ;  /* 0x0000000536367c20 */ /* 0x000fe20008410000 */
[----:B------:R-:W-:Y:S01]  /*5460*/  IADD3 R104, R154, 0x4000, R104 ;  /* 0x000040009a687810 */ /* 0x000fe20007ffe068 */
[----:B------:R-:W-:Y:S01]  /*5470*/  FMUL.FTZ R55, R55, UR5 ;  /* 0x0000000537377c20 */ /* 0x000fe20008410000 */
[----:B------:R-:W-:Y:S01]  /*5480*/  FMUL.FTZ R60, R60, UR5 ;  /* 0x000000053c3c7c20 */ /* 0x000fe20008410000 */
[----:B------:R-:W-:Y:S01]  /*5490*/  FMUL.FTZ R61, R61, UR5 ;  /* 0x000000053d3d7c20 */ /* 0x000fe20008410000 */
[----:B------:R-:W-:Y:S03]  /*54a0*/  FMUL.FTZ R62, R62, UR5 ;  /* 0x000000053e3e7c20 */ /* 0x000fe60008410000 */
[----:B------:R-:W-:Y:S01]  /*54b0*/  MUFU.TANH R72, R53 ;  /* 0x0000003500487308 */ /* 0x000fe20000002400 */
[----:B---3--:R-:W-:Y:S01]  /*54c0*/  IMAD.MOV.U32 R18, RZ, RZ, R83 ;  /* 0x000000ffff127224 */ /* 0x008fe200078e0053 */
[----:B------:R-:W-:Y:S01]  /*54d0*/  @!P0 FSEL R18, R83, -INF , !P1 ;  /* 0xff80000053128808 */ /* 0x000fe20004800000 */
[----:B------:R-:W-:Y:S01]  /*54e0*/  FMUL.FTZ R63, R63, UR5 ;  /* 0x000000053f3f7c20 */ /* 0x000fe20008410000 */
[----:B------:R-:W-:Y:S01]  /*54f0*/  @!P0 ISETP.GE.AND P1, PT, R16, R15, PT ;  /* 0x0000000f1000820c */ /* 0x000fe20003f26270 */
[----:B------:R-:W-:Y:S01]  /*5500*/  FMUL.FTZ R64, R64, UR5 ;  /* 0x0000000540407c20 */ /* 0x000fe20008410000 */
[----:B------:R-:W-:Y:S01]  /*5510*/  FMUL.FTZ R66, R66, UR5 ;  /* 0x0000000542427c20 */ /* 0x000fe20008410000 */
[--C-:B------:R-:W-:Y:S03]  /*5520*/  FFMA.FTZ R5, R18, UR6, -R13.reuse ;  /* 0x0000000612057c23 */ /* 0x100fe6000801080d */
[----:B------:R-:W-:Y:S01]  /*5530*/  MUFU.TANH R168, R60 ;  /* 0x0000003c00a87308 */ /* 0x000fe20000002400 */
[----:B------:R-:W-:Y:S01]  /*5540*/  @!P0 FSEL R4, R82, -INF , !P1 ;  /* 0xff80000052048808 */ /* 0x000fe20004800000 */
[----:B------:R-:W-:Y:S01]  /*5550*/  FMUL.FTZ R67, R67, UR5 ;  /* 0x0000000543437c20 */ /* 0x000fe20008410000 */
[----:B------:R-:W-:Y:S01]  /*5560*/  FMUL.FTZ R65, R65, UR5 ;  /* 0x0000000541417c20 */ /* 0x000fe20008410000 */
[----:B------:R-:W-:Y:S01]  /*5570*/  IADD3 R104, R104, R155, RZ ;  /* 0x0000009b68687210 */ /* 0x000fe20007ffe0ff */
[----:B------:R-:W-:Y:S01]  /*5580*/  FMUL.FTZ R56, R56, UR5 ;  /* 0x0000000538387c20 */ /* 0x000fe20008410000 */
[----:B------:R-:W-:Y:S01]  /*5590*/  FFMA.FTZ R4, R4, UR6, -R13 ;  /* 0x0000000604047c23 */ /* 0x000fe2000801080d */
[----:B------:R-:W-:Y:S03]  /*55a0*/  @!P0 ISETP.GE.AND P1, PT, R16, R14, PT ;  /* 0x0000000e1000820c */ /* 0x000fe60003f26270 */
[----:B------:R1:W-:Y:S01]  /*55b0*/  MUFU.EX2 R85, R5 ;  /* 0x0000000500557308 */ /* 0x0003e20000000800 */
[----:B------:R-:W-:Y:S01]  /*55c0*/  MOV R18, R173 ;  /* 0x000000ad00127202 */ /* 0x000fe20000000f00 */
[----:B------:R-:W-:Y:S01]  /*55d0*/  FMUL.FTZ R57, R57, UR5 ;  /* 0x0000000539397c20 */ /* 0x000fe20008410000 */
[----:B------:R-:W-:Y:S01]  /*55e0*/  @!P0 FSEL R18, R173, -INF , !P1 ;  /* 0xff800000ad128808 */ /* 0x000fe20004800000 */
[----:B------:R-:W-:Y:S01]  /*55f0*/  FMUL.FTZ R58, R58, UR5 ;  /* 0x000000053a3a7c20 */ /* 0x000fe20008410000 */
[----:B------:R-:W-:Y:S01]  /*5600*/  @!P0 ISETP.GE.AND P1, PT, R17, R11, PT ;  /* 0x0000000b1100820c */ /* 0x000fe20003f26270 */
[----:B------:R-:W-:Y:S04]  /*5610*/  FMUL.FTZ R59, R59, UR5 ;  /* 0x000000053b3b7c20 */ /* 0x000fe80008410000 */
[----:B------:R3:W-:Y:S10]  /*5620*/  MUFU.EX2 R84, R4 ;  /* 0x0000000400547308 */ /* 0x0007f40000000800 */
[----:B------:R-:W-:Y:S01]  /*5630*/  MUFU.TANH R167, R61 ;  /* 0x0000003d00a77308 */ /* 0x000fe20000002400 */
[----:B-1----:R-:W-:Y:S01]  /*5640*/  IMAD.MOV.U32 R5, RZ, RZ, R174 ;  /* 0x000000ffff057224 */ /* 0x002fe200078e00ae */
[----:B------:R-:W-:Y:S02]  /*5650*/  @!P0 FSEL R5, R174, -INF , !P2 ;  /* 0xff800000ae058808 */ /* 0x000fe40005000000 */
[----:B------:R-:W-:Y:S01]  /*5660*/  @!P0 ISETP.GE.AND P2, PT, R17, R10, PT ;  /* 0x0000000a1100820c */ /* 0x000fe20003f46270 */
[----:B------:R-:W-:Y:S05]  /*5670*/  @!P0 VIADD R17, R0, 0x28 ;  /* 0x0000002800118836 */ /* 0x000fea0000000000 */
[----:B------:R-:W-:Y:S01]  /*5680*/  MUFU.TANH R184, R62 ;  /* 0x0000003e00b87308 */ /* 0x000fe20000002400 */
[----:B---3--:R-:W-:Y:S01]  /*5690*/  FFMA.FTZ R4, R5, UR6, -R12 ;  /* 0x0000000605047c23 */ /* 0x008fe2000801080c */
[----:B------:R-:W-:Y:S02]  /*56a0*/  MOV R5, R208 ;  /* 0x000000d000057202 */ /* 0x000fe40000000f00 */
[----:B------:R-:W-:Y:S06]  /*56b0*/  @!P0 FSEL R5, R208, -INF , !P2 ;  /* 0xff800000d0058808 */ /* 0x000fec0005000000 */
[----:B------:R1:W-:Y:S01]  /*56c0*/  MUFU.EX2 R190, R4 ;  /* 0x0000000400be7308 */ /* 0x0003e20000000800 */
[----:B------:R-:W-:Y:S09]  /*56d0*/  FFMA.FTZ R5, R5, UR6, -R8 ;  /* 0x0000000605057c23 */ /* 0x000ff20008010808 */
[----:B------:R-:W-:Y:S10]  /*56e0*/  MUFU.EX2 R238, R5 ;  /* 0x0000000500ee7308 */ /* 0x000ff40000000800 */
[----:B------:R-:W-:Y:S01]  /*56f0*/  MUFU.TANH R163, R54 ;  /* 0x0000003600a37308 */ /* 0x000fe20000002400 */
[----:B-1----:R-:W-:Y:S01]  /*5700*/  FFMA.FTZ R4, R18, UR6, -R12 ;  /* 0x0000000612047c23 */ /* 0x002fe2000801080c */
[----:B------:R-:W-:Y:S08]  /*5710*/  IMAD.MOV.U32 R18, RZ, RZ, R188 ;  /* 0x000000ffff127224 */ /* 0x000ff000078e00bc */
[----:B------:R1:W-:Y:S10]  /*5720*/  MUFU.EX2 R187, R4 ;  /* 0x0000000400bb7308 */ /* 0x0003f40000000800 */
[----:B------:R-:W3:Y:S10]  /*5730*/  MUFU.TANH R162, R55 ;  /* 0x0000003700a27308 */ /* 0x000ef40000002400 */
[----:B------:R-:W3:Y:S01]  /*5740*/  MUFU.TANH R175, R56 ;  /* 0x0000003800af7308 */ /* 0x000ee20000002400 */
[----:B-1----:R-:W-:Y:S02]  /*5750*/  MOV R4, R189 ;  /* 0x000000bd00047202 */ /* 0x002fe40000000f00 */
[----:B------:R-:W-:Y:S02]  /*5760*/  @!P0 FSEL R4, R189, -INF , !P1 ;  /* 0xff800000bd048808 */ /* 0x000fe40004800000 */
[----:B------:R-:W-:Y:S03]  /*5770*/  @!P0 ISETP.GE.AND P1, PT, R16, R11, PT ;  /* 0x0000000b1000820c */ /* 0x000fe60003f26270 */
[--C-:B------:R-:W-:Y:S01]  /*5780*/  FFMA.FTZ R4, R4, UR6, -R9.reuse ;  /* 0x0000000604047c23 */ /* 0x100fe20008010809 */
[----:B------:R-:W-:Y:S01]  /*5790*/  @!P0 FSEL R18, R188, -INF , !P1 ;  /* 0xff800000bc128808 */ /* 0x000fe20004800000 */
[----:B------:R-:W-:Y:S01]  /*57a0*/  MUFU.TANH R176, R57 ;  /* 0x0000003900b07308 */ /* 0x000fe20000002400 */
[-C--:B------:R-:W-:Y:S03]  /*57b0*/  @!P0 ISETP.GE.AND P1, PT, R16, R10.reuse, PT ;  /* 0x0000000a1000820c */ /* 0x080fe60003f26270 */
[--C-:B------:R-:W-:Y:S01]  /*57c0*/  FFMA.FTZ R16, R18, UR6, -R9.reuse ;  /* 0x0000000612107c23 */ /* 0x100fe20008010809 */
[----:B------:R-:W-:Y:S05]  /*57d0*/  MOV R18, R179 ;  /* 0x000000b300127202 */ /* 0x000fea0000000f00 */
[----:B------:R1:W-:Y:S10]  /*57e0*/  MUFU.EX2 R217, R4 ;  /* 0x0000000400d97308 */ /* 0x0003f40000000800 */
[----:B------:R2:W-:Y:S10]  /*57f0*/  MUFU.EX2 R215, R16 ;  /* 0x0000001000d77308 */ /* 0x0005f40000000800 */
[----:B------:R-:W3:Y:S01]  /*5800*/  MUFU.TANH R193, R58 ;  /* 0x0000003a00c17308 */ /* 0x000ee20000002400 */
[----:B-1----:R-:W-:Y:S02]  /*5810*/  MOV R4, R207 ;  /* 0x000000cf00047202 */ /* 0x002fe40000000f00 */
[----:B------:R-:W-:Y:S02]  /*5820*/  @!P0 FSEL R4, R207, -INF , !P1 ;  /* 0xff800000cf048808 */ /* 0x000fe40004800000 */
[-C--:B------:R-:W-:Y:S03]  /*5830*/  @!P0 ISETP.GE.AND P1, PT, R17, R11.reuse, PT ;  /* 0x0000000b1100820c */ /* 0x080fe60003f26270 */
[--C-:B------:R-:W-:Y:S01]  /*5840*/  FFMA.FTZ R4, R4, UR6, -R8.reuse ;  /* 0x0000000604047c23 */ /* 0x100fe20008010808 */
[----:B--2---:R-:W-:Y:S01]  /*5850*/  @!P0 IADD3 R16, R0, 0x29, RZ ;  /* 0x0000002900108810 */ /* 0x004fe20007ffe0ff */
[----:B------:R-:W1:Y:S03]  /*5860*/  MUFU.TANH R192, R59 ;  /* 0x0000003b00c07308 */ /* 0x000e660000002400 */
[----:B------:R-:W-:Y:S04]  /*5870*/  @!P0 ISETP.GE.AND P2, PT, R16, R11, PT ;  /* 0x0000000b1000820c */ /* 0x000fe80003f46270 */
[----:B------:R-:W-:Y:S03]  /*5880*/  @!P0 FSEL R18, R179, -INF , !P2 ;  /* 0xff800000b3128808 */ /* 0x000fe60005000000 */
[----:B------:R2:W-:Y:S01]  /*5890*/  MUFU.EX2 R237, R4 ;  /* 0x0000000400ed7308 */ /* 0x0005e20000000800 */
[----:B------:R-:W-:Y:S01]  /*58a0*/  @!P0 ISETP.GE.AND P2, PT, R17, R10, PT ;  /* 0x0000000a1100820c */ /* 0x000fe20003f46270 */
[--C-:B------:R-:W-:Y:S03]  /*58b0*/  FFMA.FTZ R18, R18, UR6, -R9.reuse ;  /* 0x0000000612127c23 */ /* 0x100fe60008010809 */
[----:B------:R-:W-:Y:S05]  /*58c0*/  @!P0 FSEL R6, R202, -INF , !P2 ;  /* 0xff800000ca068808 */ /* 0x000fea0005000000 */
[----:B------:R-:W1:Y:S01]  /*58d0*/  MUFU.TANH R71, R64 ;  /* 0x0000004000477308 */ /* 0x000e620000002400 */
[--C-:B------:R-:W-:Y:S09]  /*58e0*/  FFMA.FTZ R6, R6, UR6, -R8.reuse ;  /* 0x0000000606067c23 */ /* 0x100ff20008010808 */
[----:B------:R-:W-:Y:S01]  /*58f0*/  MUFU.EX2 R234, R6 ;  /* 0x0000000600ea7308 */ /* 0x000fe20000000800 */
[----:B--2---:R-:W-:Y:S02]  /*5900*/  MOV R4, R180 ;  /* 0x000000b400047202 */ /* 0x004fe40000000f00 */
[----:B------:R-:W-:Y:S05]  /*5910*/  @!P0 FSEL R4, R180, -INF , !P1 ;  /* 0xff800000b4048808 */ /* 0x000fea0004800000 */
[----:B------:R-:W-:Y:S01]  /*5920*/  FFMA.FTZ R5, R4, UR6, -R9 ;  /* 0x0000000604057c23 */ /* 0x000fe20008010809 */
[----:B------:R-:W-:Y:S01]  /*5930*/  IADD3 R4, P1, R70, UR15, RZ ;  /* 0x0000000f46047c10 */ /* 0x000fe2000ff3e0ff */
[----:B------:R-:W-:Y:S10]  /*5940*/  MUFU.TANH R113, R66 ;  /* 0x0000004200717308 */ /* 0x000ff40000002400 */
[----:B------:R2:W-:Y:S10]  /*5950*/  MUFU.EX2 R206, R5 ;  /* 0x0000000500ce7308 */ /* 0x0005f40000000800 */
[----:B------:R-:W-:Y:S10]  /*5960*/  MUFU.TANH R112, R67 ;  /* 0x0000004300707308 */ /* 0x000ff40000002400 */
[----:B------:R-:W1:Y:S01]  /*5970*/  MUFU.TANH R70, R65 ;  /* 0x0000004100467308 */ /* 0x000e620000002400 */
[----:B--2---:R-:W-:Y:S02]  /*5980*/  IADD3.X R5, R27, UR14, RZ, P1, !PT ;  /* 0x0000000e1b057c10 */ /* 0x004fe40008ffe4ff */
[C---:B------:R-:W-:Y:S03]  /*5990*/  @!P0 ISETP.GE.AND P1, PT, R16.reuse, R10, PT ;  /* 0x0000000a1000820c */ /* 0x040fe60003f26270 */
[----:B------:R-:W2:Y:S01]  /*59a0*/  LDG.E R111, desc[UR8][R4.64] ;  /* 0x00000008046f7981 */ /* 0x000ea2000c1e1900 */
[----:B------:R-:W-:Y:S03]  /*59b0*/  @!P0 FSEL R7, R201, -INF , !P1 ;  /* 0xff800000c9078808 */ /* 0x000fe60004800000 */
[----:B------:R-:W1:Y:S01]  /*59c0*/  MUFU.TANH R183, R63 ;  /* 0x0000003f00b77308 */ /* 0x000e620000002400 */
[----:B------:R-:W-:Y:S01]  /*59d0*/  @!P0 ISETP.GE.AND P1, PT, R17, R15, PT ;  /* 0x0000000f1100820c */ /* 0x000fe20003f26270 */
[----:B------:R-:W2:Y:S01]  /*59e0*/  LDG.E R110, desc[UR8][R4.64+0x20] ;  /* 0x00002008046e7981 */ /* 0x000ea2000c1e1900 */
[----:B------:R-:W-:Y:S01]  /*59f0*/  FFMA.FTZ R6, R7, UR6, -R8 ;  /* 0x0000000607067c23 */ /* 0x000fe20008010808 */
[----:B------:R-:W-:Y:S02]  /*5a00*/  MOV R7, R78 ;  /* 0x0000004e00077202 */ /* 0x000fe40000000f00 */
[----:B------:R-:W5:Y:S04]  /*5a10*/  LDG.E R109, desc[UR8][R4.64+0x100] ;  /* 0x00010008046d7981 */ /* 0x000f68000c1e1900 */
[----:B------:R4:W-:Y:S01]  /*5a20*/  MUFU.EX2 R233, R6 ;  /* 0x0000000600e97308 */ /* 0x0009e20000000800 */
[----:B------:R3:W5:Y:S09]  /*5a30*/  LDG.E R108, desc[UR8][R4.64+0x120] ;  /* 0x00012008046c7981 */ /* 0x000772000c1e1900 */
[----:B------:R-:W1:Y:S01]  /*5a40*/  MUFU.EX2 R205, R18 ;  /* 0x0000001200cd7308 */ /* 0x000e620000000800 */
[----:B----4-:R-:W-:Y:S02]  /*5a50*/  MOV R6, R79 ;  /* 0x0000004f00067202 */ /* 0x010fe40000000f00 */
[----:B------:R-:W-:Y:S02]  /*5a60*/  @!P0 FSEL R6, R79, -INF , !P1 ;  /* 0xff8000004f068808 */ /* 0x000fe40004800000 */
[----:B------:R-:W-:Y:S03]  /*5a70*/  @!P0 ISETP.GE.AND P1, PT, R16, R15, PT ;  /* 0x0000000f1000820c */ /* 0x000fe60003f26270 */
[--C-:B------:R-:W-:Y:S01]  /*5a80*/  FFMA.FTZ R6, R6, UR6, -R13.reuse ;  /* 0x0000000606067c23 */ /* 0x100fe2000801080d */
[----:B------:R-:W-:Y:S02]  /*5a90*/  @!P0 FSEL R7, R78, -INF , !P1 ;  /* 0xff8000004e078808 */ /* 0x000fe40004800000 */
[----:B------:R-:W-:Y:S01]  /*5aa0*/  @!P0 ISETP.GE.AND P1, PT, R17, R14, PT ;  /* 0x0000000e1100820c */ /* 0x000fe20003f26270 */
[----:B------:R4:W-:Y:S01]  /*5ab0*/  MUFU.EX2 R81, R6 ;  /* 0x0000000600517308 */ /* 0x0009e20000000800 */
[----:B------:R-:W-:Y:S01]  /*5ac0*/  MOV R17, R73 ;  /* 0x0000004900117202 */ /* 0x000fe20000000f00 */
[----:B------:R-:W-:Y:S01]  /*5ad0*/  FFMA.FTZ R7, R7, UR6, -R13 ;  /* 0x0000000607077c23 */ /* 0x000fe2000801080d */
[----:B---3--:R-:W-:Y:S07]  /*5ae0*/  MOV R4, R162 ;  /* 0x000000a200047202 */ /* 0x008fee0000000f00 */
[----:B------:R3:W2:Y:S01]  /*5af0*/  MUFU.EX2 R80, R7 ;  /* 0x0000000700507308 */ /* 0x0006a20000000800 */
[----:B----4-:R-:W-:Y:S01]  /*5b00*/  IMAD.MOV.U32 R6, RZ, RZ, R165 ;  /* 0x000000ffff067224 */ /* 0x010fe200078e00a5 */
[----:B------:R-:W-:Y:S02]  /*5b10*/  @!P0 FSEL R6, R165, -INF , !P1 ;  /* 0xff800000a5068808 */ /* 0x000fe40004800000 */
[----:B------:R-:W-:Y:S02]  /*5b20*/  @!P0 ISETP.GE.AND P1, PT, R16, R14, PT ;  /* 0x0000000e1000820c */ /* 0x000fe40003f26270 */
[----:B------:R-:W-:Y:S01]  /*5b30*/  MOV R16, R164 ;  /* 0x000000a400107202 */ /* 0x000fe20000000f00 */
[--C-:B------:R-:W-:Y:S01]  /*5b40*/  FFMA.FTZ R6, R6, UR6, -R12.reuse ;  /* 0x0000000606067c23 */ /* 0x100fe2000801080c */
[----:B------:R-:W-:Y:S02]  /*5b50*/  @!P0 FSEL R16, R164, -INF , !P1 ;  /* 0xff800000a4108808 */ /* 0x000fe40004800000 */
[----:B---3--:R-:W-:Y:S01]  /*5b60*/  @!P0 IADD3 R7, R0, 0x30, RZ ;  /* 0x0000003000078810 */ /* 0x008fe20007ffe0ff */
[----:B------:R3:W-:Y:S02]  /*5b70*/  MUFU.EX2 R171, R6 ;  /* 0x0000000600ab7308 */ /* 0x0007e40000000800 */
[--C-:B------:R-:W-:Y:S01]  /*5b80*/  FFMA.FTZ R16, R16, UR6, -R12.reuse ;  /* 0x0000000610107c23 */ /* 0x100fe2000801080c */
[CC--:B------:R-:W-:Y:S02]  /*5b90*/  @!P0 ISETP.GE.AND P1, PT, R7.reuse, R15.reuse, PT ;  /* 0x0000000f0700820c */ /* 0x0c0fe40003f26270 */
[----:B------:R-:W-:Y:S02]  /*5ba0*/  @!P0 ISETP.GE.AND P2, PT, R7, R10, PT ;  /* 0x0000000a0700820c */ /* 0x000fe40003f46270 */
[----:B------:R-:W-:Y:S03]  /*5bb0*/  @!P0 FSEL R17, R73, -INF , !P1 ;  /* 0xff80000049118808 */ /* 0x000fe60004800000 */
[----:B------:R4:W2:Y:S02]  /*5bc0*/  MUFU.EX2 R170, R16 ;  /* 0x0000001000aa7308 */ /* 0x0008a40000000800 */
[--C-:B------:R-:W-:Y:S08]  /*5bd0*/  FFMA.FTZ R17, R17, UR6, -R13.reuse ;  /* 0x0000000611117c23 */ /* 0x100ff0000801080d */
[----:B------:R1:W-:Y:S01]  /*5be0*/  MUFU.EX2 R77, R17 ;  /* 0x00000011004d7308 */ /* 0x0003e20000000800 */
[----:B---3--:R-:W-:Y:S05]  /*5bf0*/  @!P0 VIADD R6, R0, 0x31 ;  /* 0x0000003100068836 */ /* 0x008fea0000000000 */
[C---:B------:R-:W-:Y:S02]  /*5c00*/  @!P0 ISETP.GE.AND P1, PT, R6.reuse, R15, PT ;  /* 0x0000000f0600820c */ /* 0x040fe40003f26270 */
[----:B------:R-:W-:Y:S02]  /*5c10*/  @!P0 ISETP.GE.AND P3, PT, R6, R14, PT ;  /* 0x0000000e0600820c */ /* 0x000fe40003f66270 */
[----:B----4-:R-:W-:Y:S02]  /*5c20*/  MOV R16, R72 ;  /* 0x0000004800107202 */ /* 0x010fe40000000f00 */
[----:B------:R-:W-:Y:S02]  /*5c30*/  @!P0 FSEL R16, R72, -INF , !P1 ;  /* 0xff80000048108808 */ /* 0x000fe40004800000 */
[----:B------:R-:W-:Y:S02]  /*5c40*/  @!P0 ISETP.GE.AND P1, PT, R7, R14, PT ;  /* 0x0000000e0700820c */ /* 0x000fe40003f26270 */
[----:B------:R-:W-:Y:S01]  /*5c50*/  @!P0 FSEL R4, R162, -INF , !P3 ;  /* 0xff800000a2048808 */ /* 0x000fe20005800000 */
[----:B------:R-:W-:Y:S01]  /*5c60*/  FFMA.FTZ R16, R16, UR6, -R13 ;  /* 0x0000000610107c23 */ /* 0x000fe2000801080d */
[----:B-1----:R-:W-:Y:S02]  /*5c70*/  MOV R17, R163 ;  /* 0x000000a300117202 */ /* 0x002fe40000000f00 */
[----:B------:R-:W-:Y:S01]  /*5c80*/  @!P0 FSEL R17, R163, -INF , !P1 ;  /* 0xff800000a3118808 */ /* 0x000fe20004800000 */
[----:B------:R-:W1:Y:S01]  /*5c90*/  MUFU.EX2 R76, R16 ;  /* 0x00000010004c7308 */ /* 0x000e620000000800 */
[-C--:B------:R-:W-:Y:S02]  /*5ca0*/  @!P0 ISETP.GE.AND P1, PT, R7, R11.reuse, PT ;  /* 0x0000000b0700820c */ /* 0x080fe40003f26270 */
[CC--:B------:R-:W-:Y:S01]  /*5cb0*/  @!P0 ISETP.GE.AND P5, PT, R6.reuse, R11.reuse, PT ;  /* 0x0000000b0600820c */ /* 0x0c0fe20003fa6270 */
[----:B------:R-:W-:Y:S01]  /*5cc0*/  FFMA.FTZ R5, R17, UR6, -R12 ;  /* 0x0000000611057c23 */ /* 0x000fe2000801080c */
[----:B------:R-:W-:Y:S01]  /*5cd0*/  @!P0 ISETP.GE.AND P4, PT, R6, R10, PT ;  /* 0x0000000a0600820c */ /* 0x000fe20003f86270 */
[----:B------:R-:W-:Y:S01]  /*5ce0*/  IMAD.MOV.U32 R6, RZ, RZ, R175 ;  /* 0x000000ffff067224 */ /* 0x000fe200078e00af */
[----:B------:R-:W-:Y:S03]  /*5cf0*/  @!P0 FSEL R6, R175, -INF , !P1 ;  /* 0xff800000af068808 */ /* 0x000fe60004800000 */
[----:B------:R3:W-:Y:S02]  /*5d00*/  MUFU.EX2 R169, R5 ;  /* 0x0000000500a97308 */ /* 0x0007e40000000800 */
[----:B------:R-:W-:Y:S01]  /*5d10*/  FFMA.FTZ R7, R6, UR6, -R9 ;  /* 0x0000000606077c23 */ /* 0x000fe20008010809 */
[----:B------:R-:W-:Y:S01]  /*5d20*/  IMAD.MOV.U32 R6, RZ, RZ, R193 ;  /* 0x000000ffff067224 */ /* 0x000fe200078e00c1 */
[----:B------:R-:W-:Y:S06]  /*5d30*/  @!P0 FSEL R6, R193, -INF , !P2 ;  /* 0xff800000c1068808 */ /* 0x000fec0005000000 */
[----:B------:R4:W-:Y:S01]  /*5d40*/  MUFU.EX2 R198, R7 ;  /* 0x0000000700c67308 */ /* 0x0009e20000000800 */
[----:B------:R-:W-:Y:S09]  /*5d50*/  FFMA.FTZ R6, R6, UR6, -R8 ;  /* 0x0000000606067c23 */ /* 0x000ff20008010808 */
[----:B------:R1:W-:Y:S01]  /*5d60*/  MUFU.EX2 R226, R6 ;  /* 0x0000000600e27308 */ /* 0x0003e20000000800 */
[----:B---3--:R-:W-:Y:S01]  /*5d70*/  FFMA.FTZ R5, R4, UR6, -R12 ;  /* 0x0000000604057c23 */ /* 0x008fe2000801080c */
[C---:B------:R-:W-:Y:S02]  /*5d80*/  @!P0 IADD3 R4, R0.reuse, 0x38, RZ ;  /* 0x0000003800048810 */ /* 0x040fe40007ffe0ff */
[----:B------:R-:W-:Y:S02]  /*5d90*/  @!P0 IADD3 R0, R0, 0x39, RZ ;  /* 0x0000003900008810 */ /* 0x000fe40007ffe0ff */
[----:B------:R-:W-:Y:S04]  /*5da0*/  @!P0 ISETP.GE.AND P3, PT, R4, R11, PT ;  /* 0x0000000b0400820c */ /* 0x000fe80003f66270 */
[----:B------:R3:W2:Y:S01]  /*5db0*/  MUFU.EX2 R166, R5 ;  /* 0x0000000500a67308 */ /* 0x0006a20000000800 */
[----:B----4-:R-:W-:Y:S02]  /*5dc0*/  MOV R7, R192 ;  /* 0x000000c000077202 */ /* 0x010fe40000000f00 */
[----:B------:R-:W-:Y:S02]  /*5dd0*/  @!P0 FSEL R7, R192, -INF , !P4 ;  /* 0xff800000c0078808 */ /* 0x000fe40006000000 */
[C---:B------:R-:W-:Y:S02]  /*5de0*/  @!P0 ISETP.GE.AND P6, PT, R4.reuse, R15, PT ;  /* 0x0000000f0400820c */ /* 0x040fe40003fc6270 */
[C---:B------:R-:W-:Y:S02]  /*5df0*/  @!P0 ISETP.GE.AND P2, PT, R4.reuse, R10, PT ;  /* 0x0000000a0400820c */ /* 0x040fe40003f46270 */
[----:B------:R-:W-:Y:S02]  /*5e00*/  @!P0 ISETP.GE.AND P4, PT, R4, R14, PT ;  /* 0x0000000e0400820c */ /* 0x000fe40003f86270 */
[----:B------:R-:W-:Y:S02]  /*5e10*/  F2FP.BF16.F32.PACK_AB R4, R2, R3 ;  /* 0x000000030204723e */ /* 0x000fe400000010ff */
[----:B-1----:R-:W-:Y:S02]  /*5e20*/  F2FP.BF16.F32.PACK_AB R6, R251, R252 ;  /* 0x000000fcfb06723e */ /* 0x002fe400000010ff */
[----:B------:R-:W-:Y:S01]  /*5e30*/  @!P0 ISETP.GE.AND P1, PT, R0, R11, PT ;  /* 0x0000000b0000820c */ /* 0x000fe20003f26270 */
[----:B------:R1:W-:Y:S01]  /*5e40*/  STS [R244+0x10400], R4 ;  /* 0x01040004f4007388 */ /* 0x0003e20000000800 */
[----:B---3--:R-:W-:Y:S02]  /*5e50*/  MOV R5, R176 ;  /* 0x000000b000057202 */ /* 0x008fe40000000f00 */
[----:B------:R-:W-:Y:S02]  /*5e60*/  @!P0 FSEL R5, R176, -INF , !P5 ;  /* 0xff800000b0058808 */ /* 0x000fe40006800000 */
[----:B------:R-:W-:Y:S02]  /*5e70*/  @!P0 ISETP.GE.AND P5, PT, R0, R15, PT ;  /* 0x0000000f0000820c */ /* 0x000fe40003fa6270 */
[----:B------:R-:W-:Y:S01]  /*5e80*/  MOV R15, R168 ;  /* 0x000000a8000f7202 */ /* 0x000fe20000000f00 */
[--C-:B------:R-:W-:Y:S01]  /*5e90*/  FFMA.FTZ R5, R5, UR6, -R9.reuse ;  /* 0x0000000605057c23 */ /* 0x100fe20008010809 */
[----:B------:R-:W-:Y:S02]  /*5ea0*/  MOV R11, R167 ;  /* 0x000000a7000b7202 */ /* 0x000fe40000000f00 */
[----:B------:R-:W-:Y:S01]  /*5eb0*/  @!P0 FSEL R15, R168, -INF , !P3 ;  /* 0xff800000a80f8808 */ /* 0x000fe20005800000 */
[----:B------:R3:W-:Y:S01]  /*5ec0*/  MUFU.EX2 R197, R5 ;  /* 0x0000000500c57308 */ /* 0x0007e20000000800 */
[----:B------:R-:W-:Y:S02]  /*5ed0*/  @!P0 FSEL R11, R167, -INF , !P1 ;  /* 0xff800000a70b8808 */ /* 0x000fe40004800000 */
[C---:B------:R-:W-:Y:S02]  /*5ee0*/  @!P0 ISETP.GE.AND P3, PT, R0.reuse, R14, PT ;  /* 0x0000000e0000820c */ /* 0x040fe40003f66270 */
[----:B------:R-:W-:Y:S02]  /*5ef0*/  @!P0 ISETP.GE.AND P1, PT, R0, R10, PT ;  /* 0x0000000a0000820c */ /* 0x000fe40003f26270 */
[----:B------:R-:W-:Y:S02]  /*5f00*/  F2FP.BF16.F32.PACK_AB R0, R218, R219 ;  /* 0x000000dbda00723e */ /* 0x000fe400000010ff */
[----:B-1----:R-:W-:Y:S02]  /*5f10*/  F2FP.BF16.F32.PACK_AB R4, R96, R97 ;  /* 0x000000616004723e */ /* 0x002fe400000010ff */
[----:B---3--:R-:W-:Y:S05]  /*5f20*/  F2FP.BF16.F32.PACK_AB R5, R98, R99 ;  /* 0x000000636205723e */ /* 0x008fea00000010ff */
[----:B------:R1:W-:Y:S04]  /*5f30*/  STS [R244+0x10000], R5 ;  /* 0x01000005f4007388 */ /* 0x0003e80000000800 */
[----:B------:R3:W-:Y:S04]  /*5f40*/  STS [R245+0x10000], R4 ;  /* 0x01000004f5007388 */ /* 0x0007e80000000800 */
[----:B------:R4:W-:Y:S04]  /*5f50*/  STS [R245+0x10400], R0 ;  /* 0x01040000f5007388 */ /* 0x0009e80000000800 */
[----:B------:R4:W-:Y:S01]  /*5f60*/  STS [R244+0x12000], R6 ;  /* 0x01200006f4007388 */ /* 0x0009e20000000800 */
[----:B-1----:R-:W-:Y:S01]  /*5f70*/  FFMA.FTZ R5, R7, UR6, -R8 ;  /* 0x0000000607057c23 */ /* 0x002fe20008010808 */
[----:B------:R-:W-:Y:S01]  /*5f80*/  IMAD.MOV.U32 R7, RZ, RZ, R184 ;  /* 0x000000ffff077224 */ /* 0x000fe200078e00b8 */
[----:B------:R-:W-:Y:S02]  /*5f90*/  @!P0 FSEL R7, R184, -INF , !P2 ;  /* 0xff800000b8078808 */ /* 0x000fe40005000000 */
[----:B------:R1:W-:Y:S01]  /*5fa0*/  MUFU.EX2 R225, R5 ;  /* 0x0000000500e17308 */ /* 0x0003e20000000800 */
[--C-:B---3--:R-:W-:Y:S01]  /*5fb0*/  FFMA.FTZ R4, R15, UR6, -R9.reuse ;  /* 0x000000060f047c23 */ /* 0x108fe20008010809 */
[----:B------:R-:W-:Y:S01]  /*5fc0*/  FFMA.FTZ R9, R11, UR6, -R9 ;  /* 0x000000060b097c23 */ /* 0x000fe20008010809 */
[----:B----4-:R-:W-:Y:S07]  /*5fd0*/  F2FP.BF16.F32.PACK_AB R0, R94, R95 ;  /* 0x0000005f5e00723e */ /* 0x010fee00000010ff */
[----:B------:R3:W-:Y:S01]  /*5fe0*/  MUFU.EX2 R194, R4 ;  /* 0x0000000400c27308 */ /* 0x0007e20000000800 */
[----:B------:R-:W-:Y:S02]  /*5ff0*/  MOV R6, R71 ;  /* 0x0000004700067202 */ /* 0x000fe40000000f00 */
[----:B------:R-:W-:Y:S07]  /*6000*/  @!P0 FSEL R6, R71, -INF , !P6 ;  /* 0xff80000047068808 */ /* 0x000fee0007000000 */
[----:B------:R-:W-:Y:S01]  /*6010*/  MUFU.EX2 R191, R9 ;  /* 0x0000000900bf7308 */ /* 0x000fe20000000800 */
[----:B-1----:R-:W-:Y:S05]  /*6020*/  F2FP.BF16.F32.PACK_AB R5, R26, R25 ;  /* 0x000000191a05723e */ /* 0x002fea00000010ff */
[----:B------:R1:W-:Y:S01]  /*6030*/  STS [R244+0x12400], R5 ;  /* 0x01240005f4007388 */ /* 0x0003e20000000800 */
[----:B---3--:R-:W-:Y:S05]  /*6040*/  F2FP.BF16.F32.PACK_AB R4, R24, R23 ;  /* 0x000000171804723e */ /* 0x008fea00000010ff */
[----:B------:R3:W-:Y:S01]  /*6050*/  STS [R245+0x12400], R4 ;  /* 0x01240004f5007388 */ /* 0x0007e20000000800 */
[----:B-1----:R-:W-:Y:S05]  /*6060*/  F2FP.BF16.F32.PACK_AB R5, R247, R248 ;  /* 0x000000f8f705723e */ /* 0x002fea00000010ff */
[----:B------:R1:W-:Y:S01]  /*6070*/  STS [R245+0x12000], R5 ;  /* 0x01200005f5007388 */ /* 0x0003e20000000800 */
[----:B---3--:R-:W-:Y:S03]  /*6080*/  F2FP.BF16.F32.PACK_AB R4, R88, R89 ;  /* 0x000000595804723e */ /* 0x008fe600000010ff */
[----:B------:R3:W-:Y:S01]  /*6090*/  STS [R246+0x10000], R0 ;  /* 0x01000000f6007388 */ /* 0x0007e20000000800 */
[----:B-1----:R-:W-:Y:S01]  /*60a0*/  F2FP.BF16.F32.PACK_AB R5, R209, R210 ;  /* 0x000000d2d105723e */ /* 0x002fe200000010ff */
[--C-:B---3--:R-:W-:Y:S04]  /*60b0*/  FFMA.FTZ R0, R7, UR6, -R8.reuse ;  /* 0x0000000607007c23 */ /* 0x108fe80008010808 */
[----:B------:R1:W-:Y:S01]  /*60c0*/  STS [R246+0x10400], R5 ;  /* 0x01040005f6007388 */ /* 0x0003e20000000800 */
[----:B------:R-:W-:Y:S01]  /*60d0*/  MOV R7, R70 ;  /* 0x0000004600077202 */ /* 0x000fe20000000f00 */
[----:B------:R3:W-:Y:S02]  /*60e0*/  MUFU.EX2 R221, R0 ;  /* 0x0000000000dd7308 */ /* 0x0007e40000000800 */
[----:B------:R4:W-:Y:S01]  /*60f0*/  STS [R243+0x10000], R4 ;  /* 0x01000004f3007388 */ /* 0x0009e20000000800 */
[----:B------:R-:W-:Y:S02]  /*6100*/  @!P0 FSEL R7, R70, -INF , !P5 ;  /* 0xff80000046078808 */ /* 0x000fe40006800000 */
[----:B---3--:R-:W-:Y:S05]  /*6110*/  F2FP.BF16.F32.PACK_AB R0, R195, R196 ;  /* 0x000000c4c300723e */ /* 0x008fea00000010ff */
[----:B------:R3:W-:Y:S01]  /*6120*/  STS [R243+0x10400], R0 ;  /* 0x01040000f3007388 */ /* 0x0007e20000000800 */
[--C-:B-1----:R-:W-:Y:S01]  /*6130*/  FFMA.FTZ R5, R6, UR6, -R13.reuse ;  /* 0x0000000606057c23 */ /* 0x102fe2000801080d */
[----:B------:R-:W-:Y:S01]  /*6140*/  F2FP.BF16.F32.PACK_AB R6, R235, R236 ;  /* 0x000000eceb06723e */ /* 0x000fe200000010ff */
[----:B------:R-:W-:Y:S01]  /*6150*/  FFMA.FTZ R13, R7, UR6, -R13 ;  /* 0x00000006070d7c23 */ /* 0x000fe2000801080d */
[----:B----4-:R-:W-:Y:S01]  /*6160*/  F2FP.BF16.F32.PACK_AB R4, R22, R21 ;  /* 0x000000151604723e */ /* 0x010fe200000010ff */
[----:B------:R1:W-:Y:S01]  /*6170*/  MUFU.EX2 R75, R5 ;  /* 0x00000005004b7308 */ /* 0x0003e20000000800 */
[----:B------:R-:W-:Y:S01]  /*6180*/  MOV R7, R183 ;  /* 0x000000b700077202 */ /* 0x000fe20000000f00 */
[----:B------:R4:W-:Y:S01]  /*6190*/  STS [R246+0x12000], R6 ;  /* 0x01200006f6007388 */ /* 0x0009e20000000800 */
[----:B------:R-:W-:Y:S02]  /*61a0*/  @!P0 FSEL R7, R183, -INF , !P1 ;  /* 0xff800000b7078808 */ /* 0x000fe40004800000 */
[----:B------:R-:W-:Y:S01]  /*61b0*/  PLOP3.LUT P1, PT, PT, PT, UP3, 0x80, 0x0 ;  /* 0x000000000000781c */ /* 0x000fe20003f2f038 */
[----:B------:R2:W-:Y:S04]  /*61c0*/  STS [R246+0x12400], R4 ;  /* 0x01240004f6007388 */ /* 0x0005e80000000800 */
[----:B------:R-:W2:Y:S01]  /*61d0*/  MUFU.EX2 R74, R13 ;  /* 0x0000000d004a7308 */ /* 0x000ea20000000800 */
[----:B------:R-:W-:Y:S01]  /*61e0*/  FFMA.FTZ R8, R7, UR6, -R8 ;  /* 0x0000000607087c23 */ /* 0x000fe20008010808 */
[----:B------:R-:W-:Y:S08]  /*61f0*/  F2FP.BF16.F32.PACK_AB R7, R205, R206 ;  /* 0x000000cecd07723e */ /* 0x000ff000000010ff */
[----:B------:R-:W-:Y:S01]  /*6200*/  MUFU.EX2 R213, R8 ;  /* 0x0000000800d57308 */ /* 0x000fe20000000800 */
[----:B-1----:R-:W-:Y:S02]  /*6210*/  MOV R5, R113 ;  /* 0x0000007100057202 */ /* 0x002fe40000000f00 */
[----:B------:R-:W-:Y:S02]  /*6220*/  @!P0 FSEL R5, R113, -INF , !P4 ;  /* 0xff80000071058808 */ /* 0x000fe40006000000 */
[----:B---3--:R-:W-:Y:S05]  /*6230*/  F2FP.BF16.F32.PACK_AB R0, R227, R228 ;  /* 0x000000e4e300723e */ /* 0x008fea00000010ff */
[----:B------:R1:W-:Y:S01]  /*6240*/  STS [R243+0x12000], R0 ;  /* 0x01200000f3007388 */ /* 0x0003e20000000800 */
[----:B----4-:R-:W-:Y:S01]  /*6250*/  IMAD.MOV.U32 R6, RZ, RZ, R112 ;  /* 0x000000ffff067224 */ /* 0x010fe200078e0070 */
[----:B------:R-:W-:Y:S02]  /*6260*/  @!P0 FSEL R6, R112, -INF , !P3 ;  /* 0xff80000070068808 */ /* 0x000fe40005800000 */
[----:B--2---:R-:W-:Y:S01]  /*6270*/  F2FP.BF16.F32.PACK_AB R4, R84, R85 ;  /* 0x000000555404723e */ /* 0x004fe200000010ff */
[--C-:B-1----:R-:W-:Y:S01]  /*6280*/  FFMA.FTZ R0, R5, UR6, -R12.reuse ;  /* 0x0000000605007c23 */ /* 0x102fe2000801080c */
[----:B------:R-:W-:Y:S01]  /*6290*/  F2FP.BF16.F32.PACK_AB R5, R249, R250 ;  /* 0x000000faf905723e */ /* 0x000fe200000010ff */
[----:B------:R-:W-:Y:S01]  /*62a0*/  FFMA.FTZ R12, R6, UR6, -R12 ;  /* 0x00000006060c7c23 */ /* 0x000fe2000801080c */
[----:B------:R-:W-:Y:S01]  /*62b0*/  F2FP.BF16.F32.PACK_AB R6, R80, R81 ;  /* 0x000000515006723e */ /* 0x000fe200000010ff */
[----:B------:R1:W-:Y:S02]  /*62c0*/  MUFU.EX2 R115, R0 ;  /* 0x0000000000737308 */ /* 0x0003e40000000800 */
[----:B------:R2:W-:Y:S04]  /*62d0*/  STS [R243+0x12400], R5 ;  /* 0x01240005f3007388 */ /* 0x0005e80000000800 */
[----:B------:R3:W-:Y:S04]  /*62e0*/  STS [R239+0x10000], R4 ;  /* 0x01000004ef007388 */ /* 0x0007e80000000800 */
[----:B------:R-:W4:Y:S01]  /*62f0*/  MUFU.EX2 R114, R12 ;  /* 0x0000000c00727308 */ /* 0x000f220000000800 */
[----:B-1----:R-:W-:Y:S05]  /*6300*/  F2FP.BF16.F32.PACK_AB R0, R187, R190 ;  /* 0x000000bebb00723e */ /* 0x002fea00000010ff */
[----:B------:R1:W-:Y:S04]  /*6310*/  STS [R239+0x10400], R0 ;  /* 0x01040000ef007388 */ /* 0x0003e80000000800 */
[----:B------:R4:W-:Y:S01]  /*6320*/  STS [R240+0x10000], R6 ;  /* 0x01000006f0007388 */ /* 0x0009e20000000800 */
[----:B--2---:R-:W-:Y:S02]  /*6330*/  F2FP.BF16.F32.PACK_AB R5, R170, R171 ;  /* 0x000000abaa05723e */ /* 0x004fe400000010ff */
[----:B---3--:R-:W-:Y:S03]  /*6340*/  F2FP.BF16.F32.PACK_AB R4, R215, R217 ;  /* 0x000000d9d704723e */ /* 0x008fe600000010ff */
[----:B------:R2:W-:Y:S04]  /*6350*/  STS [R240+0x10400], R5 ;  /* 0x01040005f0007388 */ /* 0x0005e80000000800 */
[----:B------:R3:W-:Y:S01]  /*6360*/  STS [R239+0x12000], R4 ;  /* 0x01200004ef007388 */ /* 0x0007e20000000800 */
[----:B-1----:R-:W-:Y:S02]  /*6370*/  F2FP.BF16.F32.PACK_AB R0, R237, R238 ;  /* 0x000000eeed00723e */ /* 0x002fe400000010ff */
[----:B----4-:R-:W-:Y:S03]  /*6380*/  F2FP.BF16.F32.PACK_AB R6, R233, R234 ;  /* 0x000000eae906723e */ /* 0x010fe600000010ff */
[----:B------:R1:W-:Y:S04]  /*6390*/  STS [R239+0x12400], R0 ;  /* 0x01240000ef007388 */ /* 0x0003e80000000800 */
[----:B------:R4:W-:Y:S01]  /*63a0*/  STS [R240+0x12000], R7 ;  /* 0x01200007f0007388 */ /* 0x0009e20000000800 */
[----:B--2---:R-:W-:Y:S03]  /*63b0*/  F2FP.BF16.F32.PACK_AB R5, R76, R77 ;  /* 0x0000004d4c05723e */ /* 0x004fe600000010ff */
[----:B------:R2:W-:Y:S01]  /*63c0*/  STS [R240+0x12400], R6 ;  /* 0x01240006f0007388 */ /* 0x0005e20000000800 */
[----:B---3--:R-:W-:Y:S03]  /*63d0*/  F2FP.BF16.F32.PACK_AB R4, R166, R169 ;  /* 0x000000a9a604723e */ /* 0x008fe600000010ff */
[----:B------:R3:W-:Y:S04]  /*63e0*/  STS [R242+0x10000], R5 ;  /* 0x01000005f2007388 */ /* 0x0007e80000000800 */
[----:B------:R3:W-:Y:S01]  /*63f0*/  STS [R242+0x10400], R4 ;  /* 0x01040004f2007388 */ /* 0x0007e20000000800 */
[----:B-1----:R-:W-:Y:S02]  /*6400*/  F2FP.BF16.F32.PACK_AB R0, R74, R75 ;  /* 0x0000004b4a00723e */ /* 0x002fe400000010ff */
[----:B----4-:R-:W-:Y:S03]  /*6410*/  F2FP.BF16.F32.PACK_AB R7, R197, R198 ;  /* 0x000000c6c507723e */ /* 0x010fe600000010ff */
[----:B------:R1:W-:Y:S01]  /*6420*/  STS [R241+0x10000], R0 ;  /* 0x01000000f1007388 */ /* 0x0003e20000000800 */
[----:B--2---:R-:W-:Y:S02]  /*6430*/  F2FP.BF16.F32.PACK_AB R6, R225, R226 ;  /* 0x000000e2e106723e */ /* 0x004fe400000010ff */
[----:B---3--:R-:W-:Y:S02]  /*6440*/  F2FP.BF16.F32.PACK_AB R5, R114, R115 ;  /* 0x000000737205723e */ /* 0x008fe400000010ff */
[----:B------:R-:W-:Y:S03]  /*6450*/  F2FP.BF16.F32.PACK_AB R4, R191, R194 ;  /* 0x000000c2bf04723e */ /* 0x000fe600000010ff */
[----:B------:R-:W-:Y:S04]  /*6460*/  STS [R241+0x10400], R5 ;  /* 0x01040005f1007388 */ /* 0x000fe80000000800 */
[----:B------:R-:W-:Y:S04]  /*6470*/  STS [R242+0x12000], R7 ;  /* 0x01200007f2007388 */ /* 0x000fe80000000800 */
[----:B------:R-:W-:Y:S04]  /*6480*/  STS [R242+0x12400], R6 ;  /* 0x01240006f2007388 */ /* 0x000fe80000000800 */
[----:B------:R-:W-:Y:S01]  /*6490*/  STS [R241+0x12000], R4 ;  /* 0x01200004f1007388 */ /* 0x000fe20000000800 */
[----:B-1----:R-:W-:Y:S05]  /*64a0*/  F2FP.BF16.F32.PACK_AB R0, R213, R221 ;  /* 0x000000ddd500723e */ /* 0x002fea00000010ff */
[----:B------:R1:W-:Y:S04]  /*64b0*/  STS [R241+0x12400], R0 ;  /* 0x01240000f1007388 */ /* 0x0003e80000000800 */
[----:B------:R-:W2:Y:S08]  /*64c0*/  LDSM.16.M88.4 R64, [R154+UR4+0x4000] ;  /* 0x004000049a40783b */ /* 0x000eb00008000200 */
[----:B------:R-:W3:Y:S08]  /*64d0*/  LDSM.16.M88.4 R60, [R154+UR4+0x5000] ;  /* 0x005000049a3c783b */ /* 0x000ef00008000200 */
[----:B------:R-:W4:Y:S01]  /*64e0*/  LDSM.16.M88.4 R100, [R104] ;  /* 0x000000006864783b */ /* 0x000f220000000200 */
[----:B-1----:R-:W-:Y:S07]  /*64f0*/  FFMA.FTZ R0, -R152, R152, 1 ;  /* 0x3f80000098007423 */ /* 0x002fee0000010198 */
[----:B------:R-:W1:Y:S01]  /*6500*/  LDSM.16.M88.4 R104, [R104+0x1000] ;  /* 0x001000006868783b */ /* 0x000e620000000200 */
[----:B------:R-:W-:Y:S07]  /*6510*/  FMUL.FTZ R0, R0, UR5 ;  /* 0x0000000500007c20 */ /* 0x000fee0008410000 */
[----:B------:R1:W5:Y:S01]  /*6520*/  LDL.LU R152, [R1+0x104] ;  /* 0x0001040001987983 */ /* 0x0003620000300800 */
[-C--:B--2---:R-:W-:Y:S06]  /*6530*/  HMMA.16816.F32.BF16 R4, R64, R116.reuse, RZ ;  /* 0x000000744004723c */ /* 0x084fec00000418ff */
        /* <DEDUP_REMOVED lines=15> */
[-C--:B----4-:R-:W-:Y:S06]  /*6630*/  HMMA.16816.F32.BF16 R4, R100, R132.reuse, R4 ;  /* 0x000000846404723c */ /* 0x090fec0000041804 */
        /* <DEDUP_REMOVED lines=13> */
[C---:B------:R-:W-:Y:S06]  /*6710*/  HMMA.16816.F32.BF16 R40, R104.reuse, R140, R40 ;  /* 0x0000008c6828723c */ /* 0x040fec0000041828 */
[-C--:B------:R-:W-:Y:S06]  /*6720*/  HMMA.16816.F32.BF16 R44, R104, R142.reuse, R44 ;  /* 0x0000008e682c723c */ /* 0x080fec000004182c */
[C---:B------:R-:W-:Y:S05]  /*6730*/  HMMA.16816.F32.BF16 R48, R100.reuse, R142, R48 ;  /* 0x0000008e6430723c */ /* 0x040fea0000041830 */
[C---:B------:R-:W-:Y:S01]  /*6740*/  FADD.FTZ R32, -R111.reuse, R32 ;  /* 0x000000206f207221 */ /* 0x040fe20000010100 */
[-C--:B------:R-:W-:Y:S05]  /*6750*/  HMMA.16816.F32.BF16 R52, R100, R144.reuse, R52 ;  /* 0x000000906434723c */ /* 0x080fea0000041834 */
[C---:B------:R-:W-:Y:S01]  /*6760*/  FADD.FTZ R33, -R111.reuse, R33 ;  /* 0x000000216f217221 */ /* 0x040fe20000010100 */
[C---:B------:R-:W-:Y:S06]  /*6770*/  HMMA.16816.F32.BF16 R56, R104.reuse, R144, R56 ;  /* 0x000000906838723c */ /* 0x040fec0000041838 */
[-C--:B------:R-:W-:Y:S06]  /*6780*/  HMMA.16816.F32.BF16 R60, R104, R146.reuse, R60 ;  /* 0x00000092683c723c */ /* 0x080fec000004183c */
[----:B------:R-:W-:Y:S05]  /*6790*/  HMMA.16816.F32.BF16 R64, R100, R146, R64 ;  /* 0x000000926440723c */ /* 0x000fea0000041840 */
[----:B------:R-:W-:Y:S01]  /*67a0*/  FADD.FTZ R105, -R111, R4 ;  /* 0x000000046f697221 */ /* 0x000fe20000010100 */
[----:B------:R-:W-:Y:S01]  /*67b0*/  FFMA.FTZ R4, -R151, R151, 1 ;  /* 0x3f80000097047423 */ /* 0x000fe20000010197 */
[----:B------:R-:W-:Y:S01]  /*67c0*/  FADD.FTZ R104, -R111, R5 ;  /* 0x000000056f687221 */ /* 0x000fe20000010100 */
[----:B------:R1:W5:Y:S03]  /*67d0*/  LDL.LU R151, [R1+0x100] ;  /* 0x0001000001977983 */ /* 0x0003660000300800 */
[----:B------:R-:W-:Y:S01]  /*67e0*/  FMUL.FTZ R5, R99, R105 ;  /* 0x0000006963057220 */ /* 0x000fe20000410000 */
[----:B------:R-:W-:Y:S01]  /*67f0*/  FMUL.FTZ R104, R98, R104 ;  /* 0x0000006862687220 */ /* 0x000fe20000410000 */
[----:B------:R1:W5:Y:S01]  /*6800*/  LDL.LU R99, [R1+0xfc] ;  /* 0x0000fc0001637983 */ /* 0x0003620000300800 */
[----:B------:R-:W-:Y:S01]  /*6810*/  FADD.FTZ R101, -R111, R20 ;  /* 0x000000146f657221 */ /* 0x000fe20000010100 */
[----:B------:R-:W-:Y:S01]  /*6820*/  FMUL.FTZ R20, R97, R16 ;  /* 0x0000001061147220 */ /* 0x000fe20000410000 */
[----:B------:R-:W-:Y:S01]  /*6830*/  FFMA.FTZ R16, -R92, R92, 1 ;  /* 0x3f8000005c107423 */ /* 0x000fe2000001015c */
[----:B------:R1:W5:Y:S01]  /*6840*/  LDL.LU R98, [R1+0xf8] ;  /* 0x0000f80001627983 */ /* 0x0003620000300800 */
[----:B------:R-:W-:Y:S01]  /*6850*/  FMUL.FTZ R101, R95, R101 ;  /* 0x000000655f657220 */ /* 0x000fe20000410000 */
[----:B------:R-:W-:Y:S01]  /*6860*/  FADD.FTZ R102, -R111, R21 ;  /* 0x000000156f667221 */ /* 0x000fe20000010100 */
[----:B------:R-:W-:Y:S01]  /*6870*/  FMUL.FTZ R21, R96, R17 ;  /* 0x0000001160157220 */ /* 0x000fe20000410000 */
[----:B------:R1:W5:Y:S01]  /*6880*/  LDL.LU R97, [R1+0xf4] ;  /* 0x0000f40001617983 */ /* 0x0003620000300800 */
[----:B------:R-:W-:Y:S01]  /*6890*/  FFMA.FTZ R17, -R91, R91, 1 ;  /* 0x3f8000005b117423 */ /* 0x000fe2000001015b */
[----:B------:R-:W-:Y:S01]  /*68a0*/  FMUL.FTZ R102, R94, R102 ;  /* 0x000000665e667220 */ /* 0x000fe20000410000 */
[----:B------:R-:W-:Y:S01]  /*68b0*/  FMUL.FTZ R4, R4, UR5 ;  /* 0x0000000504047c20 */ /* 0x000fe20008410000 */
[----:B------:R1:W5:Y:S01]  /*68c0*/  LDL.LU R96, [R1+0xf0] ;  /* 0x0000f00001607983 */ /* 0x0003620000300800 */
[----:B------:R-:W-:Y:S01]  /*68d0*/  FMUL.FTZ R100, R5, R0 ;  /* 0x0000000005647220 */ /* 0x000fe20000410000 */
[----:B------:R-:W-:Y:S01]  /*68e0*/  FFMA.FTZ R5, -R90, R90, 1 ;  /* 0x3f8000005a057423 */ /* 0x000fe2000001015a */
[----:B------:R-:W-:Y:S01]  /*68f0*/  FMUL.FTZ R0, R104, R4 ;  /* 0x0000000468007220 */ /* 0x000fe20000410000 */
[----:B------:R1:W5:Y:S01]  /*6900*/  LDL.LU R95, [R1+0xec] ;  /* 0x0000ec00015f7983 */ /* 0x0003620000300800 */
[----:B------:R-:W-:Y:S01]  /*6910*/  FFMA.FTZ R4, -R93, R93, 1 ;  /* 0x3f8000005d047423 */ /* 0x000fe2000001015d */
[C---:B------:R-:W-:Y:S01]  /*6920*/  FADD.FTZ R52, -R111.reuse, R52 ;  /* 0x000000346f347221 */ /* 0x040fe20000010100 */
[----:B------:R-:W-:Y:S01]  /*6930*/  FADD.FTZ R53, -R111, R53 ;  /* 0x000000356f357221 */ /* 0x000fe20000010100 */
[----:B------:R1:W5:Y:S01]  /*6940*/  LDL.LU R94, [R1+0xe8] ;  /* 0x0000e800015e7983 */ /* 0x0003620000300800 */
[----:B------:R-:W-:Y:S01]  /*6950*/  F2FP.BF16.F32.PACK_AB R0, R0, R100 ;  /* 0x000000640000723e */ /* 0x000fe200000010ff */
[----:B------:R-:W-:Y:S01]  /*6960*/  FFMA.FTZ R100, -R87, R87, 1 ;  /* 0x3f80000057647423 */ /* 0x000fe20000010157 */
[----:B------:R-:W-:Y:S01]  /*6970*/  FMUL.FTZ R52, R77, R52 ;  /* 0x000000344d347220 */ /* 0x000fe20000410000 */
[----:B------:R1:W5:Y:S01]  /*6980*/  LDL.LU R93, [R1+0xe4] ;  /* 0x0000e400015d7983 */ /* 0x0003620000300800 */
[----:B------:R-:W-:Y:S01]  /*6990*/  FMUL.FTZ R53, R76, R53 ;  /* 0x000000354c357220 */ /* 0x000fe20000410000 */
[----:B------:R-:W-:Y:S01]  /*69a0*/  FMUL.FTZ R4, R4, UR5 ;  /* 0x0000000504047c20 */ /* 0x000fe20008410000 */
[----:B------:R-:W-:Y:S01]  /*69b0*/  FMUL.FTZ R16, R16, UR5 ;  /* 0x0000000510107c20 */ /* 0x000fe20008410000 */
[----:B------:R1:W5:Y:S01]  /*69c0*/  LDL.LU R92, [R1+0xe0] ;  /* 0x0000e000015c7983 */ /* 0x0003620000300800 */
[----:B------:R-:W-:Y:S01]  /*69d0*/  FMUL.FTZ R5, R5, UR5 ;  /* 0x0000000505057c20 */ /* 0x000fe20008410000 */
[----:B------:R-:W-:Y:S01]  /*69e0*/  FMUL.FTZ R4, R20, R4 ;  /* 0x0000000414047220 */ /* 0x000fe20000410000 */
[----:B------:R-:W-:Y:S01]  /*69f0*/  FMUL.FTZ R16, R21, R16 ;  /* 0x0000001015107220 */ /* 0x000fe20000410000 */
[----:B------:R1:W5:Y:S01]  /*6a00*/  LDL.LU R91, [R1+0xdc] ;  /* 0x0000dc00015b7983 */ /* 0x0003620000300800 */
[----:B------:R-:W-:Y:S01]  /*6a10*/  FMUL.FTZ R17, R17, UR5 ;  /* 0x0000000511117c20 */ /* 0x000fe20008410000 */
[----:B------:R-:W-:Y:S01]  /*6a20*/  FFMA.FTZ R21, -R78, R78, 1 ;  /* 0x3f8000004e157423 */ /* 0x000fe2000001014e */
[----:B------:R-:W-:Y:S01]  /*6a30*/  FMUL.FTZ R5, R102, R5 ;  /* 0x0000000566057220 */ /* 0x000fe20000410000 */
[----:B------:R1:W5:Y:S01]  /*6a40*/  LDL.LU R90, [R1+0xd8] ;  /* 0x0000d800015a7983 */ /* 0x0003620000300800 */
[----:B------:R-:W-:Y:S01]  /*6a50*/  FMUL.FTZ R17, R101, R17 ;  /* 0x0000001165117220 */ /* 0x000fe20000410000 */
[----:B------:R-:W-:Y:S01]  /*6a60*/  F2FP.BF16.F32.PACK_AB R16, R16, R4 ;  /* 0x000000041010723e */ /* 0x000fe200000010ff */
[----:B------:R-:W-:Y:S01]  /*6a70*/  FMUL.FTZ R4, R89, R32 ;  /* 0x0000002059047220 */ /* 0x000fe20000410000 */
[----:B------:R-:W-:Y:S01]  /*6a80*/  FFMA.FTZ R32, -R79, R79, 1 ;  /* 0x3f8000004f207423 */ /* 0x000fe2000001014f */
[----:B------:R1:W5:Y:S01]  /*6a90*/  LDL.LU R89, [R1+0xd4] ;  /* 0x0000d40001597983 */ /* 0x0003620000300800 */
[----:B------:R-:W-:Y:S01]  /*6aa0*/  F2FP.BF16.F32.PACK_AB R101, R5, R17 ;  /* 0x000000110565723e */ /* 0x000fe200000010ff */
[----:B------:R-:W-:Y:S01]  /*6ab0*/  FMUL.FTZ R5, R88, R33 ;  /* 0x0000002158057220 */ /* 0x000fe20000410000 */
[----:B------:R-:W-:Y:S01]  /*6ac0*/  FFMA.FTZ R33, -R82, R82, 1 ;  /* 0x3f80000052217423 */ /* 0x000fe20000010152 */
[----:B------:R1:W5:Y:S01]  /*6ad0*/  LDL.LU R88, [R1+0xd0] ;  /* 0x0000d00001587983 */ /* 0x0003620000300800 */
[C---:B------:R-:W-:Y:S01]  /*6ae0*/  FADD.FTZ R20, -R111.reuse, R37 ;  /* 0x000000256f147221 */ /* 0x040fe20000010100 */
[----:B------:R-:W-:Y:S01]  /*6af0*/  FFMA.FTZ R37, -R86, R86, 1 ;  /* 0x3f80000056257423 */ /* 0x000fe20000010156 */
[----:B------:R-:W-:Y:S01]  /*6b00*/  FADD.FTZ R17, -R111, R36 ;  /* 0x000000246f117221 */ /* 0x000fe20000010100 */
[----:B------:R1:W5:Y:S01]  /*6b10*/  LDL.LU R87, [R1+0xcc] ;  /* 0x0000cc0001577983 */ /* 0x0003620000300800 */
[----:B------:R-:W-:Y:S01]  /*6b20*/  FMUL.FTZ R20, R84, R20 ;  /* 0x0000001454147220 */ /* 0x000fe20000410000 */
[----:B------:R-:W-:Y:S01]  /*6b30*/  FFMA.FTZ R36, -R83, R83, 1 ;  /* 0x3f80000053247423 */ /* 0x000fe20000010153 */
[----:B------:R-:W-:Y:S01]  /*6b40*/  FMUL.FTZ R17, R85, R17 ;  /* 0x0000001155117220 */ /* 0x000fe20000410000 */
[----:B------:R1:W5:Y:S01]  /*6b50*/  LDL.LU R86, [R1+0xc8] ;  /* 0x0000c80001567983 */ /* 0x0003620000300800 */
[----:B------:R-:W-:Y:S01]  /*6b60*/  FMUL.FTZ R33, R33, UR5 ;  /* 0x0000000521217c20 */ /* 0x000fe20008410000 */
[----:B------:R-:W-:Y:S01]  /*6b70*/  FMUL.FTZ R36, R36, UR5 ;  /* 0x0000000524247c20 */ /* 0x000fe20008410000 */
[----:B------:R-:W-:Y:S01]  /*6b80*/  FMUL.FTZ R21, R21, UR5 ;  /* 0x0000000515157c20 */ /* 0x000fe20008410000 */
[----:B------:R1:W5:Y:S01]  /*6b90*/  LDL.LU R85, [R1+0xc4] ;  /* 0x0000c40001557983 */ /* 0x0003620000300800 */
[----:B------:R-:W-:Y:S01]  /*6ba0*/  FMUL.FTZ R33, R20, R33 ;  /* 0x0000002114217220 */ /* 0x000fe20000410000 */
[----:B------:R-:W-:Y:S01]  /*6bb0*/  FFMA.FTZ R20, -R73, R73, 1 ;  /* 0x3f80000049147423 */ /* 0x000fe20000010149 */
[----:B------:R-:W-:Y:S01]  /*6bc0*/  FMUL.FTZ R36, R17, R36 ;  /* 0x0000002411247220 */ /* 0x000fe20000410000 */
[----:B------:R1:W5:Y:S01]  /*6bd0*/  LDL.LU R84, [R1+0xc0] ;  /* 0x0000c00001547983 */ /* 0x0003620000300800 */
[----:B------:R-:W-:Y:S01]  /*6be0*/  FMUL.FTZ R100, R100, UR5 ;  /* 0x0000000564647c20 */ /* 0x000fe20008410000 */
[----:B------:R-:W-:Y:S01]  /*6bf0*/  FFMA.FTZ R17, -R72, R72, 1 ;  /* 0x3f80000048117423 */ /* 0x000fe20000010148 */
[----:B------:R-:W-:Y:S01]  /*6c00*/  FMUL.FTZ R32, R32, UR5 ;  /* 0x0000000520207c20 */ /* 0x000fe20008410000 */
[----:B------:R1:W5:Y:S01]  /*6c10*/  LDL.LU R83, [R1+0xbc] ;  /* 0x0000bc0001537983 */ /* 0x0003620000300800 */
[----:B------:R-:W-:Y:S01]  /*6c20*/  FMUL.FTZ R100, R4, R100 ;  /* 0x0000006404647220 */ /* 0x000fe20000410000 */
[----:B------:R-:W-:Y:S01]  /*6c30*/  FMUL.FTZ R37, R37, UR5 ;  /* 0x0000000525257c20 */ /* 0x000fe20008410000 */
[C---:B------:R-:W-:Y:S01]  /*6c40*/  FADD.FTZ R4, -R111.reuse, R48 ;  /* 0x000000306f047221 */ /* 0x040fe20000010100 */
[----:B------:R1:W5:Y:S01]  /*6c50*/  LDL.LU R82, [R1+0xb8] ;  /* 0x0000b80001527983 */ /* 0x0003620000300800 */
[----:B------:R-:W-:Y:S01]  /*6c60*/  FADD.FTZ R48, -R111, R64 ;  /* 0x000000406f307221 */ /* 0x000fe20000010100 */
[----:B------:R-:W-:Y:S01]  /*6c70*/  FMUL.FTZ R37, R5, R37 ;  /* 0x0000002505257220 */ /* 0x000fe20000410000 */
[----:B------:R-:W-:Y:S01]  /*6c80*/  FMUL.FTZ R4, R81, R4 ;  /* 0x0000000451047220 */ /* 0x000fe20000410000 */
[C---:B------:R-:W-:Y:S01]  /*6c90*/  FADD.FTZ R5, -R111.reuse, R49 ;  /* 0x000000316f057221 */ /* 0x040fe20000010100 */
[----:B------:R1:W5:Y:S01]  /*6ca0*/  LDL.LU R81, [R1+0xb4] ;  /* 0x0000b40001517983 */ /* 0x0003620000300800 */
[----:B------:R-:W-:Y:S01]  /*6cb0*/  FADD.FTZ R49, -R111, R65 ;  /* 0x000000416f317221 */ /* 0x000fe20000010100 */
[----:B------:R-:W-:Y:S01]  /*6cc0*/  FMUL.FTZ R48, R75, R48 ;  /* 0x000000304b307220 */ /* 0x000fe20000410000 */
[----:B------:R-:W-:Y:S01]  /*6cd0*/  FMUL.FTZ R5, R80, R5 ;  /* 0x0000000550057220 */ /* 0x000fe20000410000 */
[----:B------:R-:W-:Y:S01]  /*6ce0*/  FMUL.FTZ R32, R4, R32 ;  /* 0x0000002004207220 */ /* 0x000fe20000410000 */
[----:B------:R1:W5:Y:S01]  /*6cf0*/  LDL.LU R80, [R1+0xb0] ;  /* 0x0000b00001507983 */ /* 0x0003620000300800 */
[----:B------:R-:W-:Y:S01]  /*6d00*/  FMUL.FTZ R49, R74, R49 ;  /* 0x000000314a317220 */ /* 0x000fe20000410000 */
[----:B------:R-:W-:Y:S01]  /*6d10*/  FFMA.FTZ R4, -R70, R70, 1 ;  /* 0x3f80000046047423 */ /* 0x000fe20000010146 */
[----:B------:R-:W-:Y:S01]  /*6d20*/  FMUL.FTZ R21, R5, R21 ;  /* 0x0000001505157220 */ /* 0x000fe20000410000 */
[----:B------:R1:W5:Y:S01]  /*6d30*/  LDL.LU R79, [R1+0xac] ;  /* 0x0000ac00014f7983 */ /* 0x0003620000300800 */
[----:B------:R-:W-:Y:S01]  /*6d40*/  FFMA.FTZ R5, -R71, R71, 1 ;  /* 0x3f80000047057423 */ /* 0x000fe20000010147 */
[----:B------:R-:W-:Y:S01]  /*6d50*/  FMUL.FTZ R20, R20, UR5 ;  /* 0x0000000514147c20 */ /* 0x000fe20008410000 */
[----:B------:R-:W-:Y:S01]  /*6d60*/  FMUL.FTZ R17, R17, UR5 ;  /* 0x0000000511117c20 */ /* 0x000fe20008410000 */
[----:B------:R1:W5:Y:S01]  /*6d70*/  LDL.LU R78, [R1+0xa8] ;  /* 0x0000a800014e7983 */ /* 0x0003620000300800 */
[----:B------:R-:W-:Y:S01]  /*6d80*/  FMUL.FTZ R4, R4, UR5 ;  /* 0x0000000504047c20 */ /* 0x000fe20008410000 */
[----:B------:R-:W-:Y:S01]  /*6d90*/  FMUL.FTZ R20, R52, R20 ;  /* 0x0000001434147220 */ /* 0x000fe20000410000 */
[----:B------:R-:W-:Y:S01]  /*6da0*/  FMUL.FTZ R17, R53, R17 ;  /* 0x0000001135117220 */ /* 0x000fe20000410000 */
[----:B------:R1:W5:Y:S01]  /*6db0*/  LDL.LU R77, [R1+0xa4] ;  /* 0x0000a400014d7983 */ /* 0x0003620000300800 */
[----:B------:R-:W-:Y:S01]  /*6dc0*/  FMUL.FTZ R4, R49, R4 ;  /* 0x0000000431047220 */ /* 0x000fe20000410000 */
[----:B------:R-:W-:Y:S01]  /*6dd0*/  F2FP.BF16.F32.PACK_AB R100, R37, R100 ;  /* 0x000000642564723e */ /* 0x000fe200000010ff */
[----:B------:R-:W-:Y:S01]  /*6de0*/  FMUL.FTZ R5, R5, UR5 ;  /* 0x0000000505057c20 */ /* 0x000fe20008410000 */
[----:B------:R1:W5:Y:S01]  /*6df0*/  LDL.LU R76, [R1+0xa0] ;  /* 0x0000a000014c7983 */ /* 0x0003620000300800 */
[----:B------:R-:W-:Y:S01]  /*6e00*/  F2FP.BF16.F32.PACK_AB R37, R17, R20 ;  /* 0x000000141125723e */ /* 0x000fe200000010ff */
[----:B------:R-:W-:Y:S01]  /*6e10*/  FFMA.FTZ R17, -R69, R69, 1 ;  /* 0x3f80000045117423 */ /* 0x000fe20000010145 */
[----:B------:R-:W-:Y:S01]  /*6e20*/  FMUL.FTZ R20, R3, R6 ;  /* 0x0000000603147220 */ /* 0x000fe20000410000 */
[----:B------:R1:W5:Y:S01]  /*6e30*/  LDL.LU R75, [R1+0x9c] ;  /* 0x00009c00014b7983 */ /* 0x0003620000300800 */
[----:B------:R-:W-:Y:S01]  /*6e40*/  FMUL.FTZ R5, R48, R5 ;  /* 0x0000000530057220 */ /* 0x000fe20000410000 */
[----:B------:R-:W-:Y:S01]  /*6e50*/  F2FP.BF16.F32.PACK_AB R49, R33, R36 ;  /* 0x000000242131723e */ /* 0x000fe200000010ff */
[----:B------:R-:W-:Y:S01]  /*6e60*/  FMUL.FTZ R17, R17, UR5 ;  /* 0x0000000511117c20 */ /* 0x000fe20008410000 */
[----:B------:R1:W5:Y:S01]  /*6e70*/  LDL.LU R74, [R1+0x98] ;  /* 0x00009800014a7983 */ /* 0x0003620000300800 */
[----:B------:R-:W-:Y:S02]  /*6e80*/  F2FP.BF16.F32.PACK_AB R48, R21, R32 ;  /* 0x000000201530723e */ /* 0x000fe400000010ff */
[----:B------:R-:W-:Y:S01]  /*6e90*/  F2FP.BF16.F32.PACK_AB R36, R4, R5 ;  /* 0x000000050424723e */ /* 0x000fe200000010ff */
[----:B------:R1:W5:Y:S01]  /*6ea0*/  LDL.LU R73, [R1+0x94] ;  /* 0x0000940001497983 */ /* 0x0003620000300800 */
[----:B------:R-:W-:Y:S03]  /*6eb0*/  FFMA.FTZ R4, -R68, R68, 1 ;  /* 0x3f80000044047423 */ /* 0x000fe60000010144 */
[----:B------:R1:W5:Y:S01]  /*6ec0*/  LDL.LU R72, [R1+0x90] ;  /* 0x0000900001487983 */ /* 0x0003620000300800 */
[----:B------:R-:W-:Y:S03]  /*6ed0*/  FMUL.FTZ R6, R4, UR5 ;  /* 0x0000000504067c20 */ /* 0x000fe60008410000 */
[----:B------:R1:W5:Y:S04]  /*6ee0*/  LDL.LU R71, [R1+0x8c] ;  /* 0x00008c0001477983 */ /* 0x0003680000300800 */
[----:B------:R1:W5:Y:S04]  /*6ef0*/  LDL.LU R70, [R1+0x88] ;  /* 0x0000880001467983 */ /* 0x0003680000300800 */
[----:B------:R1:W5:Y:S06]  /*6f00*/  LDL.64 R64, [R1+0x38] ;  /* 0x0000380001407983 */ /* 0x00036c0000100a00 */
[----:B------:R1:W5:Y:S04]  /*6f10*/  LDL.LU R69, [R1+0x84] ;  /* 0x0000840001457983 */ /* 0x0003680000300800 */
[----:B------:R1:W5:Y:S04]  /*6f20*/  LDL.LU R68, [R1+0x80] ;  /* 0x0000800001447983 */ /* 0x0003680000300800 */
[----:B------:R1:W5:Y:S04]  /*6f30*/  LDL.LU R3, [R1+0x7c] ;  /* 0x00007c0001037983 */ /* 0x0003680000300800 */
[----:B------:R1:W5:Y:S01]  /*6f40*/  LDL.LU R2, [R1+0x78] ;  /* 0x0000780001027983 */ /* 0x0003620000300800 */
[----:B------:R-:W-:Y:S05]  /*6f50*/  @!P1 BRA `(.L_x_217) ;  /* 0x0000000000949947 */ /* 0x000fea0003800000 */
[----:B------:R-:W2:Y:S01]  /*6f60*/  LDL.LU.64 R104, [R1+0x10] ;  /* 0x0000100001687983 */ /* 0x000ea20000300a00 */
[----:B------:R-:W3:Y:S01]  /*6f70*/  LDC R32, c[0x0][0x240] ;  /* 0x00009000ff207b82 */ /* 0x000ee20000000800 */
[----:B-----5:R-:W-:Y:S01]  /*6f80*/  ISETP.GE.AND P2, PT, R64, UR37, PT ;  /* 0x0000002540007c0c */ /* 0x020fe2000bf46270 */
[----:B------:R-:W-:Y:S01]  /*6f90*/  ULOP3.LUT UR11, UR7, 0x1, URZ, 0xc0, !UPT ;  /* 0x00000001070b7892 */ /* 0x000fe2000f8ec03f */
[----:B------:R-:W4:Y:S03]  /*6fa0*/  LDL.LU R102, [R1+0x30] ;  /* 0x0000300001667983 */ /* 0x000f260000300800 */
[----:B------:R-:W-:Y:S04]  /*6fb0*/  UISETP.NE.U32.AND UP0, UPT, UR11, 0x1, UPT ;  /* 0x000000010b00788c */ /* 0x000fe8000bf05070 */
[----:B------:R-:W-:Y:S04]  /*6fc0*/  USEL UR11, UR61, 0x2000, !UP0 ;  /* 0x000020003d0b7887 */ /* 0x000fe8000c000000 */
[----:B------:R-:W1:Y:S02]  /*6fd0*/  @!P2 LDC R21, c[0x0][0x244] ;  /* 0x00009100ff15ab82 */ /* 0x000e640000000800 */
[----:B------:R-:W-:Y:S01]  /*6fe0*/  VIADD R172, R172, UR11 ;  /* 0x0000000bacac7c36 */ /* 0x000fe20008000000 */
[----:B------:R-:W-:Y:S04]  /*6ff0*/  IADD3 R148, R148, UR11, RZ ;  /* 0x0000000b94947c10 */ /* 0x000fe8000fffe0ff */
[----:B------:R1:W-:Y:S04]  /*7000*/  @P2 STS [R172], RZ ;  /* 0x000000ffac002388 */ /* 0x0003e80000000800 */
[----:B------:R1:W-:Y:S04]  /*7010*/  @P2 STS [R172+0x4], RZ ;  /* 0x000004ffac002388 */ /* 0x0003e80000000800 */
[----:B------:R1:W-:Y:S04]  /*7020*/  @P2 STS [R172+0x8], RZ ;  /* 0x000008ffac002388 */ /* 0x0003e80000000800 */
[----:B------:R1:W-:Y:S01]  /*7030*/  @P2 STS [R172+0xc], RZ ;  /* 0x00000cffac002388 */ /* 0x0003e20000000800 */
[----:B----4-:R-:W-:Y:S02]  /*7040*/  VIADD R102, R102, UR11 ;  /* 0x0000000b66667c36 */ /* 0x010fe40008000000 */
[----:B---3--:R-:W-:Y:S03]  /*7050*/  IMAD.U32 R4, R32, -0x80, RZ ;  /* 0xffffff8020047824 */ /* 0x008fe600078e00ff */
[----:B------:R3:W-:Y:S02]  /*7060*/  STL [R1+0x30], R102 ;  /* 0x0000306601007387 */ /* 0x0007e40000100800 */
[C---:B--2---:R-:W-:Y:S04]  /*7070*/  LEA R5, P0, R4.reuse, R104, 0x1 ;  /* 0x0000006804057211 */ /* 0x044fe800078008ff */
        /* <DEDUP_REMOVED lines=8> */
[----:B-1----:R-:W-:Y:S03]  /*7100*/  @!P2 LEA.HI.X R5, R32, R53, R21, 0x7, P0 ;  /* 0x000000352005a211 */ /* 0x002fe600000f3c15 */
        /* <DEDUP_REMOVED lines=8> */
[----:B------:R3:W-:Y:S04]  /*7190*/  STL.64 [R1+0x10], R52 ;  /* 0x0000103401007387 */ /* 0x0007e80000100a00 */
[----:B------:R-:W0:Y:S02]  /*71a0*/  LDGDEPBAR ;  /* 0x00000000000079af */ /* 0x000e240000000000 */
.L_x_217:
[----:B------:R-:W2:Y:S01]  /*71b0*/  LDL.LU R105, [R1+0x24] ;  /* 0x0000240001697983 */ /* 0x000ea20000300800 */
[----:B------:R-:W-:Y:S01]  /*71c0*/  FMUL.FTZ R7, R7, R6 ;  /* 0x0000000607077220 */ /* 0x000fe20000410000 */
[----:B------:R-:W-:Y:S01]  /*71d0*/  FMUL.FTZ R17, R20, R17 ;  /* 0x0000001114117220 */ /* 0x000fe20000410000 */
[C---:B-----5:R-:W-:Y:S01]  /*71e0*/  FADD.FTZ R29, -R109.reuse, R29 ;  /* 0x0000001d6d1d7221 */ /* 0x060fe20000010100 */
[----:B------:R-:W4:Y:S01]  /*71f0*/  LDL.LU R104, [R1+0x20] ;  /* 0x0000200001687983 */ /* 0x000f220000300800 */
[----:B------:R-:W-:Y:S01]  /*7200*/  FADD.FTZ R25, -R109, R25 ;  /* 0x000000196d197221 */ /* 0x000fe20000010100 */
[C---:B------:R-:W-:Y:S01]  /*7210*/  FADD.FTZ R15, -R108.reuse, R15 ;  /* 0x0000000f6c0f7221 */ /* 0x040fe20000010100 */
[----:B------:R-:W-:Y:S01]  /*7220*/  FMUL.FTZ R29, R227, R29 ;  /* 0x0000001de31d7220 */ /* 0x000fe20000410000 */
[----:B------:R-:W4:Y:S01]  /*7230*/  LDL.LU R103, [R1+0x1c] ;  /* 0x00001c0001677983 */ /* 0x000f220000300800 */
[----:B------:R-:W-:Y:S01]  /*7240*/  FMUL.FTZ R25, R235, R25 ;  /* 0x00000019eb197220 */ /* 0x000fe20000410000 */
[----:B------:R-:W-:Y:S01]  /*7250*/  FADD.FTZ R27, -R108, R27 ;  /* 0x0000001b6c1b7221 */ /* 0x000fe20000010100 */
[----:B---3--:R-:W-:Y:S01]  /*7260*/  FFMA.FTZ R4, -R182, R182, 1 ;  /* 0x3f800000b6047423 */ /* 0x008fe200000101b6 */
[----:B------:R-:W3:Y:S01]  /*7270*/  LDL.LU R102, [R1+0x18] ;  /* 0x0000180001667983 */ /* 0x000ee20000300800 */
[C---:B------:R-:W-:Y:S01]  /*7280*/  FADD.FTZ R19, -R110.reuse, R19 ;  /* 0x000000136e137221 */ /* 0x040fe20000010100 */
[----:B------:R-:W-:Y:S01]  /*7290*/  FADD.FTZ R34, -R110, R34 ;  /* 0x000000226e227221 */ /* 0x000fe20000010100 */
[C---:B------:R-:W-:Y:S01]  /*72a0*/  FADD.FTZ R24, -R109.reuse, R24 ;  /* 0x000000186d187221 */ /* 0x040fe20000010100 */
[----:B------:R-:W3:Y:S01]  /*72b0*/  LDL.LU R53, [R1+0x4] ;  /* 0x0000040001357983 */ /* 0x000ee20000300800 */
[----:B------:R-:W-:Y:S01]  /*72c0*/  FMUL.FTZ R19, R218, R19 ;  /* 0x00000013da137220 */ /* 0x000fe20000410000 */
[----:B------:R-:W-:Y:S01]  /*72d0*/  FMUL.FTZ R34, R196, R34 ;  /* 0x00000022c4227220 */ /* 0x000fe20000410000 */
[----:B------:R-:W-:Y:S01]  /*72e0*/  FMUL.FTZ R24, R236, R24 ;  /* 0x00000018ec187220 */ /* 0x000fe20000410000 */
[----:B------:R-:W3:Y:S01]  /*72f0*/  LDL.LU R52, [R1] ;  /* 0x0000000001347983 */ /* 0x000ee20000300800 */
[----:B------:R-:W-:Y:S01]  /*7300*/  FADD.FTZ R28, -R109, R28 ;  /* 0x0000001c6d1c7221 */ /* 0x000fe20000010100 */
[C---:B------:R-:W-:Y:S01]  /*7310*/  FADD.FTZ R14, -R108.reuse, R14 ;  /* 0x0000000e6c0e7221 */ /* 0x040fe20000010100 */
[----:B------:R-:W-:Y:S01]  /*7320*/  FADD.FTZ R26, -R108, R26 ;  /* 0x0000001a6c1a7221 */ /* 0x000fe20000010100 */
[----:B------:R1:W-:Y:S01]  /*7330*/  STS [R244+0x8000], R0 ;  /* 0x00800000f4007388 */ /* 0x0003e20000000800 */
[----:B------:R-:W-:Y:S01]  /*7340*/  FFMA.FTZ R6, -R186, R186, 1 ;  /* 0x3f800000ba067423 */ /* 0x000fe200000101ba */
[----:B------:R-:W-:Y:S01]  /*7350*/  FFMA.FTZ R5, -R185, R185, 1 ;  /* 0x3f800000b9057423 */ /* 0x000fe200000101b9 */
[C---:B------:R-:W-:Y:S01]  /*7360*/  FADD.FTZ R23, -R110.reuse, R23 ;  /* 0x000000176e177221 */ /* 0x040fe20000010100 */
[----:B------:R-:W-:Y:S01]  /*7370*/  FADD.FTZ R22, -R110, R22 ;  /* 0x000000166e167221 */ /* 0x000fe20000010100 */
[----:B------:R-:W-:Y:S01]  /*7380*/  FMUL.FTZ R20, R6, UR5 ;  /* 0x0000000506147c20 */ /* 0x000fe20008410000 */
[----:B------:R-:W-:Y:S01]  /*7390*/  FMUL.FTZ R6, R5, UR5 ;  /* 0x0000000505067c20 */ /* 0x000fe20008410000 */
[----:B------:R-:W-:Y:S01]  /*73a0*/  FMUL.FTZ R5, R4, UR5 ;  /* 0x0000000504057c20 */ /* 0x000fe20008410000 */
[----:B------:R-:W-:Y:S01]  /*73b0*/  FMUL.FTZ R23, R209, R23 ;  /* 0x00000017d1177220 */ /* 0x000fe20000410000 */
[----:B------:R-:W-:Y:S01]  /*73c0*/  FMUL.FTZ R22, R210, R22 ;  /* 0x00000016d2167220 */ /* 0x000fe20000410000 */
[C---:B------:R-:W-:Y:S01]  /*73d0*/  FADD.FTZ R18, -R110.reuse, R18 ;  /* 0x000000126e127221 */ /* 0x040fe20000010100 */
[C---:B------:R-:W-:Y:S01]  /*73e0*/  FADD.FTZ R38, -R110.reuse, R38 ;  /* 0x000000266e267221 */ /* 0x040fe20000010100 */
[----:B------:R-:W-:Y:S01]  /*73f0*/  FADD.FTZ R39, -R110, R39 ;  /* 0x000000276e277221 */ /* 0x000fe20000010100 */
[----:B------:R-:W-:Y:S01]  /*7400*/  FMUL.FTZ R22, R22, R5 ;  /* 0x0000000516167220 */ /* 0x000fe20000410000 */
[----:B------:R-:W-:Y:S01]  /*7410*/  FMUL.FTZ R18, R219, R18 ;  /* 0x00000012db127220 */ /* 0x000fe20000410000 */
[----:B------:R-:W-:Y:S01]  /*7420*/  FFMA.FTZ R5, -R177, R177, 1 ;  /* 0x3f800000b1057423 */ /* 0x000fe200000101b1 */
[----:B------:R-:W-:Y:S01]  /*7430*/  FMUL.FTZ R38, R190, R38 ;  /* 0x00000026be267220 */ /* 0x000fe20000410000 */
[----:B------:R-:W-:Y:S01]  /*7440*/  FADD.FTZ R35, -R110, R35 ;  /* 0x000000236e237221 */ /* 0x000fe20000010100 */
[----:B------:R-:W-:Y:S01]  /*7450*/  FMUL.FTZ R18, R18, R20 ;  /* 0x0000001412127220 */ /* 0x000fe20000410000 */
[C---:B------:R-:W-:Y:S01]  /*7460*/  FADD.FTZ R50, -R110.reuse, R50 ;  /* 0x000000326e327221 */ /* 0x040fe20000010100 */
[----:B------:R-:W-:Y:S01]  /*7470*/  FMUL.FTZ R39, R187, R39 ;  /* 0x00000027bb277220 */ /* 0x000fe20000410000 */
[----:B------:R-:W-:Y:S01]  /*7480*/  FMUL.FTZ R35, R195, R35 ;  /* 0x00000023c3237220 */ /* 0x000fe20000410000 */
[C---:B------:R-:W-:Y:S01]  /*7490*/  FADD.FTZ R51, -R110.reuse, R51 ;  /* 0x000000336e337221 */ /* 0x040fe20000010100 */
[----:B------:R-:W-:Y:S01]  /*74a0*/  FMUL.FTZ R50, R171, R50 ;  /* 0x00000032ab327220 */ /* 0x000fe20000410000 */
[C---:B------:R-:W-:Y:S01]  /*74b0*/  FADD.FTZ R55, -R110.reuse, R55 ;  /* 0x000000376e377221 */ /* 0x040fe20000010100 */
[----:B-1----:R-:W-:Y:S01]  /*74c0*/  FFMA.FTZ R0, -R181, R181, 1 ;  /* 0x3f800000b5007423 */ /* 0x002fe200000101b5 */
[----:B------:R-:W-:Y:S01]  /*74d0*/  FADD.FTZ R66, -R110, R66 ;  /* 0x000000426e427221 */ /* 0x000fe20000010100 */
[----:B------:R-:W-:Y:S01]  /*74e0*/  FMUL.FTZ R51, R170, R51 ;  /* 0x00000033aa337220 */ /* 0x000fe20000410000 */
[----:B------:R-:W-:Y:S01]  /*74f0*/  FMUL.FTZ R55, R166, R55 ;  /* 0x00000037a6377220 */ /* 0x000fe20000410000 */
[----:B------:R-:W-:Y:S01]  /*7500*/  FMUL.FTZ R4, R0, UR5 ;  /* 0x0000000500047c20 */ /* 0x000fe20008410000 */
[----:B------:R-:W-:Y:S01]  /*7510*/  FMUL.FTZ R0, R19, R6 ;  /* 0x0000000613007220 */ /* 0x000fe20000410000 */
[----:B------:R-:W-:Y:S01]  /*7520*/  FFMA.FTZ R6, -R178, R178, 1 ;  /* 0x3f800000b2067423 */ /* 0x000fe200000101b2 */
[----:B------:R-:W-:Y:S01]  /*7530*/  FMUL.FTZ R66, R115, R66 ;  /* 0x0000004273427220 */ /* 0x000fe20000410000 */
[----:B------:R-:W-:Y:S01]  /*7540*/  FMUL.FTZ R23, R23, R4 ;  /* 0x0000000417177220 */ /* 0x000fe20000410000 */
[----:B------:R-:W-:Y:S01]  /*7550*/  F2FP.BF16.F32.PACK_AB R4, R7, R17 ;  /* 0x000000110704723e */ /* 0x000fe200000010ff */
[----:B------:R-:W-:Y:S01]  /*7560*/  FMUL.FTZ R17, R6, UR5 ;  /* 0x0000000506117c20 */ /* 0x000fe20008410000 */
[----:B------:R-:W-:Y:S01]  /*7570*/  F2FP.BF16.F32.PACK_AB R0, R0, R18 ;  /* 0x000000120000723e */ /* 0x000fe200000010ff */
[----:B------:R-:W-:Y:S01]  /*7580*/  FMUL.FTZ R28, R228, R28 ;  /* 0x0000001ce41c7220 */ /* 0x000fe20000410000 */
[----:B------:R-:W-:Y:S01]  /*7590*/  F2FP.BF16.F32.PACK_AB R33, R23, R22 ;  /* 0x000000161721723e */ /* 0x000fe200000010ff */
[----:B------:R1:W-:Y:S01]  /*75a0*/  STS [R244+0x8400], R4 ;  /* 0x00840004f4007388 */ /* 0x0003e20000000800 */
[----:B------:R-:W-:Y:S01]  /*75b0*/  FFMA.FTZ R6, -R174, R174, 1 ;  /* 0x3f800000ae067423 */ /* 0x000fe200000101ae */
[----:B------:R-:W-:Y:S01]  /*75c0*/  FMUL.FTZ R7, R5, UR5 ;  /* 0x0000000505077c20 */ /* 0x000fe20008410000 */
[----:B------:R-:W-:Y:S01]  /*75d0*/  FFMA.FTZ R5, -R173, R173, 1 ;  /* 0x3f800000ad057423 */ /* 0x000fe200000101ad */
[----:B------:R1:W-:Y:S01]  /*75e0*/  STS [R245+0x8400], R0 ;  /* 0x00840000f5007388 */ /* 0x0003e20000000800 */
[----:B------:R-:W-:Y:S01]  /*75f0*/  FMUL.FTZ R6, R6, UR5 ;  /* 0x0000000506067c20 */ /* 0x000fe20008410000 */
[----:B------:R-:W-:Y:S01]  /*7600*/  FMUL.FTZ R32, R35, R7 ;  /* 0x0000000723207220 */ /* 0x000fe20000410000 */
[----:B------:R-:W-:Y:S01]  /*7610*/  FMUL.FTZ R5, R5, UR5 ;  /* 0x0000000505057c20 */ /* 0x000fe20008410000 */
[----:B------:R1:W-:Y:S01]  /*7620*/  STS [R245+0x8000], R16 ;  /* 0x00800010f5007388 */ /* 0x0003e20000000800 */
[----:B------:R-:W-:Y:S01]  /*7630*/  FMUL.FTZ R38, R38, R6 ;  /* 0x0000000626267220 */ /* 0x000fe20000410000 */
[----:B------:R-:W-:Y:S01]  /*7640*/  FFMA.FTZ R6, -R165, R165, 1 ;  /* 0x3f800000a5067423 */ /* 0x000fe200000101a5 */
[----:B------:R-:W-:Y:S01]  /*7650*/  FMUL.FTZ R23, R39, R5 ;  /* 0x0000000527177220 */ /* 0x000fe20000410000 */
[----:B------:R-:W-:Y:S01]  /*7660*/  FFMA.FTZ R5, -R164, R164, 1 ;  /* 0x3f800000a4057423 */ /* 0x000fe200000101a4 */
[----:B------:R-:W-:Y:S01]  /*7670*/  FFMA.FTZ R7, -R162, R162, 1 ;  /* 0x3f800000a2077423 */ /* 0x000fe200000101a2 */
[----:B------:R-:W-:Y:S01]  /*7680*/  FMUL.FTZ R6, R6, UR5 ;  /* 0x0000000506067c20 */ /* 0x000fe20008410000 */
[----:B------:R-:W-:Y:S01]  /*7690*/  FADD.FTZ R67, -R110, R67 ;  /* 0x000000436e437221 */ /* 0x000fe20000010100 */
[----:B------:R-:W-:Y:S01]  /*76a0*/  FMUL.FTZ R5, R5, UR5 ;  /* 0x0000000505057c20 */ /* 0x000fe20008410000 */
[----:B------:R-:W-:Y:S01]  /*76b0*/  FMUL.FTZ R7, R7, UR5 ;  /* 0x0000000507077c20 */ /* 0x000fe20008410000 */
[----:B------:R-:W-:Y:S01]  /*76c0*/  FMUL.FTZ R50, R50, R6 ;  /* 0x0000000632327220 */ /* 0x000fe20000410000 */
[----:B------:R-:W-:Y:S01]  /*76d0*/  FFMA.FTZ R6, -R113, R113, 1 ;  /* 0x3f80000071067423 */ /* 0x000fe20000010171 */
[----:B------:R-:W-:Y:S01]  /*76e0*/  FMUL.FTZ R22, R51, R5 ;  /* 0x0000000533167220 */ /* 0x000fe20000410000 */
[----:B------:R-:W-:Y:S01]  /*76f0*/  FFMA.FTZ R5, -R112, R112, 1 ;  /* 0x3f80000070057423 */ /* 0x000fe20000010170 */
[----:B------:R-:W-:Y:S01]  /*7700*/  FADD.FTZ R13, -R109, R13 ;  /* 0x0000000d6d0d7221 */ /* 0x000fe20000010100 */
[----:B------:R-:W-:Y:S01]  /*7710*/  FMUL.FTZ R6, R6, UR5 ;  /* 0x0000000506067c20 */ /* 0x000fe20008410000 */
[----:B------:R-:W-:Y:S01]  /*7720*/  FMUL.FTZ R21, R55, R7 ;  /* 0x0000000737157220 */ /* 0x000fe20000410000 */
[----:B-1----:R-:W-:Y:S01]  /*7730*/  FFMA.FTZ R4, -R211, R211, 1 ;  /* 0x3f800000d3047423 */ /* 0x002fe200000101d3 */
[C---:B------:R-:W-:Y:S01]  /*7740*/  FADD.FTZ R8, -R109.reuse, R8 ;  /* 0x000000086d087221 */ /* 0x040fe20000010100 */
[----:B------:R-:W-:Y:S01]  /*7750*/  FMUL.FTZ R66, R66, R6 ;  /* 0x0000000642427220 */ /* 0x000fe20000410000 */
[----:B------:R-:W-:Y:S01]  /*7760*/  FADD.FTZ R9, -R109, R9 ;  /* 0x000000096d097221 */ /* 0x000fe20000010100 */
[----:B------:R-:W-:Y:S01]  /*7770*/  FFMA.FTZ R7, -R216, R216, 1 ;  /* 0x3f800000d8077423 */ /* 0x000fe200000101d8 */
[----:B------:R-:W-:Y:S01]  /*7780*/  FFMA.FTZ R6, -R214, R214, 1 ;  /* 0x3f800000d6067423 */ /* 0x000fe200000101d6 */
[----:B------:R-:W-:Y:S01]  /*7790*/  FMUL.FTZ R67, R114, R67 ;  /* 0x0000004372437220 */ /* 0x000fe20000410000 */
[----:B------:R-:W-:Y:S01]  /*77a0*/  FMUL.FTZ R5, R5, UR5 ;  /* 0x0000000505057c20 */ /* 0x000fe20008410000 */
[----:B------:R-:W-:Y:S01]  /*77b0*/  FMUL.FTZ R13, R247, R13 ;  /* 0x0000000df70d7220 */ /* 0x000fe20000410000 */
[----:B------:R-:W-:Y:S01]  /*77c0*/  FMUL.FTZ R4, R4, UR5 ;  /* 0x0000000504047c20 */ /* 0x000fe20008410000 */
[----:B------:R-:W-:Y:S01]  /*77d0*/  FMUL.FTZ R34, R34, R17 ;  /* 0x0000001122227220 */ /* 0x000fe20000410000 */
[----:B------:R-:W-:Y:S01]  /*77e0*/  FMUL.FTZ R8, R252, R8 ;  /* 0x00000008fc087220 */ /* 0x000fe20000410000 */
[----:B------:R-:W-:Y:S01]  /*77f0*/  FMUL.FTZ R9, R251, R9 ;  /* 0x00000009fb097220 */ /* 0x000fe20000410000 */
[----:B------:R-:W-:Y:S01]  /*7800*/  FMUL.FTZ R7, R7, UR5 ;  /* 0x0000000507077c20 */ /* 0x000fe20008410000 */
[----:B------:R-:W-:Y:S01]  /*7810*/  FMUL.FTZ R6, R6, UR5 ;  /* 0x0000000506067c20 */ /* 0x000fe20008410000 */
[----:B------:R-:W-:Y:S01]  /*7820*/  FMUL.FTZ R20, R67, R5 ;  /* 0x0000000543147220 */ /* 0x000fe20000410000 */
[----:B------:R-:W-:Y:S01]  /*7830*/  FMUL.FTZ R13, R13, R4 ;  /* 0x000000040d0d7220 */ /* 0x000fe20000410000 */
[----:B------:R-:W-:Y:S01]  /*7840*/  FFMA.FTZ R17, -R163, R163, 1 ;  /* 0x3f800000a3117423 */ /* 0x000fe200000101a3 */
[----:B------:R-:W-:Y:S01]  /*7850*/  FADD.FTZ R54, -R110, R54 ;  /* 0x000000366e367221 */ /* 0x000fe20000010100 */
[----:B------:R-:W-:Y:S01]  /*7860*/  FFMA.FTZ R4, -R199, R199, 1 ;  /* 0x3f800000c7047423 */ /* 0x000fe200000101c7 */
[----:B------:R-:W-:Y:S01]  /*7870*/  FADD.FTZ R12, -R109, R12 ;  /* 0x0000000c6d0c7221 */ /* 0x000fe20000010100 */
[----:B------:R-:W-:Y:S01]  /*7880*/  FFMA.FTZ R5, -R212, R212, 1 ;  /* 0x3f800000d4057423 */ /* 0x000fe200000101d4 */
[----:B------:R-:W-:Y:S01]  /*7890*/  FMUL.FTZ R8, R8, R7 ;  /* 0x0000000708087220 */ /* 0x000fe20000410000 */
[----:B------:R-:W-:Y:S01]  /*78a0*/  FMUL.FTZ R9, R9, R6 ;  /* 0x0000000609097220 */ /* 0x000fe20000410000 */
[----:B------:R-:W-:Y:S01]  /*78b0*/  FMUL.FTZ R17, R17, UR5 ;  /* 0x0000000511117c20 */ /* 0x000fe20008410000 */
[----:B------:R-:W-:Y:S01]  /*78c0*/  FMUL.FTZ R54, R169, R54 ;  /* 0x00000036a9367220 */ /* 0x000fe20000410000 */
[----:B------:R-:W-:Y:S01]  /*78d0*/  FMUL.FTZ R4, R4, UR5 ;  /* 0x0000000504047c20 */ /* 0x000fe20008410000 */
[----:B------:R-:W-:Y:S01]  /*78e0*/  FMUL.FTZ R12, R248, R12 ;  /* 0x0000000cf80c7220 */ /* 0x000fe20000410000 */
[----:B------:R-:W-:Y:S01]  /*78f0*/  FMUL.FTZ R5, R5, UR5 ;  /* 0x0000000505057c20 */ /* 0x000fe20008410000 */
[----:B------:R-:W-:Y:S01]  /*7900*/  FFMA.FTZ R7, -R204, R204, 1 ;  /* 0x3f800000cc077423 */ /* 0x000fe200000101cc */
[----:B------:R-:W-:Y:S01]  /*7910*/  F2FP.BF16.F32.PACK_AB R0, R9, R8 ;  /* 0x000000080900723e */ /* 0x000fe200000010ff */
[----:B------:R-:W-:Y:S01]  /*7920*/  FMUL.FTZ R54, R54, R17 ;  /* 0x0000001136367220 */ /* 0x000fe20000410000 */
[----:B------:R-:W-:Y:S01]  /*7930*/  FMUL.FTZ R17, R29, R4 ;  /* 0x000000041d117220 */ /* 0x000fe20000410000 */
[----:B------:R-:W-:Y:S01]  /*7940*/  FMUL.FTZ R12, R12, R5 ;  /* 0x000000050c0c7220 */ /* 0x000fe20000410000 */
[----:B------:R-:W-:Y:S01]  /*7950*/  FMUL.FTZ R7, R7, UR5 ;  /* 0x0000000507077c20 */ /* 0x000fe20008410000 */
[----:B------:R1:W-:Y:S01]  /*7960*/  STS [R244+0xa000], R0 ;  /* 0x00a00000f4007388 */ /* 0x0003e20000000800 */
[----:B------:R-:W-:Y:S01]  /*7970*/  FFMA.FTZ R5, -R200, R200, 1 ;  /* 0x3f800000c8057423 */ /* 0x000fe200000101c8 */
[----:B------:R-:W-:Y:S01]  /*7980*/  FADD.FTZ R45, -R109, R45 ;  /* 0x0000002d6d2d7221 */ /* 0x000fe20000010100 */
[----:B------:R-:W-:Y:S01]  /*7990*/  FFMA.FTZ R4, -R179, R179, 1 ;  /* 0x3f800000b3047423 */ /* 0x000fe200000101b3 */
[----:B------:R-:W-:Y:S01]  /*79a0*/  FMUL.FTZ R24, R24, R7 ;  /* 0x0000000718187220 */ /* 0x000fe20000410000 */
[----:B------:R-:W-:Y:S01]  /*79b0*/  FMUL.FTZ R5, R5, UR5 ;  /* 0x0000000505057c20 */ /* 0x000fe20008410000 */
[----:B------:R-:W-:Y:S01]  /*79c0*/  FMUL.FTZ R45, R205, R45 ;  /* 0x0000002dcd2d7220 */ /* 0x000fe20000410000 */
[----:B------:R-:W-:Y:S01]  /*79d0*/  FMUL.FTZ R4, R4, UR5 ;  /* 0x0000000504047c20 */ /* 0x000fe20008410000 */
[----:B------:R-:W-:Y:S01]  /*79e0*/  FADD.FTZ R40, -R109, R40 ;  /* 0x000000286d287221 */ /* 0x000fe20000010100 */
[----:B------:R-:W-:Y:S01]  /*79f0*/  FFMA.FTZ R7, -R189, R189, 1 ;  /* 0x3f800000bd077423 */ /* 0x000fe200000101bd */
[----:B------:R-:W-:Y:S01]  /*7a00*/  FFMA.FTZ R6, -R203, R203, 1 ;  /* 0x3f800000cb067423 */ /* 0x000fe200000101cb */
[----:B------:R-:W-:Y:S01]  /*7a10*/  F2FP.BF16.F32.PACK_AB R19, R13, R12 ;  /* 0x0000000c0d13723e */ /* 0x000fe200000010ff */
[----:B------:R-:W-:Y:S01]  /*7a20*/  FMUL.FTZ R28, R28, R5 ;  /* 0x000000051c1c7220 */ /* 0x000fe20000410000 */
[----:B------:R-:W-:Y:S01]  /*7a30*/  FMUL.FTZ R13, R45, R4 ;  /* 0x000000042d0d7220 */ /* 0x000fe20000410000 */
[----:B------:R-:W-:Y:S01]  /*7a40*/  FMUL.FTZ R40, R217, R40 ;  /* 0x00000028d9287220 */ /* 0x000fe20000410000 */
[----:B------:R-:W-:Y:S01]  /*7a50*/  FMUL.FTZ R7, R7, UR5 ;  /* 0x0000000507077c20 */ /* 0x000fe20008410000 */
[----:B------:R-:W-:Y:S01]  /*7a60*/  FMUL.FTZ R6, R6, UR5 ;  /* 0x0000000506067c20 */ /* 0x000fe20008410000 */
[----:B------:R-:W-:Y:S01]  /*7a70*/  FADD.FTZ R44, -R109, R44 ;  /* 0x0000002c6d2c7221 */ /* 0x000fe20000010100 */
[----:B------:R-:W-:Y:S01]  /*7a80*/  FFMA.FTZ R5, -R180, R180, 1 ;  /* 0x3f800000b4057423 */ /* 0x000fe200000101b4 */
[----:B------:R-:W-:Y:S01]  /*7a90*/  FFMA.FTZ R4, -R175, R175, 1 ;  /* 0x3f800000af047423 */ /* 0x000fe200000101af */
[----:B------:R-:W-:Y:S01]  /*7aa0*/  FMUL.FTZ R40, R40, R7 ;  /* 0x0000000728287220 */ /* 0x000fe20000410000 */
[----:B------:R-:W-:Y:S01]  /*7ab0*/  FMUL.FTZ R18, R25, R6 ;  /* 0x0000000619127220 */ /* 0x000fe20000410000 */
[----:B------:R-:W-:Y:S01]  /*7ac0*/  FMUL.FTZ R44, R206, R44 ;  /* 0x0000002cce2c7220 */ /* 0x000fe20000410000 */
[----:B------:R-:W-:Y:S01]  /*7ad0*/  FMUL.FTZ R5, R5, UR5 ;  /* 0x0000000505057c20 */ /* 0x000fe20008410000 */
[----:B------:R-:W-:Y:S01]  /*7ae0*/  FMUL.FTZ R7, R4, UR5 ;  /* 0x0000000504077c20 */ /* 0x000fe20008410000 */
[C---:B------:R-:W-:Y:S01]  /*7af0*/  FADD.FTZ R41, -R109.reuse, R41 ;  /* 0x000000296d297221 */ /* 0x040fe20000010100 */
        /* <DEDUP_REMOVED lines=8> */
[----:B------:R-:W-:Y:S01]  /*7b80*/  FADD.FTZ R60, -R109, R60 ;  /* 0x0000003c6d3c7221 */ /* 0x000fe20000010100 */
[----:B------:R-:W-:Y:S01]  /*7b90*/  FFMA.FTZ R5, -R168, R168, 1 ;  /* 0x3f800000a8057423 */ /* 0x000fe200000101a8 */
[----:B------:R-:W-:Y:S01]  /*7ba0*/  FMUL.FTZ R16, R41, R6 ;  /* 0x0000000629107220 */ /* 0x000fe20000410000 */
[----:B------:R-:W-:Y:S01]  /*7bb0*/  FMUL.FTZ R61, R61, R4 ;  /* 0x000000043d3d7220 */ /* 0x000fe20000410000 */
[----:B------:R-:W-:Y:S01]  /*7bc0*/  FMUL.FTZ R60, R194, R60 ;  /* 0x0000003cc23c7220 */ /* 0x000fe20000410000 */
[----:B------:R-:W-:Y:S01]  /*7bd0*/  FMUL.FTZ R5, R5, UR5 ;  /* 0x0000000505057c20 */ /* 0x000fe20008410000 */
[----:B------:R-:W-:Y:S01]  /*7be0*/  FADD.FTZ R4, -R108, R11 ;  /* 0x0000000b6c047221 */ /* 0x000fe20000010100 */
[C---:B------:R-:W-:Y:S01]  /*7bf0*/  FADD.FTZ R56, -R109.reuse, R56 ;  /* 0x000000386d387221 */ /* 0x040fe20000010100 */
[----:B------:R-:W-:Y:S01]  /*7c00*/  FADD.FTZ R57, -R109, R57 ;  /* 0x000000396d397221 */ /* 0x000fe20000010100 */
[----:B------:R-:W-:Y:S01]  /*7c10*/  FFMA.FTZ R6, -R176, R176, 1 ;  /* 0x3f800000b0067423 */ /* 0x000fe200000101b0 */
[----:B------:R-:W-:Y:S01]  /*7c20*/  FMUL.FTZ R60, R60, R5 ;  /* 0x000000053c3c7220 */ /* 0x000fe20000410000 */
[----:B------:R-:W-:Y:S01]  /*7c30*/  FMUL.FTZ R56, R198, R56 ;  /* 0x00000038c6387220 */ /* 0x000fe20000410000 */
[----:B------:R-:W-:Y:S01]  /*7c40*/  FMUL.FTZ R57, R197, R57 ;  /* 0x00000039c5397220 */ /* 0x000fe20000410000 */
[----:B------:R-:W-:Y:S01]  /*7c50*/  FMUL.FTZ R6, R6, UR5 ;  /* 0x0000000506067c20 */ /* 0x000fe20008410000 */
[----:B-1----:R-:W-:Y:S01]  /*7c60*/  FFMA.FTZ R0, -R231, R231, 1 ;  /* 0x3f800000e7007423 */ /* 0x002fe200000101e7 */
[----:B------:R-:W-:Y:S01]  /*7c70*/  FADD.FTZ R10, -R108, R10 ;  /* 0x0000000a6c0a7221 */ /* 0x000fe20000010100 */
[----:B------:R-:W-:Y:S01]  /*7c80*/  FMUL.FTZ R56, R56, R7 ;  /* 0x0000000738387220 */ /* 0x000fe20000410000 */
[----:B------:R-:W-:Y:S01]  /*7c90*/  FMUL.FTZ R12, R57, R6 ;  /* 0x00000006390c7220 */ /* 0x000fe20000410000 */
[----:B------:R-:W-:Y:S01]  /*7ca0*/  FMUL.FTZ R6, R0, UR5 ;  /* 0x0000000500067c20 */ /* 0x000fe20008410000 */
[----:B------:R-:W-:Y:S01]  /*7cb0*/  FFMA.FTZ R0, -R229, R229, 1 ;  /* 0x3f800000e5007423 */ /* 0x000fe200000101e5 */
[C---:B------:R-:W-:Y:S01]  /*7cc0*/  FADD.FTZ R42, -R108.reuse, R42 ;  /* 0x0000002a6c2a7221 */ /* 0x040fe20000010100 */
[C---:B------:R-:W-:Y:S01]  /*7cd0*/  FADD.FTZ R30, -R108.reuse, R30 ;  /* 0x0000001e6c1e7221 */ /* 0x040fe20000010100 */
[----:B------:R-:W-:Y:S01]  /*7ce0*/  FADD.FTZ R31, -R108, R31 ;  /* 0x0000001f6c1f7221 */ /* 0x000fe20000010100 */
[----:B------:R-:W-:Y:S01]  /*7cf0*/  FMUL.FTZ R0, R0, UR5 ;  /* 0x0000000500007c20 */ /* 0x000fe20008410000 */
[----:B------:R-:W-:Y:S01]  /*7d00*/  FMUL.FTZ R42, R238, R42 ;  /* 0x0000002aee2a7220 */ /* 0x000fe20000410000 */
[----:B------:R-:W-:Y:S01]  /*7d10*/  FMUL.FTZ R30, R250, R30 ;  /* 0x0000001efa1e7220 */ /* 0x000fe20000410000 */
[----:B------:R-:W-:Y:S01]  /*7d20*/  FMUL.FTZ R31, R249, R31 ;  /* 0x0000001ff91f7220 */ /* 0x000fe20000410000 */
[----:B------:R-:W-:Y:S01]  /*7d30*/  FADD.FTZ R58, -R108, R58 ;  /* 0x0000003a6c3a7221 */ /* 0x000fe20000010100 */
[----:B------:R-:W-:Y:S01]  /*7d40*/  F2FP.BF16.F32.PACK_AB R32, R32, R34 ;  /* 0x000000222020723e */ /* 0x000fe200000010ff */
[----:B------:R-:W-:Y:S01]  /*7d50*/  FADD.FTZ R43, -R108, R43 ;  /* 0x0000002b6c2b7221 */ /* 0x000fe20000010100 */
[----:B------:R-:W3:Y:S01]  /*7d60*/  LDL R34, [R1+0x64] ;  /* 0x0000640001227983 */ /* 0x000ee20000100800 */
[----:B------:R-:W-:Y:S01]  /*7d70*/  FMUL.FTZ R58, R226, R58 ;  /* 0x0000003ae23a7220 */ /* 0x000fe20000410000 */
[----:B------:R-:W-:Y:S01]  /*7d80*/  F2FP.BF16.F32.PACK_AB R18, R18, R24 ;  /* 0x000000181212723e */ /* 0x000fe200000010ff */
[C---:B------:R-:W-:Y:S01]  /*7d90*/  FADD.FTZ R47, -R108.reuse, R47 ;  /* 0x0000002f6c2f7221 */ /* 0x040fe20000010100 */
[----:B------:R-:W3:Y:S01]  /*7da0*/  LDL.LU R29, [R1+0x28] ;  /* 0x00002800011d7983 */ /* 0x000ee20000300800 */
[----:B------:R-:W-:Y:S01]  /*7db0*/  FMUL.FTZ R43, R237, R43 ;  /* 0x0000002bed2b7220 */ /* 0x000fe20000410000 */
[----:B------:R-:W-:Y:S01]  /*7dc0*/  FADD.FTZ R46, -R108, R46 ;  /* 0x0000002e6c2e7221 */ /* 0x000fe20000010100 */
[----:B------:R-:W-:Y:S01]  /*7dd0*/  F2FP.BF16.F32.PACK_AB R17, R17, R28 ;  /* 0x0000001c1111723e */ /* 0x000fe200000010ff */
[----:B------:R-:W-:Y:S01]  /*7de0*/  FMUL.FTZ R47, R233, R47 ;  /* 0x0000002fe92f7220 */ /* 0x000fe20000410000 */
[----:B------:R-:W3:Y:S01]  /*7df0*/  LDL.LU R28, [R1+0x2c] ;  /* 0x00002c00011c7983 */ /* 0x000ee20000300800 */
[----:B------:R-:W-:Y:S01]  /*7e00*/  FMUL.FTZ R46, R234, R46 ;  /* 0x0000002eea2e7220 */ /* 0x000fe20000410000 */
[C---:B------:R-:W-:Y:S01]  /*7e10*/  FADD.FTZ R59, -R108.reuse, R59 ;  /* 0x0000003b6c3b7221 */ /* 0x040fe20000010100 */
[----:B------:R-:W-:Y:S01]  /*7e20*/  F2FP.BF16.F32.PACK_AB R23, R23, R38 ;  /* 0x000000261717723e */ /* 0x000fe200000010ff */
[----:B------:R-:W-:Y:S01]  /*7e30*/  FADD.FTZ R62, -R108, R62 ;  /* 0x0000003e6c3e7221 */ /* 0x000fe20000010100 */
[----:B------:R-:W-:Y:S01]  /*7e40*/  F2FP.BF16.F32.PACK_AB R22, R22, R50 ;  /* 0x000000321616723e */ /* 0x000fe200000010ff */
[----:B------:R-:W-:Y:S01]  /*7e50*/  FMUL.FTZ R59, R225, R59 ;  /* 0x0000003be13b7220 */ /* 0x000fe20000410000 */
[----:B------:R-:W-:Y:S01]  /*7e60*/  F2FP.BF16.F32.PACK_AB R16, R16, R40 ;  /* 0x000000281010723e */ /* 0x000fe200000010ff */
[----:B------:R-:W-:Y:S01]  /*7e70*/  FMUL.FTZ R62, R221, R62 ;  /* 0x0000003edd3e7220 */ /* 0x000fe20000410000 */
[----:B------:R-:W-:Y:S01]  /*7e80*/  F2FP.BF16.F32.PACK_AB R13, R13, R44 ;  /* 0x0000002c0d0d723e */ /* 0x000fe200000010ff */
[----:B------:R-:W-:Y:S01]  /*7e90*/  FADD.FTZ R63, -R108, R63 ;  /* 0x0000003f6c3f7221 */ /* 0x000fe20000010100 */
[----:B------:R-:W-:Y:S02]  /*7ea0*/  F2FP.BF16.F32.PACK_AB R21, R21, R54 ;  /* 0x000000361515723e */ /* 0x000fe400000010ff */
[----:B------:R-:W-:Y:S01]  /*7eb0*/  F2FP.BF16.F32.PACK_AB R20, R20, R66 ;  /* 0x000000421414723e */ /* 0x000fe200000010ff */
[----:B------:R-:W-:Y:S01]  /*7ec0*/  FMUL.FTZ R63, R213, R63 ;  /* 0x0000003fd53f7220 */ /* 0x000fe20000410000 */
[----:B------:R-:W-:Y:S02]  /*7ed0*/  F2FP.BF16.F32.PACK_AB R12, R12, R56 ;  /* 0x000000380c0c723e */ /* 0x000fe400000010ff */
[----:B------:R-:W-:Y:S01]  /*7ee0*/  F2FP.BF16.F32.PACK_AB R11, R61, R60 ;  /* 0x0000003c3d0b723e */ /* 0x000fe200000010ff */
[----:B--2---:R-:W-:Y:S01]  /*7ef0*/  FMUL.FTZ R10, R105, R10 ;  /* 0x0000000a690a7220 */ /* 0x004fe20000410000 */
[----:B----4-:R-:W-:Y:S01]  /*7f00*/  FMUL.FTZ R5, R104, R4 ;  /* 0x0000000468057220 */ /* 0x010fe20000410000 */
[----:B------:R-:W-:Y:S01]  /*7f10*/  FFMA.FTZ R4, -R232, R232, 1 ;  /* 0x3f800000e8047423 */ /* 0x000fe200000101e8 */
[----:B------:R-:W-:Y:S03]  /*7f20*/  FMUL.FTZ R14, R103, R14 ;  /* 0x0000000e670e7220 */ /* 0x000fe60000410000 */
[----:B------:R-:W-:Y:S01]  /*7f30*/  FMUL.FTZ R7, R4, UR5 ;  /* 0x0000000504077c20 */ /* 0x000fe20008410000 */
[----:B------:R-:W-:Y:S01]  /*7f40*/  FFMA.FTZ R4, -R230, R230, 1 ;  /* 0x3f800000e6047423 */ /* 0x000fe200000101e6 */
[----:B------:R-:W-:Y:S01]  /*7f50*/  FMUL.FTZ R6, R5, R6 ;  /* 0x0000000605067220 */ /* 0x000fe20000410000 */
[----:B---3--:R-:W-:Y:S01]  /*7f60*/  FMUL.FTZ R15, R102, R15 ;  /* 0x0000000f660f7220 */ /* 0x008fe20000410000 */
[----:B------:R-:W-:Y:S01]  /*7f70*/  FMUL.FTZ R10, R10, R7 ;  /* 0x000000070a0a7220 */ /* 0x000fe20000410000 */
[----:B------:R-:W-:Y:S02]  /*7f80*/  FMUL.FTZ R4, R4, UR5 ;  /* 0x0000000504047c20 */ /* 0x000fe40008410000 */
[----:B------:R-:W-:Y:S01]  /*7f90*/  FMUL.FTZ R9, R15, R0 ;  /* 0x000000000f097220 */ /* 0x000fe20000410000 */
[----:B------:R-:W-:Y:S01]  /*7fa0*/  FFMA.FTZ R0, -R223, R223, 1 ;  /* 0x3f800000df007423 */ /* 0x000fe200000101df */
[----:B------:R-:W-:Y:S01]  /*7fb0*/  FMUL.FTZ R14, R14, R4 ;  /* 0x000000040e0e7220 */ /* 0x000fe20000410000 */
[----:B------:R-:W-:Y:S01]  /*7fc0*/  F2FP.BF16.F32.PACK_AB R10, R6, R10 ;  /* 0x0000000a060a723e */ /* 0x000fe200000010ff */
[----:B------:R-:W-:Y:S01]  /*7fd0*/  FFMA.FTZ R4, -R224, R224, 1 ;  /* 0x3f800000e0047423 */ /* 0x000fe200000101e0 */
[----:B------:R-:W-:Y:S01]  /*7fe0*/  FFMA.FTZ R6, -R208, R208, 1 ;  /* 0x3f800000d0067423 */ /* 0x000fe200000101d0 */
[----:B------:R-:W-:Y:S01]  /*7ff0*/  FMUL.FTZ R27, R52, R27 ;  /* 0x0000001b341b7220 */ /* 0x000fe20000410000 */
[----:B------:R-:W-:Y:S01]  /*8000*/  F2FP.BF16.F32.PACK_AB R9, R9, R14 ;  /* 0x0000000e0909723e */ /* 0x000fe200000010ff */
[----:B------:R-:W-:Y:S01]  /*8010*/  STS [R244+0xa400], R10 ;  /* 0x00a4000af4007388 */ /* 0x000fe20000000800 */
[----:B------:R-:W-:Y:S01]  /*8020*/  FMUL.FTZ R5, R4, UR5 ;  /* 0x0000000504057c20 */ /* 0x000fe20008410000 */
[----:B------:R-:W-:Y:S01]  /*8030*/  FMUL.FTZ R8, R0, UR5 ;  /* 0x0000000500087c20 */ /* 0x000fe20008410000 */
[----:B------:R-:W-:Y:S01]  /*8040*/  FMUL.FTZ R6, R6, UR5 ;  /* 0x0000000506067c20 */ /* 0x000fe20008410000 */
[----:B------:R-:W-:Y:S01]  /*8050*/  STS [R245+0xa000], R19 ;  /* 0x00a00013f5007388 */ /* 0x000fe20000000800 */
[----:B------:R-:W-:Y:S01]  /*8060*/  FMUL.FTZ R26, R53, R26 ;  /* 0x0000001a351a7220 */ /* 0x000fe20000410000 */
[----:B------:R-:W-:Y:S01]  /*8070*/  FFMA.FTZ R4, -R222, R222, 1 ;  /* 0x3f800000de047423 */ /* 0x000fe200000101de */
[----:B------:R-:W-:Y:S01]  /*8080*/  FFMA.FTZ R0, -R220, R220, 1 ;  /* 0x3f800000dc007423 */ /* 0x000fe200000101dc */
[----:B------:R-:W-:Y:S01]  /*8090*/  STS [R245+0xa400], R9 ;  /* 0x00a40009f5007388 */ /* 0x000fe20000000800 */
[----:B------:R-:W-:Y:S01]  /*80a0*/  FMUL.FTZ R42, R42, R6 ;  /* 0x000000062a2a7220 */ /* 0x000fe20000410000 */
[----:B------:R-:W-:Y:S01]  /*80b0*/  FMUL.FTZ R26, R26, R5 ;  /* 0x000000051a1a7220 */ /* 0x000fe20000410000 */
[----:B------:R-:W-:Y:S01]  /*80c0*/  FMUL.FTZ R8, R27, R8 ;  /* 0x000000081b087220 */ /* 0x000fe20000410000 */
[----:B------:R-:W-:Y:S01]  /*80d0*/  STS [R246+0x8000], R101 ;  /* 0x00800065f6007388 */ /* 0x000fe20000000800 */
[----:B------:R-:W-:Y:S01]  /*80e0*/  FMUL.FTZ R4, R4, UR5 ;  /* 0x0000000504047c20 */ /* 0x000fe20008410000 */
[----:B------:R-:W-:Y:S01]  /*80f0*/  FMUL.FTZ R0, R0, UR5 ;  /* 0x0000000500007c20 */ /* 0x000fe20008410000 */
[----:B------:R-:W-:Y:S01]  /*8100*/  FFMA.FTZ R6, -R193, R193, 1 ;  /* 0x3f800000c1067423 */ /* 0x000fe200000101c1 */
[----:B------:R-:W-:Y:S01]  /*8110*/  STS [R246+0x8400], R33 ;  /* 0x00840021f6007388 */ /* 0x000fe20000000800 */
[----:B------:R-:W-:Y:S01]  /*8120*/  FFMA.FTZ R5, -R207, R207, 1 ;  /* 0x3f800000cf057423 */ /* 0x000fe200000101cf */
[----:B------:R-:W-:Y:S01]  /*8130*/  FMUL.FTZ R30, R30, R4 ;  /* 0x000000041e1e7220 */ /* 0x000fe20000410000 */
[----:B------:R-:W-:Y:S01]  /*8140*/  FMUL.FTZ R31, R31, R0 ;  /* 0x000000001f1f7220 */ /* 0x000fe20000410000 */
[----:B------:R-:W-:Y:S01]  /*8150*/  STS [R243+0x8000], R100 ;  /* 0x00800064f3007388 */ /* 0x000fe20000000800 */
[----:B------:R-:W-:Y:S01]  /*8160*/  FMUL.FTZ R6, R6, UR5 ;  /* 0x0000000506067c20 */ /* 0x000fe20008410000 */
[----:B------:R-:W-:Y:S01]  /*8170*/  F2FP.BF16.F32.PACK_AB R8, R8, R26 ;  /* 0x0000001a0808723e */ /* 0x000fe200000010ff */
[----:B------:R-:W-:Y:S01]  /*8180*/  FMUL.FTZ R5, R5, UR5 ;  /* 0x0000000505057c20 */ /* 0x000fe20008410000 */
[----:B------:R-:W-:Y:S01]  /*8190*/  STS [R243+0x8400], R32 ;  /* 0x00840020f3007388 */ /* 0x000fe20000000800 */
[----:B------:R-:W-:Y:S01]  /*81a0*/  FFMA.FTZ R0, -R201, R201, 1 ;  /* 0x3f800000c9007423 */ /* 0x000fe200000101c9 */
[----:B------:R-:W-:Y:S01]  /*81b0*/  FFMA.FTZ R4, -R202, R202, 1 ;  /* 0x3f800000ca047423 */ /* 0x000fe200000101ca */
[----:B------:R-:W-:Y:S01]  /*81c0*/  FMUL.FTZ R58, R58, R6 ;  /* 0x000000063a3a7220 */ /* 0x000fe20000410000 */
[----:B------:R-:W-:Y:S01]  /*81d0*/  F2FP.BF16.F32.PACK_AB R6, R31, R30 ;  /* 0x0000001e1f06723e */ /* 0x000fe200000010ff */
[----:B------:R-:W-:Y:S01]  /*81e0*/  STS [R246+0xa000], R18 ;  /* 0x00a00012f6007388 */ /* 0x000fe20000000800 */
[----:B------:R-:W-:Y:S01]  /*81f0*/  FMUL.FTZ R0, R0, UR5 ;  /* 0x0000000500007c20 */ /* 0x000fe20008410000 */
[----:B------:R-:W-:Y:S01]  /*8200*/  FMUL.FTZ R43, R43, R5 ;  /* 0x000000052b2b7220 */ /* 0x000fe20000410000 */
[----:B------:R-:W-:Y:S01]  /*8210*/  FMUL.FTZ R4, R4, UR5 ;  /* 0x0000000504047c20 */ /* 0x000fe20008410000 */
[----:B------:R-:W-:Y:S01]  /*8220*/  STS [R246+0xa400], R8 ;  /* 0x00a40008f6007388 */ /* 0x000fe20000000800 */
[----:B------:R-:W-:Y:S01]  /*8230*/  FFMA.FTZ R5, -R192, R192, 1 ;  /* 0x3f800000c0057423 */ /* 0x000fe200000101c0 */
[----:B------:R-:W-:Y:S01]  /*8240*/  FMUL.FTZ R47, R47, R0 ;  /* 0x000000002f2f7220 */ /* 0x000fe20000410000 */
[----:B------:R-:W-:Y:S01]  /*8250*/  FMUL.FTZ R46, R46, R4 ;  /* 0x000000042e2e7220 */ /* 0x000fe20000410000 */
[----:B------:R-:W-:Y:S01]  /*8260*/  STS [R243+0xa000], R17 ;  /* 0x00a00011f3007388 */ /* 0x000fe20000000800 */
[----:B------:R-:W-:Y:S01]  /*8270*/  FFMA.FTZ R0, -R183, R183, 1 ;  /* 0x3f800000b7007423 */ /* 0x000fe200000101b7 */
[----:B------:R-:W-:Y:S01]  /*8280*/  FMUL.FTZ R5, R5, UR5 ;  /* 0x0000000505057c20 */ /* 0x000fe20008410000 */
[----:B------:R-:W-:Y:S01]  /*8290*/  FFMA.FTZ R4, -R184, R184, 1 ;  /* 0x3f800000b8047423 */ /* 0x000fe200000101b8 */
[----:B------:R-:W-:Y:S01]  /*82a0*/  STS [R243+0xa400], R6 ;  /* 0x00a40006f3007388 */ /* 0x000fe20000000800 */
[----:B------:R-:W-:Y:S01]  /*82b0*/  FMUL.FTZ R7, R0, UR5 ;  /* 0x0000000500077c20 */ /* 0x000fe20008410000 */
[----:B------:R-:W-:Y:S01]  /*82c0*/  FMUL.FTZ R0, R59, R5 ;  /* 0x000000053b007220 */ /* 0x000fe20000410000 */
[----:B------:R-:W-:Y:S01]  /*82d0*/  FMUL.FTZ R4, R4, UR5 ;  /* 0x0000000504047c20 */ /* 0x000fe20008410000 */
[----:B------:R-:W-:Y:S01]  /*82e0*/  STS [R239+0x8000], R49 ;  /* 0x00800031ef007388 */ /* 0x000fe20000000800 */
[----:B------:R-:W-:Y:S01]  /*82f0*/  F2FP.BF16.F32.PACK_AB R5, R43, R42 ;  /* 0x0000002a2b05723e */ /* 0x000fe200000010ff */
[----:B------:R-:W-:Y:S01]  /*8300*/  FMUL.FTZ R7, R63, R7 ;  /* 0x000000073f077220 */ /* 0x000fe20000410000 */
[----:B------:R-:W-:Y:S01]  /*8310*/  FMUL.FTZ R62, R62, R4 ;  /* 0x000000043e3e7220 */ /* 0x000fe20000410000 */
[----:B------:R-:W-:Y:S01]  /*8320*/  STS [R239+0x8400], R23 ;  /* 0x00840017ef007388 */ /* 0x000fe20000000800 */
[----:B------:R-:W-:Y:S02]  /*8330*/  F2FP.BF16.F32.PACK_AB R4, R47, R46 ;  /* 0x0000002e2f04723e */ /* 0x000fe400000010ff */
[----:B------:R-:W-:Y:S01]  /*8340*/  F2FP.BF16.F32.PACK_AB R0, R0, R58 ;  /* 0x0000003a0000723e */ /* 0x000fe200000010ff */
[----:B------:R-:W-:Y:S01]  /*8350*/  STS [R240+0x8000], R48 ;  /* 0x00800030f0007388 */ /* 0x000fe20000000800 */
[----:B------:R-:W-:Y:S03]  /*8360*/  F2FP.BF16.F32.PACK_AB R7, R7, R62 ;  /* 0x0000003e0707723e */ /* 0x000fe600000010ff */
        /* <DEDUP_REMOVED lines=21> */
[----:B------:R-:W-:Y:S02]  /*84c0*/  LEA R59, R34, UR4, 0x1 ;  /* 0x00000004223b7c11 */ /* 0x000fe4000f8e08ff */
[----:B------:R-:W-:Y:S02]  /*84d0*/  MOV R53, R29 ;  /* 0x0000001d00357202 */ /* 0x000fe40000000f00 */
[----:B------:R-:W-:Y:S01]  /*84e0*/  MOV R52, R28 ;  /* 0x0000001c00347202 */ /* 0x000fe20000000f00 */
        /* <DEDUP_REMOVED lines=54> */
[----:B------:R-:W2:Y:S01]  /*8850*/  LDL.LU.64 R28, [R1+0x8] ;  /* 0x00000800011c7983 */ /* 0x000ea20000300a00 */
[----:B------:R-:W1:Y:S01]  /*8860*/  LDC R7, c[0x0][0x420] ;  /* 0x00010800ff077b82 */ /* 0x000e620000000800 */
[----:B------:R-:W-:Y:S11]  /*8870*/  ISETP.GE.AND P2, PT, R64, UR37, PT ;  /* 0x0000002540007c0c */ /* 0x000ff6000bf46270 */
[----:B------:R-:W-:Y:S02]  /*8880*/  @!UPT UIADD3 URZ, URZ, URZ, URZ ;  /* 0x0000003f3f3ff290 */ /* 0x000fe4000fffe03f */
[----:B------:R3:W-:Y:S01]  /*8890*/  @P2 STS [R59+0x4000], RZ ;  /* 0x004000ff3b002388 */ /* 0x0007e20000000800 */
[----:B------:R-:W4:Y:S03]  /*88a0*/  @!P2 LDC R6, c[0x0][0x424] ;  /* 0x00010900ff06ab82 */ /* 0x000f260000000800 */
[----:B------:R3:W-:Y:S04]  /*88b0*/  @P2 STS [R59+0x4004], RZ ;  /* 0x004004ff3b002388 */ /* 0x0007e80000000800 */
[----:B------:R3:W-:Y:S01]  /*88c0*/  @P2 STS.64 [R59+0x4008], RZ ;  /* 0x004008ff3b002388 */ /* 0x0007e20000000a00 */
[C---:B-1----:R-:W-:Y:S05]  /*88d0*/  IMAD.U32 R4, R7.reuse, -0x80, RZ ;  /* 0xffffff8007047824 */ /* 0x042fea00078e00ff */
[C---:B--2---:R-:W-:Y:S04]  /*88e0*/  LEA R5, P0, R4.reuse, R28, 0x1 ;  /* 0x0000001c04057211 */ /* 0x044fe800078008ff */
        /* <DEDUP_REMOVED lines=8> */
[----:B----4-:R-:W-:Y:S03]  /*8970*/  @!P2 LEA.HI.X R5, R7, R9, R6, 0x7, P0 ;  /* 0x000000090705a211 */ /* 0x010fe600000f3c06 */
[----:B------:R3:W-:Y:S04]  /*8980*/  @P2 STS.128 [R59+0x5000], RZ ;  /* 0x005000ff3b002388 */ /* 0x0007e80000000c00 */
[----:B------:R-:W-:Y:S01]  /*8990*/  @!PT LDS RZ, [RZ] ;  /* 0x00000000fffff984 */ /* 0x000fe20000000800 */
[----:B------:R-:W-:Y:S01]  /*89a0*/  @!PT LDS RZ, [RZ] ;  /* 0x00000000fffff984 */ /* 0x000fe20000000800 */
[----:B------:R-:W-:Y:S01]  /*89b0*/  @!PT LDS RZ, [RZ] ;  /* 0x00000000fffff984 */ /* 0x000fe20000000800 */
[----:B------:R3:W-:Y:S04]  /*89c0*/  @!P2 LDGSTS.E.BYPASS.LTC128B.128 [R59+0x5000], desc[UR8][R4.64] ;  /* 0x05000000043bafae */ /* 0x0007e8000b901d48 */
[----:B------:R3:W-:Y:S04]  /*89d0*/  STL.64 [R1+0x8], R8 ;  /* 0x0000080801007387 */ /* 0x0007e80000100a00 */
[----:B------:R-:W0:Y:S02]  /*89e0*/  LDGDEPBAR ;  /* 0x00000000000079af */ /* 0x000e240000000000 */
.L_x_218:
[----:B------:R-:W2:Y:S01]  /*89f0*/  LDL R60, [R1+0x50] ;  /* 0x00005000013c7983 */ /* 0x000ea20000100800 */
        /* <DEDUP_REMOVED lines=10> */
[----:B------:R-:W3:Y:S04]  /*8aa0*/  LDSM.16.MT88.4 R20, [R0+0x6000] ;  /* 0x006000000014783b */ /* 0x000ee80000004200 */
        /* <DEDUP_REMOVED lines=8> */
[-C--:B---3--:R-:W-:Y:S06]  /*8b30*/  HMMA.16816.F32.BF16 R4, R16, R20.reuse, RZ ;  /* 0x000000141004723c */ /* 0x088fec00000418ff */
[C---:B-1----:R-:W-:Y:S06]  /*8b40*/  HMMA.16816.F32.BF16 R8, R12.reuse, R20, RZ ;  /* 0x000000140c08723c */ /* 0x042fec00000418ff */
[-C--:B------:R-:W-:Y:S06]  /*8b50*/  HMMA.16816.F32.BF16 R12, R12, R22.reuse, RZ ;  /* 0x000000160c0c723c */ /* 0x080fec00000418ff */
[----:B------:R-:W-:Y:S01]  /*8b60*/  HMMA.16816.F32.BF16 R16, R16, R22, RZ ;  /* 0x000000161010723c */ /* 0x000fe200000418ff */
[----:B------:R-:W1:Y:S05]  /*8b70*/  LDSM.16.M88.4 R20, [R152] ;  /* 0x000000009814783b */ /* 0x000e6a0000000200 */
[-C--:B------:R-:W-:Y:S06]  /*8b80*/  HMMA.16816.F32.BF16 R4, R24, R28.reuse, R4 ;  /* 0x0000001c1804723c */ /* 0x080fec0000041804 */
[C---:B------:R-:W-:Y:S06]  /*8b90*/  HMMA.16816.F32.BF16 R8, R32.reuse, R28, R8 ;  /* 0x0000001c2008723c */ /* 0x040fec0000041808 */
[-C--:B------:R-:W-:Y:S01]  /*8ba0*/  HMMA.16816.F32.BF16 R12, R32, R30.reuse, R12 ;  /* 0x0000001e200c723c */ /* 0x080fe2000004180c */
[----:B------:R-:W3:Y:S05]  /*8bb0*/  LDSM.16.M88.4 R32, [R152+0x2000] ;  /* 0x002000009820783b */ /* 0x000eea0000000200 */
[----:B------:R-:W-:Y:S01]  /*8bc0*/  HMMA.16816.F32.BF16 R16, R24, R30, R16 ;  /* 0x0000001e1810723c */ /* 0x000fe20000041810 */
[----:B------:R-:W-:Y:S04]  /*8bd0*/  LDSM.16.M88.4 R24, [R151+0x4000] ;  /* 0x004000009718783b */ /* 0x000fe80000000200 */
[----:B------:R-:W3:Y:S01]  /*8be0*/  LDSM.16.MT88.4 R28, [R0+0x7000] ;  /* 0x00700000001c783b */ /* 0x000ee20000004200 */
[-C--:B------:R-:W-:Y:S06]  /*8bf0*/  HMMA.16816.F32.BF16 R4, R36, R40.reuse, R4 ;  /* 0x000000282404723c */ /* 0x080fec0000041804 */
[C---:B------:R-:W-:Y:S06]  /*8c00*/  HMMA.16816.F32.BF16 R8, R44.reuse, R40, R8 ;  /* 0x000000282c08723c */ /* 0x040fec0000041808 */
[-C--:B------:R-:W-:Y:S01]  /*8c10*/  HMMA.16816.F32.BF16 R12, R44, R42.reuse, R12 ;  /* 0x0000002a2c0c723c */ /* 0x080fe2000004180c */
[----:B------:R-:W3:Y:S05]  /*8c20*/  LDSM.16.M88.4 R44, [R151+0x6000] ;  /* 0x00600000972c783b */ /* 0x000eea0000000200 */
[----:B------:R-:W-:Y:S01]  /*8c30*/  HMMA.16816.F32.BF16 R16, R36, R42, R16 ;  /* 0x0000002a2410723c */ /* 0x000fe20000041810 */
[----:B------:R-:W-:Y:S04]  /*8c40*/  LDSM.16.M88.4 R36, [R159] ;  /* 0x000000009f24783b */ /* 0x000fe80000000200 */
[----:B------:R-:W3:Y:S01]  /*8c50*/  LDSM.16.MT88.4 R40, [R0+0x7400] ;  /* 0x007400000028783b */ /* 0x000ee20000004200 */
[-C--:B-1----:R-:W-:Y:S06]  /*8c60*/  HMMA.16816.F32.BF16 R4, R20, R48.reuse, R4 ;  /* 0x000000301404723c */ /* 0x082fec0000041804 */
[C---:B---3--:R-:W-:Y:S06]  /*8c70*/  HMMA.16816.F32.BF16 R8, R32.reuse, R48, R8 ;  /* 0x000000302008723c */ /* 0x048fec0000041808 */
[-C--:B------:R-:W-:Y:S01]  /*8c80*/  HMMA.16816.F32.BF16 R12, R32, R50.reuse, R12 ;  /* 0x00000032200c723c */ /* 0x080fe2000004180c */
[----:B------:R-:W1:Y:S05]  /*8c90*/  LDSM.16.M88.4 R32, [R158] ;  /* 0x000000009e20783b */ /* 0x000e6a0000000200 */
        /* <DEDUP_REMOVED lines=16> */
[----:B---3--:R-:W-:Y:S05]  /*8da0*/  IMAD.U32 R0, RZ, RZ, UR18 ;  /* 0x00000012ff007e24 */ /* 0x008fea000f8e00ff */
        /* <DEDUP_REMOVED lines=18> */
[----:B------:R-:W-:Y:S02]  /*8ed0*/  IMAD.U32 R23, RZ, RZ, UR31 ;  /* 0x0000001fff177e24 */ /* 0x000fe4000f8e00ff */
[----:B------:R1:W-:Y:S01]  /*8ee0*/  STL [R1+0x2c], R37 ;  /* 0x00002c2501007387 */ /* 0x0003e20000100800 */
[----:B------:R-:W-:Y:S01]  /*8ef0*/  LEA.HI.X.SX32 R39, R0, R53, 0x2, P0 ;  /* 0x0000003500277211 */ /* 0x000fe200000f16ff */
[----:B------:R-:W-:Y:S01]  /*8f00*/  HMMA.16816.F32.BF16 R16, R24, R30, R16 ;  /* 0x0000001e1810723c */ /* 0x000fe20000041810 */
[----:B------:R-:W-:Y:S03]  /*8f10*/  IMAD.U32 R0, RZ, RZ, UR33 ;  /* 0x00000021ff007e24 */ /* 0x000fe6000f8e00ff */
[----:B------:R3:W-:Y:S01]  /*8f20*/  STL [R1+0x28], R39 ;  /* 0x0000282701007387 */ /* 0x0007e20000100800 */
        /* <DEDUP_REMOVED lines=13> */
[----:B--2---:R-:W-:Y:S01]  /*9000*/  @P1 IADD3 R20, P2, R60, UR13, RZ ;  /* 0x0000000d3c141c10 */ /* 0x004fe2000ff5e0ff */
[----:B------:R-:W-:Y:S03]  /*9010*/  @UP3 UIADD3 UR13, UP1, UR13, -0x200, URZ ;  /* 0xfffffe000d0d3890 */ /* 0x000fe6000ff3e03f */
[----:B----4-:R-:W-:Y:S01]  /*9020*/  @P1 IADD3.X R21, R58, UR12, RZ, P2, !PT ;  /* 0x0000000c3a151c10 */ /* 0x010fe200097fe4ff */
[----:B------:R-:W-:Y:S01]  /*9030*/  IMAD.U32 R58, RZ, RZ, UR25 ;  /* 0x00000019ff3a7e24 */ /* 0x000fe2000f8e00ff */
[----:B------:R-:W-:Y:S03]  /*9040*/  @UP3 UIADD3.X UR12, UR12, -0x1, URZ, UP1, !UPT ;  /* 0xffffffff0c0c3890 */ /* 0x000fe60008ffe43f */
[----:B-----5:R-:W2:Y:S04]  /*9050*/  @P1 LDG.E R57, desc[UR8][R20.64] ;  /* 0x0000000814391981 */ /* 0x020ea8000c1e1900 */
[----:B------:R-:W4:Y:S04]  /*9060*/  @P1 LDG.E R56, desc[UR8][R20.64+0x20] ;  /* 0x0000200814381981 */ /* 0x000f28000c1e1900 */
[----:B------:R-:W5:Y:S04]  /*9070*/  @P1 LDG.E R55, desc[UR8][R20.64+0x100] ;  /* 0x0001000814371981 */ /* 0x000f68000c1e1900 */
[----:B------:R1:W3:Y:S02]  /*9080*/  @P1 LDG.E R54, desc[UR8][R20.64+0x120] ;  /* 0x0001200814361981 */ /* 0x0002e4000c1e1900 */
        /* <DEDUP_REMOVED lines=35> */
[----:B----4-:R2:W-:Y:S04]  /*92c0*/  @P1 STL [R1+0x4c], R56 ;  /* 0x00004c3801001387 */ /* 0x0105e80000100800 */
[----:B-----5:R4:W-:Y:S04]  /*92d0*/  @P1 STL [R1+0x40], R55 ;  /* 0x0000403701001387 */ /* 0x0209e80000100800 */
[----:B---3--:R3:W-:Y:S01]  /*92e0*/  @P1 STL [R1+0x44], R54 ;  /* 0x0000443601001387 */ /* 0x0087e20000100800 */
        /* <DEDUP_REMOVED lines=13> */
[----:B----4-:R-:W-:Y:S02]  /*93c0*/  MOV R55, UR22 ;  /* 0x0000001600377c02 */ /* 0x010fe40008000f00 */
[-C--:B------:R-:W-:Y:S01]  /*93d0*/  LEA.HI.X.SX32 R31, R56, R21.reuse, 0x2, P4 ;  /* 0x00000015381f7211 */ /* 0x080fe200020f16ff */
[----:B------:R-:W-:Y:S01]  /*93e0*/  REDG.E.ADD.F32.FTZ.RN.STRONG.GPU desc[UR8][R32.64], R18 ;  /* 0x00000012200079a6 */ /* 0x000fe2000c10f388 */
[----:B---3--:R-:W-:Y:S01]  /*93f0*/  IMAD.U32 R54, RZ, RZ, UR21 ;  /* 0x00000015ff367e24 */ /* 0x008fe2000f8e00ff */
        /* <DEDUP_REMOVED lines=112> */
[----:B--2---:R-:W-:Y:S04]  /*9b00*/  STS [R61], R9 ;  /* 0x000000093d007388 */ /* 0x004fe80000000800 */
[----:B------:R-:W-:Y:S04]  /*9b10*/  STS [R61+0x200], R8 ;  /* 0x000200083d007388 */ /* 0x000fe80000000800 */
[----:B---3--:R-:W-:Y:S04]  /*9b20*/  STS [R60], R5 ;  /* 0x000000053c007388 */ /* 0x008fe80000000800 */
        /* <DEDUP_REMOVED lines=28> */
.L_x_220:
        /* <DEDUP_REMOVED lines=19> */
.L_x_221:
        /* <DEDUP_REMOVED lines=32> */
[----:B------:R-:W5:Y:S01]  /*a020*/  LDS.128 R16, [R59+0x6000] ;  /* 0x006000003b107984 */ /* 0x000f620000000c00 */
        /* <DEDUP_REMOVED lines=9> */
[----:B-----5:R1:W-:Y:S04]  /*a0c0*/  STG.E.128 desc[UR8][R10.64], R16 ;  /* 0x000000100a007986 */ /* 0x0203e8000c101d08 */
.L_x_223:
[----:B------:R-:W-:Y:S05]  /*a0d0*/  BSYNC B0 ;  /* 0x0000000000007941 */ /* 0x000fea0003800000 */
.L_x_222:
        /* <DEDUP_REMOVED lines=12> */
[----:B---3--:R1:W-:Y:S02]  /*a1a0*/  STG.E.128 desc[UR8][R6.64], R20 ;  /* 0x0000001406007986 */ /* 0x0083e4000c101d08 */
.L_x_225:
[----:B------:R-:W-:Y:S05]  /*a1b0*/  BSYNC B0 ;  /* 0x0000000000007941 */ /* 0x000fea0003800000 */
.L_x_224:
        /* <DEDUP_REMOVED lines=17> */
[----:B-1----:R-:W-:Y:S01]  /*a2d0*/  MOV R6, R4 ;  /* 0x0000000400067202 */ /* 0x002fe20000000f00 */
        /* <DEDUP_REMOVED lines=8> */
[----:B------:R1:W-:Y:S04]  /*a360*/  STG.E.128 desc[UR8][R8.64], R12 ;  /* 0x0000000c08007986 */ /* 0x0003e8000c101d08 */
.L_x_227:
[----:B------:R-:W-:Y:S05]  /*a370*/  BSYNC B0 ;  /* 0x0000000000007941 */ /* 0x000fea0003800000 */
.L_x_226:
[----:B------:R-:W-:Y:S05]  /*a380*/  @P1 BRA `(.L_x_200) ;  /* 0x0000000000301947 */ /* 0x000fea0003800000 */
[----:B------:R-:W-:Y:S01]  /*a390*/  IADD3 R0, P0, R0, 0x40, RZ ;  /* 0x0000004000007810 */ /* 0x000fe20007f1e0ff */
[----:B-1----:R-:W-:Y:S01]  /*a3a0*/  IMAD.MOV.U32 R6, RZ, RZ, R4 ;  /* 0x000000ffff067224 */ /* 0x002fe200078e0004 */
        /* <DEDUP_REMOVED lines=10> */
.L_x_200:
[----:B------:R-:W-:Y:S05]  /*a450*/  BSYNC B1 ;  /* 0x0000000000017941 */ /* 0x000fea0003800000 */
.L_x_186:
        /* <DEDUP_REMOVED lines=11> */
.L_x_228:
[----:B------:R-:W-:Y:S05]  /*a510*/  EXIT ;  /* 0x000000000000794d */ /* 0x000fea0003800000 */
.L_x_230:
        /* <DEDUP_REMOVED lines=14> */
.L_x_694:


//--------------------- .text._ZN5flash44flash_bwd_dq_dk_dv_loop_seqk_parallel_kernelI23Flash_bwd_kernel_traitsILi32ELi128ELi128ELi8ELi4ELi4ELi4ELb1ELb0EN7cutlass10bfloat16_tE19Flash_kernel_traitsILi32ELi128ELi128ELi8ES3_EELb1ELb1ELb0ELb0ELb1ELb1ELb0EEEvNS_16Flash_bwd_paramsE --------------------------
	.section	.text._ZN5flash44flash_bwd_dq_dk_dv_loop_seqk_parallel_kernelI23Flash_bwd_kernel_traitsILi32ELi128ELi128ELi8ELi4ELi4ELi4ELb1ELb0EN7cutlass10bfloat16_tE19Flash_kernel_traitsILi32ELi128ELi128ELi8ES3_EELb1ELb1ELb0ELb0ELb1ELb1ELb0EEEvNS_16Flash_bwd_paramsE,"ax",@progbits
	.align	128
        .global         _ZN5flash44flash_bwd_dq_dk_dv_loop_seqk_parallel_kernelI23Flash_bwd_kernel_traitsILi32ELi128ELi128ELi8ELi4ELi4ELi4ELb1ELb0EN7cutlass10bfloat16_tE19Flash_kernel_traitsILi32ELi128ELi128ELi8ES3_EELb1ELb1ELb0ELb0ELb1ELb1ELb0EEEvNS_16Flash_bwd_paramsE
        .type           _ZN5flash44flash_bwd_dq_dk_dv_loop_seqk_parallel_kernelI23Flash_bwd_kernel_traitsILi32ELi128ELi128ELi8ELi4ELi4ELi4ELb1ELb0EN7cutlass10bfloat16_tE19Flash_kernel_traitsILi32ELi128ELi128ELi8ES3_EELb1ELb1ELb0ELb0ELb1ELb1ELb0EEEvNS_16Flash_bwd_paramsE,@function
        .size           _ZN5flash44flash_bwd_dq_dk_dv_loop_seqk_parallel_kernelI23Flash_bwd_kernel_traitsILi32ELi128ELi128ELi8ELi4ELi4ELi4ELb1ELb0EN7cutlass10bfloat16_tE19Flash_kernel_traitsILi32ELi128ELi128ELi8ES3_EELb1ELb1ELb0ELb0ELb1ELb1ELb0EEEvNS_16Flash_bwd_paramsE,(.L_x_695 - _ZN5flash44flash_bwd_dq_dk_dv_loop_seqk_parallel_kernelI23Flash_bwd_kernel_traitsILi32ELi128ELi128ELi8ELi4ELi4ELi4ELb1ELb0EN7cutlass10bfloat16_tE19Flash_kernel_traitsILi32ELi128ELi128ELi8ES3_EELb1ELb1ELb0ELb0ELb1ELb1ELb0EEEvNS_16Flash_bwd_paramsE)
        .other          _ZN5flash44flash_bwd_dq_dk_dv_loop_seqk_parallel_kernelI23Flash_bwd_kernel_traitsILi32ELi128ELi128ELi8ELi4ELi4ELi4ELb1ELb0EN7cutlass10bfloat16_tE19Flash_kernel_traitsILi32ELi128ELi128ELi8ES3_EELb1ELb1ELb0ELb0ELb1ELb1ELb0EEEvNS_16Flash_bwd_paramsE,@"STO_CUDA_ENTRY STV_DEFAULT"
_ZN5flash44flash_bwd_dq_dk_dv_loop_seqk_parallel_kernelI23Flash_bwd_kernel_traitsILi32ELi128ELi128ELi8ELi4ELi4ELi4ELb1ELb0EN7cutlass10bfloat16_tE19Flash_kernel_traitsILi32ELi128ELi128ELi8ES3_EELb1ELb1ELb0ELb0ELb1ELb1ELb0EEEvNS_16Flash_bwd_paramsE:
.text._ZN5flash44flash_bwd_dq_dk_dv_loop_seqk_parallel_kernelI23Flash_bwd_kernel_traitsILi32ELi128ELi128ELi8ELi4ELi4ELi4ELb1ELb0EN7cutlass10bfloat16_tE19Flash_kernel_traitsILi32ELi128ELi128ELi8ES3_EELb1ELb1ELb0ELb0ELb1ELb1ELb0EEEvNS_16Flash_bwd_paramsE:
        /* <DEDUP_REMOVED lines=12> */
[----:B------:R-:W-:Y:S01]  /*00c0*/  IMAD.MOV.U32 R157, RZ, RZ, 0x20 ;  /* 0x00000020ff9d7424 */ /* 0x000fe200078e00ff */
[----:B------:R-:W-:Y:S01]  /*00d0*/  UMOV UR4, 0x400 ;  /* 0x0000040000047882 */ /* 0x000fe20000000000 */
[----:B------:R-:W-:Y:S01]  /*00e0*/  IMAD.MOV.U32 R173, RZ, RZ, -0x10 ;  /* 0xfffffff0ffad7424 */ /* 0x000fe200078e00ff */
[----:B------:R-:W-:Y:S01]  /*00f0*/  ULDC.64 UR58, c[0x0][0x208] ;  /* 0x00008200003a7ab9 */ /* 0x000fe20000000a00 */
[----:B------:R-:W-:-:S03]  /*0100*/  UMOV UR21, 0xffffe000 ;  /* 0xffffe00000157882 */ /* 0x000fc60000000000 */
[----:B------:R-:W3:Y:S08]  /*0110*/  S2UR UR8, SR_CTAID.Y ;  /* 0x00000000000879c3 */ /* 0x000ef00000002600 */
[----:B------:R-:W4:Y:S08]  /*0120*/  S2UR UR9, SR_CTAID.Z ;  /* 0x00000000000979c3 */ /* 0x000f300000002700 */
[----:B------:R-:W5:Y:S01]  /*0130*/  S2UR UR7, SR_CTAID.Z ;  /* 0x00000000000779c3 */ /* 0x000f620000002700 */
[----:B--2---:R-:W-:-:S04]  /*0140*/  ULEA UR5, UR5, UR4, 0x18 ;  /* 0x0000000405057291 */ /* 0x004fc8000f8ec03f */
[----:B------:R-:W-:Y:S01]  /*0150*/  UIADD3 UR4, UR5, 0x8000, URZ ;  /* 0x0000800005047890 */ /* 0x000fe2000fffe03f */
[----:B-1----:R-:W-:Y:S02]  /*0160*/  SHF.R.S32.HI R162, RZ, 0x1f, R166 ;  /* 0x0000001fffa27819 */ /* 0x002fe400000114a6 */
[----:B------:R-:W1:Y:S01]  /*0170*/  S2UR UR6, SR_CTAID.Y ;  /* 0x00000000000679c3 */ /* 0x000e620000002600 */
[----:B------:R-:W-:Y:S01]  /*0180*/  UIADD3 UR15, UR5, 0x6000, URZ ;  /* 0x00006000050f7890 */ /* 0x000fe2000fffe03f */
[CC--:B------:R-:W-:Y:S01]  /*0190*/  LEA.HI R158, R162.reuse, R166.reuse, RZ, 0x4 ;  /* 0x000000a6a29e7211 */ /* 0x0c0fe200078f20ff */
[----:B---3--:R-:W-:Y:S01]  /*01a0*/  USHF.R.S32.HI UR14, URZ, 0x1f, UR8 ;  /* 0x0000001f3f0e7899 */ /* 0x008fe20008011408 */
[----:B------:R-:W-:Y:S01]  /*01b0*/  LEA.HI R10, R162, R166, RZ, 0x3 ;  /* 0x000000a6a20a7211 */ /* 0x000fe200078f18ff */
[----:B------:R-:W-:Y:S01]  /*01c0*/  UIMAD.WIDE UR56, UR8, 0x80, URZ ;  /* 0x00000080083878a5 */ /* 0x000fe2000f8e023f */
[----:B------:R-:W-:Y:S01]  /*01d0*/  SHF.R.S32.HI R0, RZ, 0x4, R158 ;  /* 0x00000004ff007819 */ /* 0x000fe2000001149e */
[----:B----4-:R-:W-:Y:S01]  /*01e0*/  USHF.R.S32.HI UR13, URZ, 0x1f, UR9 ;  /* 0x0000001f3f0d7899 */ /* 0x010fe20008011409 */
[----:B------:R-:W-:-:S02]  /*01f0*/  LOP3.LUT R156, R10, 0xfffffff8, RZ, 0xc0, !PT ;  /* 0xfffffff80a9c7812 */ /* 0x000fc400078ec0ff */
[C---:B------:R-:W-:Y:S02]  /*0200*/  LOP3.LUT R8, R158.reuse, 0xfffffff0, RZ, 0xc0, !PT ;  /* 0xfffffff09e087812 */ /* 0x040fe400078ec0ff */
[----:B------:R-:W-:Y:S01]  /*0210*/  LEA.HI R158, R158, R0, RZ, 0x1 ;  /* 0x000000009e9e7211 */ /* 0x000fe200078f08ff */
[----:B------:R-:W-:Y:S01]  /*0220*/  IMAD.IADD R156, R166, 0x1, -R156 ;  /* 0x00000001a69c7824 */ /* 0x000fe200078e0a9c */
[-C--:B------:R-:W-:Y:S01]  /*0230*/  LEA.HI R161, R162, R166.reuse, RZ, 0x7 ;  /* 0x000000a6a2a17211 */ /* 0x080fe200078f38ff */
[----:B------:R-:W-:Y:S01]  /*0240*/  IMAD.IADD R8, R166, 0x1, -R8 ;  /* 0x00000001a6087824 */ /* 0x000fe200078e0a08 */
[----:B------:R-:W-:Y:S01]  /*0250*/  LOP3.LUT R158, R158, 0xfffffffe, RZ, 0xc0, !PT ;  /* 0xfffffffe9e9e7812 */ /* 0x000fe200078ec0ff */
[----:B-----5:R-:W-:Y:S01]  /*0260*/  USHF.R.S32.HI UR12, URZ, 0x1f, UR7 ;  /* 0x0000001f3f0c7899 */ /* 0x020fe20008011407 */
[----:B------:R-:W-:Y:S02]  /*0270*/  LEA.HI R11, R162, R166, RZ, 0x2 ;  /* 0x000000a6a20b7211 */ /* 0x000fe400078f10ff */
[----:B------:R-:W-:Y:S01]  /*0280*/  LEA.HI R4, R156, R156, RZ, 0x1 ;  /* 0x0000009c9c047211 */ /* 0x000fe200078f08ff */
[----:B------:R-:W-:Y:S01]  /*0290*/  IMAD.IADD R158, R0, 0x1, -R158 ;  /* 0x00000001009e7824 */ /* 0x000fe200078e0a9e */
[----:B------:R-:W-:Y:S01]  /*02a0*/  LEA.HI R162, R162, R166, RZ, 0x5 ;  /* 0x000000a6a2a27211 */ /* 0x000fe200078f28ff */
[----:B-1----:R-:W-:Y:S01]  /*02b0*/  USHF.R.S32.HI UR11, URZ, 0x1f, UR6 ;  /* 0x0000001f3f0b7899 */ /* 0x002fe20008011406 */
[----:B------:R-:W-:Y:S01]  /*02c0*/  LOP3.LUT R3, R11, 0xfffffffc, RZ, 0xc0, !PT ;  /* 0xfffffffc0b037812 */ /* 0x000fe200078ec0ff */
[----:B------:R-:W-:Y:S01]  /*02d0*/  IMAD.SHL.U32 R159, R158, 0x8, RZ ;  /* 0x000000089e9f7824 */ /* 0x000fe200078e00ff */
[----:B------:R-:W-:-:S02]  /*02e0*/  LOP3.LUT R0, R4, 0x7fffffe, RZ, 0xc0, !PT ;  /* 0x07fffffe04007812 */ /* 0x000fc400078ec0ff */
[----:B------:R-:W-:Y:S02]  /*02f0*/  SHF.R.S32.HI R161, RZ, 0x7, R161 ;  /* 0x00000007ffa17819 */ /* 0x000fe400000114a1 */
[--C-:B------:R-:W-:Y:S01]  /*0300*/  SHF.R.S32.HI R164, RZ, 0x2, R11.reuse ;  /* 0x00000002ffa47819 */ /* 0x100fe2000001140b */
[----:B------:R-:W-:Y:S01]  /*0310*/  IMAD.IADD R0, R156, 0x1, -R0 ;  /* 0x000000019c007824 */ /* 0x000fe200078e0a00 */
[----:B------:R-:W-:Y:S01]  /*0320*/  SHF.R.S32.HI R11, RZ, 0x1f, R11 ;  /* 0x0000001fff0b7819 */ /* 0x000fe2000001140b */
[----:B------:R-:W-:Y:S01]  /*0330*/  IMAD R150, R161, 0x8, R158 ;  /* 0x00000008a1967824 */ /* 0x000fe200078e029e */
[----:B------:R-:W-:Y:S01]  /*0340*/  LOP3.LUT R2, R162, 0xffffffe0, RZ, 0xc0, !PT ;  /* 0xffffffe0a2027812 */ /* 0x000fe200078ec0ff */
[----:B------:R-:W-:Y:S01]  /*0350*/  IMAD.SHL.U32 R156, R156, 0x40, RZ ;  /* 0x000000409c9c7824 */ /* 0x000fe200078e00ff */
[----:B------:R-:W-:Y:S01]  /*0360*/  LEA.HI R11, R11, R164, RZ, 0x3 ;  /* 0x000000a40b0b7211 */ /* 0x000fe200078f18ff */
[----:B------:R-:W-:Y:S01]  /*0370*/  IMAD R150, R150, 0x8, R0 ;  /* 0x0000000896967824 */ /* 0x000fe200078e0200 */
[----:B------:R-:W-:Y:S01]  /*0380*/  LEA.HI R0, R8, R8, RZ, 0x1 ;  /* 0x0000000808007211 */ /* 0x000fe200078f08ff */
[C---:B------:R-:W-:Y:S01]  /*0390*/  IMAD.IADD R2, R166.reuse, 0x1, -R2 ;  /* 0x00000001a6027824 */ /* 0x040fe200078e0a02 */
[----:B------:R-:W-:Y:S01]  /*03a0*/  LOP3.LUT R11, R11, 0xfffffff8, RZ, 0xc0, !PT ;  /* 0xfffffff80b0b7812 */ /* 0x000fe200078ec0ff */
[----:B------:R-:W-:Y:S01]  /*03b0*/  IMAD.IADD R166, R166, 0x1, -R3 ;  /* 0x00000001a6a67824 */ /* 0x000fe200078e0a03 */
[----:B------:R-:W-:-:S02]  /*03c0*/  SHF.R.S32.HI R163, RZ, 0x5, R162 ;  /* 0x00000005ffa37819 */ /* 0x000fc400000114a2 */
[----:B------:R-:W-:Y:S01]  /*03d0*/  SHF.R.S32.HI R160, RZ, 0x1f, R2 ;  /* 0x0000001fffa07819 */ /* 0x000fe20000011402 */
[----:B------:R-:W-:Y:S01]  /*03e0*/  IMAD.IADD R11, R164, 0x1, -R11 ;  /* 0x00000001a40b7824 */ /* 0x000fe200078e0a0b */
[----:B------:R-:W-:Y:S01]  /*03f0*/  SHF.R.S32.HI R162, RZ, 0x1f, R162 ;  /* 0x0000001fffa27819 */ /* 0x000fe200000114a2 */
[C---:B------:R-:W-:Y:S01]  /*0400*/  IMAD.SHL.U32 R175, R166.reuse, 0x2, RZ ;  /* 0x00000002a6af7824 */ /* 0x040fe200078e00ff */
[--C-:B------:R-:W-:Y:S01]  /*0410*/  SHF.R.S32.HI R7, RZ, 0x1, R0.reuse ;  /* 0x00000001ff077819 */ /* 0x100fe20000011400 */
[----:B------:R-:W-:Y:S01]  /*0420*/  IMAD.SHL.U32 R9, R11, 0x40, RZ ;  /* 0x000000400b097824 */ /* 0x000fe200078e00ff */
[----:B------:R-:W-:Y:S01]  /*0430*/  SHF.R.S32.HI R5, RZ, 0x1f, R0 ;  /* 0x0000001fff057819 */ /* 0x000fe20000011400 */
[----:B------:R-:W-:Y:S01]  /*0440*/  IMAD R165, R161, 0x2000, R175 ;  /* 0x00002000a1a57824 */ /* 0x000fe200078e02af */
[----:B------:R-:W-:Y:S01]  /*0450*/  SHF.R.S32.HI R3, RZ, 0x1f, R8 ;  /* 0x0000001fff037819 */ /* 0x000fe20000011408 */
[----:B------:R-:W-:Y:S01]  /*0460*/  IMAD.SHL.U32 R166, R166, 0x8, RZ ;  /* 0x00000008a6a67824 */ /* 0x000fe200078e00ff */
[----:B------:R-:W-:-:S02]  /*0470*/  LEA.HI R160, R160, R2, RZ, 0x2 ;  /* 0x00000002a0a07211 */ /* 0x000fc400078f10ff */
[----:B------:R-:W-:Y:S02]  /*0480*/  LEA.HI R162, R162, R163, RZ, 0x2 ;  /* 0x000000a3a2a27211 */ /* 0x000fe400078f10ff */
[----:B------:R-:W-:Y:S02]  /*0490*/  LEA.HI R5, R5, R7, RZ, 0x2 ;  /* 0x0000000705057211 */ /* 0x000fe400078f10ff */
[----:B------:R-:W-:Y:S02]  /*04a0*/  LOP3.LUT R2, R11, 0x1, RZ, 0xc0, !PT ;  /* 0x000000010b027812 */ /* 0x000fe400078ec0ff */
[----:B------:R-:W-:Y:S02]  /*04b0*/  LEA.HI R3, R3, R8, RZ, 0x3 ;  /* 0x0000000803037211 */ /* 0x000fe400078f18ff */
[----:B------:R-:W-:Y:S02]  /*04c0*/  LOP3.LUT R5, R5, 0xfffffffc, RZ, 0xc0, !PT ;  /* 0xfffffffc05057812 */ /* 0x000fe400078ec0ff */
[----:B------:R-:W-:-:S02]  /*04d0*/  LOP3.LUT R162, R162, 0xfffffffc, RZ, 0xc0, !PT ;  /* 0xfffffffca2a27812 */ /* 0x000fc400078ec0ff */
[----:B------:R-:W-:Y:S01]  /*04e0*/  ISETP.NE.U32.AND P6, PT, R2, 0x1, PT ;  /* 0x000000010200780c */ /* 0x000fe20003fc5070 */
[----:B------:R-:W-:Y:S01]  /*04f0*/  IMAD.IADD R5, R7, 0x1, -R5 ;  /* 0x0000000107057824 */ /* 0x000fe200078e0a05 */
[----:B------:R-:W-:Y:S01]  /*0500*/  LEA.HI R2, R11, R11, RZ, 0x1 ;  /* 0x0000000b0b027211 */ /* 0x000fe200078f08ff */
[----:B------:R-:W-:Y:S01]  /*0510*/  IMAD.IADD R162, R163, 0x1, -R162 ;  /* 0x00000001a3a27824 */ /* 0x000fe200078e0aa2 */
[----:B------:R-:W-:Y:S02]  /*0520*/  LOP3.LUT R0, R0, 0x7fffffe, RZ, 0xc0, !PT ;  /* 0x07fffffe00007812 */ /* 0x000fe400078ec0ff */
[----:B------:R-:W-:Y:S01]  /*0530*/  LOP3.LUT R6, R3, 0xfffffff8, RZ, 0xc0, !PT ;  /* 0xfffffff803067812 */ /* 0x000fe200078ec0ff */
[----:B------:R-:W-:Y:S01]  /*0540*/  IMAD R175, R162, 0x200, R175 ;  /* 0x00000200a2af7824 */ /* 0x000fe200078e02af */
[----:B------:R-:W-:Y:S01]  /*0550*/  SHF.R.S32.HI R4, RZ, 0x1, R4 ;  /* 0x00000001ff047819 */ /* 0x000fe20000011404 */
[----:B------:R-:W-:Y:S01]  /*0560*/  IMAD.IADD R0, R8, 0x1, -R0 ;  /* 0x0000000108007824 */ /* 0x000fe200078e0a00 */
[----:B------:R-:W-:Y:S01]  /*0570*/  LOP3.LUT R7, R2, 0x3fffffe, RZ, 0xc0, !PT ;  /* 0x03fffffe02077812 */ /* 0x000fe200078ec0ff */
[----:B------:R-:W-:Y:S01]  /*0580*/  IMAD.IADD R6, R8, 0x1, -R6 ;  /* 0x0000000108067824 */ /* 0x000fe200078e0a06 */
[----:B------:R-:W-:Y:S01]  /*0590*/  SHF.R.S32.HI R2, RZ, 0x1, R2 ;  /* 0x00000001ff027819 */ /* 0x000fe20000011402 */
[----:B------:R-:W-:Y:S01]  /*05a0*/  IMAD.SHL.U32 R8, R162, 0x10, RZ ;  /* 0x00000010a2087824 */ /* 0x000fe200078e00ff */
[C---:B------:R-:W-:Y:S01]  /*05b0*/  LOP3.LUT P0, RZ, R4.reuse, 0x2, RZ, 0xc0, !PT ;  /* 0x0000000204ff7812 */ /* 0x040fe2000780c0ff */
[----:B------:R-:W-:Y:S01]  /*05c0*/  IMAD.SHL.U32 R4, R4, 0x40, RZ ;  /* 0x0000004004047824 */ /* 0x000fe200078e00ff */
[----:B------:R-:W-:Y:S01]  /*05d0*/  LOP3.LUT R156, R156, 0x1c0, RZ, 0xc0, !PT ;  /* 0x000001c09c9c7812 */ /* 0x000fe200078ec0ff */
[C---:B------:R-:W-:Y:S01]  /*05e0*/  IMAD.IADD R7, R11.reuse, 0x1, -R7 ;  /* 0x000000010b077824 */ /* 0x040fe200078e0a07 */
[----:B------:R-:W-:-:S02]  /*05f0*/  LOP3.LUT P5, RZ, R11, 0x2, RZ, 0xc0, !PT ;  /* 0x000000020bff7812 */ /* 0x000fc400078ac0ff */
[----:B------:R-:W-:Y:S01]  /*0600*/  LOP3.LUT P4, RZ, R11, 0x4, RZ, 0xc0, !PT ;  /* 0x000000040bff7812 */ /* 0x000fe2000788c0ff */
[----:B------:R-:W-:Y:S01]  /*0610*/  IMAD R175, R7, 0x20, R175 ;  /* 0x0000002007af7824 */ /* 0x000fe200078e02af */
[C---:B------:R-:W-:Y:S01]  /*0620*/  LOP3.LUT P3, RZ, R2.reuse, 0x2, RZ, 0xc0, !PT ;  /* 0x0000000202ff7812 */ /* 0x040fe2000786c0ff */
[----:B------:R-:W-:Y:S01]  /*0630*/  IMAD.SHL.U32 R7, R2, 0x40, RZ ;  /* 0x0000004002077824 */ /* 0x000fe200078e00ff */
[----:B------:R-:W-:Y:S02]  /*0640*/  LEA.HI.SX32 R160, R160, R8, 0x1e ;  /* 0x00000008a0a07211 */ /* 0x000fe400078ff2ff */
[----:B------:R-:W-:Y:S02]  /*0650*/  LOP3.LUT R8, R156, 0x30, R8, 0xf8, !PT ;  /* 0x000000309c087812 */ /* 0x000fe400078ef808 */
[C---:B------:R-:W-:Y:S01]  /*0660*/  R2P PR, R6.reuse, 0x6 ;  /* 0x0000000606007804 */ /* 0x040fe20000000000 */
[----:B------:R-:W-:Y:S01]  /*0670*/  IMAD.SHL.U32 R6, R6, 0x40, RZ ;  /* 0x0000004006067824 */ /* 0x000fe200078e00ff */
[----:B------:R-:W-:-:S02]  /*0680*/  LOP3.LUT R4, R4, 0xc0, RZ, 0xc0, !PT ;  /* 0x000000c004047812 */ /* 0x000fc400078ec0ff */
[----:B------:R-:W-:Y:S02]  /*0690*/  LOP3.LUT R8, R8, 0x8, R10, 0xf8, !PT ;  /* 0x0000000808087812 */ /* 0x000fe400078ef80a */
[----:B------:R-:W-:Y:S02]  /*06a0*/  SHF.R.U32.HI R156, RZ, 0x3, R156 ;  /* 0x00000003ff9c7819 */ /* 0x000fe4000001169c */
[----:B------:R-:W-:Y:S02]  /*06b0*/  LOP3.LUT R10, R4, 0x8, R10, 0xf8, !PT ;  /* 0x00000008040a7812 */ /* 0x000fe400078ef80a */
[----:B------:R-:W-:Y:S02]  /*06c0*/  SHF.R.U32.HI R4, RZ, 0x3, R4 ;  /* 0x00000003ff047819 */ /* 0x000fe40000011604 */
[----:B------:R-:W-:Y:S02]  /*06d0*/  LOP3.LUT R6, R6, 0x1c0, RZ, 0xc0, !PT ;  /* 0x000001c006067812 */ /* 0x000fe400078ec0ff */
[----:B------:R-:W-:-:S02]  /*06e0*/  LOP3.LUT R9, R9, 0x1c0, RZ, 0xc0, !PT ;  /* 0x000001c009097812 */ /* 0x000fc400078ec0ff */
[----:B------:R-:W-:Y:S01]  /*06f0*/  LOP3.LUT R156, R8, R156, RZ, 0x3c, !PT ;  /* 0x0000009c089c7212 */ /* 0x000fe200078e3cff */
[----:B------:R-:W-:Y:S01]  /*0700*/  IMAD.SHL.U32 R8, R161, 0x8, RZ ;  /* 0x00000008a1087824 */ /* 0x000fe200078e00ff */
[----:B------:R-:W-:Y:S02]  /*0710*/  SHF.R.S32.HI R3, RZ, 0x3, R3 ;  /* 0x00000003ff037819 */ /* 0x000fe40000011403 */
[----:B------:R-:W-:Y:S01]  /*0720*/  LOP3.LUT R4, R10, R4, RZ, 0x3c, !PT ;  /* 0x000000040a047212 */ /* 0x000fe200078e3cff */
[----:B------:R-:W-:Y:S01]  /*0730*/  IMAD.SHL.U32 R10, R162, 0x400, RZ ;  /* 0x00000400a20a7824 */ /* 0x000fe200078e00ff */
[----:B------:R-:W-:Y:S01]  /*0740*/  LOP3.LUT R7, R7, 0xc0, RZ, 0xc0, !PT ;  /* 0x000000c007077812 */ /* 0x000fe200078ec0ff */
[----:B------:R-:W-:Y:S01]  /*0750*/  IMAD R0, R3, 0x8, R0 ;  /* 0x0000000803007824 */ /* 0x000fe200078e0200 */
[----:B------:R-:W-:Y:S01]  /*0760*/  LOP3.LUT R159, R159, 0x8, RZ, 0xc0, !PT ;  /* 0x000000089f9f7812 */ /* 0x000fe200078ec0ff */
[----:B------:R-:W-:Y:S01]  /*0770*/  IMAD R3, R3, 0x200, R10 ;  /* 0x0000020003037824 */ /* 0x000fe200078e020a */
[----:B------:R-:W-:Y:S01]  /*0780*/  SHF.R.U32.HI R155, RZ, 0x3, R6 ;  /* 0x00000003ff9b7819 */ /* 0x000fe20000011606 */
[C---:B------:R-:W-:Y:S01]  /*0790*/  IMAD R156, R158.reuse, 0x200, R156 ;  /* 0x000002009e9c7824 */ /* 0x040fe200078e029c */
[----:B------:R-:W-:Y:S01]  /*07a0*/  LEA.HI R9, R9, R9, RZ, 0x1d ;  /* 0x0000000909097211 */ /* 0x000fe200078fe8ff */
[----:B------:R-:W-:Y:S01]  /*07b0*/  IMAD.SHL.U32 R158, R158, 0x10, RZ ;  /* 0x000000109e9e7824 */ /* 0x000fe200078e00ff */
[----:B------:R-:W-:Y:S01]  /*07c0*/  SEL R149, R157, 0xffffffe0, !P0 ;  /* 0xffffffe09d957807 */ /* 0x000fe20004000000 */
[----:B------:R-:W-:Y:S01]  /*07d0*/  IMAD.U32 R150, R150, 0x20, R4 ;  /* 0x0000002096967824 */ /* 0x000fe200078e0004 */
[----:B------:R-:W-:Y:S01]  /*07e0*/  LOP3.LUT R8, R8, 0x8, RZ, 0xc0, !PT ;  /* 0x0000000808087812 */ /* 0x000fe200078ec0ff */
[----:B------:R-:W-:Y:S01]  /*07f0*/  IMAD.SHL.U32 R0, R0, 0x20, RZ ;  /* 0x0000002000007824 */ /* 0x000fe200078e00ff */
[C---:B------:R-:W-:Y:S01]  /*0800*/  LOP3.LUT P0, RZ, R5.reuse, 0x2, RZ, 0xc0, !PT ;  /* 0x0000000205ff7812 */ /* 0x040fe2000780c0ff */
[----:B------:R-:W-:Y:S01]  /*0810*/  IMAD.SHL.U32 R5, R5, 0x40, RZ ;  /* 0x0000004005057824 */ /* 0x000fe200078e00ff */
[----:B------:R-:W-:-:S02]  /*0820*/  SHF.R.U32.HI R2, RZ, 0x3, R7 ;  /* 0x00000003ff027819 */ /* 0x000fc40000011607 */
[----:B------:R-:W-:Y:S02]  /*0830*/  LOP3.LUT R155, R155, R6, R159, 0x1e, !PT ;  /* 0x000000069b9b7212 */ /* 0x000fe400078e1e9f */
[----:B------:R-:W-:Y:S02]  /*0840*/  IADD3 R165, R9, R165, R10 ;  /* 0x000000a509a57210 */ /* 0x000fe40007ffe00a */
[----:B------:R-:W-:Y:S01]  /*0850*/  LOP3.LUT R2, R2, R7, R8, 0x1e, !PT ;  /* 0x0000000702027212 */ /* 0x000fe200078e1e08 */
[----:B------:R-:W-:Y:S01]  /*0860*/  IMAD.IADD R155, R3, 0x1, R155 ;  /* 0x00000001039b7824 */ /* 0x000fe200078e029b */
[----:B------:R-:W-:Y:S01]  /*0870*/  LOP3.LUT R5, R5, 0xc0, RZ, 0xc0, !PT ;  /* 0x000000c005057812 */ /* 0x000fe200078ec0ff */
[----:B------:R-:W-:Y:S01]  /*0880*/  IMAD.MOV.U32 R3, RZ, RZ, 0x40 ;  /* 0x00000040ff037424 */ /* 0x000fe200078e00ff */
[----:B------:R-:W-:Y:S01]  /*0890*/  LEA R165, R165, UR5, 0x1 ;  /* 0x00000005a5a57c11 */ /* 0x000fe2000f8e08ff */
[----:B------:R-:W-:Y:S01]  /*08a0*/  IMAD.IADD R175, R2, 0x1, R175 ;  /* 0x0000000102af7824 */ /* 0x000fe200078e02af */
[----:B------:R-:W-:Y:S01]  /*08b0*/  SHF.R.U32.HI R4, RZ, 0x3, R5 ;  /* 0x00000003ff047819 */ /* 0x000fe20000011605 */
[----:B------:R-:W-:Y:S01]  /*08c0*/  IMAD R2, R162, 0x200, R0 ;  /* 0x00000200a2027824 */ /* 0x000fe200078e0200 */
[----:B------:R-:W-:Y:S01]  /*08d0*/  LOP3.LUT R158, R8, 0x10, R158, 0xf8, !PT ;  /* 0x00000010089e7812 */ /* 0x000fe200078ef89e */
[----:B------:R-:W-:Y:S01]  /*08e0*/  VIADD R168, R165, 0x40 ;  /* 0x00000040a5a87836 */ /* 0x000fe20000000000 */
[----:B------:R-:W-:Y:S01]  /*08f0*/  SEL R173, R173, 0x10, !P6 ;  /* 0x00000010adad7807 */ /* 0x000fe20007000000 */
[----:B------:R-:W-:Y:S01]  /*0900*/  @P4 VIADD R168, R165, 0xffffffc0 ;  /* 0xffffffc0a5a84836 */ /* 0x000fe20000000000 */
[----:B------:R-:W-:-:S02]  /*0910*/  LEA R155, R155, UR4, 0x1 ;  /* 0x000000049b9b7c11 */ /* 0x000fc4000f8e08ff */
        /* <DEDUP_REMOVED lines=12> */
[----:B------:R-:W-:Y:S01]  /*09e0*/  SEL R157, R157, 0xffffffe0, !P0 ;  /* 0xffffffe09d9d7807 */ /* 0x000fe20004000000 */
[--C-:B------:R-:W-:Y:S01]  /*09f0*/  IMAD.IADD R169, R165, 0x1, R171.reuse ;  /* 0x00000001a5a97824 */ /* 0x100fe200078e02ab */
[----:B------:R-:W-:Y:S01]  /*0a00*/  LEA R156, R156, UR5, 0x1 ;  /* 0x000000059c9c7c11 */ /* 0x000fe2000f8e08ff */
[----:B------:R-:W-:-:S02]  /*0a10*/  IMAD.IADD R176, R170, 0x1, R171 ;  /* 0x00000001aab07824 */ /* 0x000fc400078e02ab */
[----:B------:R-:W-:Y:S02]  /*0a20*/  IMAD.IADD R172, R171, 0x1, R168 ;  /* 0x00000001abac7824 */ /* 0x000fe400078e02a8 */
[----:B------:R-:W-:Y:S02]  /*0a30*/  VIADD R174, R175, 0x20 ;  /* 0x00000020afae7836 */ /* 0x000fe40000000000 */
[----:B------:R-:W-:Y:S02]  /*0a40*/  IMAD.IADD R153, R155, 0x1, R3 ;  /* 0x000000019b997824 */ /* 0x000fe400078e0203 */
[----:B------:R-:W-:Y:S02]  /*0a50*/  IMAD.IADD R149, R149, 0x1, R150 ;  /* 0x0000000195957824 */ /* 0x000fe400078e0296 */
[----:B------:R-:W-:Y:S02]  /*0a60*/  IMAD.IADD R171, R171, 0x1, R173 ;  /* 0x00000001abab7824 */ /* 0x000fe400078e02ad */
[----:B------:R-:W-:-:S02]  /*0a70*/  @P3 VIADD R174, R175, 0xffffffe0 ;  /* 0xffffffe0afae3836 */ /* 0x000fc40000000000 */
[----:B------:R-:W-:Y:S02]  /*0a80*/  IMAD.IADD R3, R3, 0x1, R154 ;  /* 0x0000000103037824 */ /* 0x000fe400078e029a */
[C---:B------:R-:W-:Y:S02]  /*0a90*/  VIADD R148, R154.reuse, 0x2000 ;  /* 0x000020009a947836 */ /* 0x040fe40000000000 */
[C---:B------:R-:W-:Y:S02]  /*0aa0*/  VIADD R2, R154.reuse, 0x4000 ;  /* 0x000040009a027836 */ /* 0x040fe40000000000 */
[----:B------:R-:W-:-:S07]  /*0ab0*/  VIADD R0, R154, 0x6000 ;  /* 0x000060009a007836 */ /* 0x000fce0000000000 */
.L_x_239:
        /* <DEDUP_REMOVED lines=8> */
[----:B------:R-:W1:Y:S02]  /*0b40*/  @P0 S2R R4, SR_CTAID.Y ;  /* 0x0000000000040919 */ /* 0x000e640000002600 */
[----:B--2---:R-:W2:Y:S01]  /*0b50*/  @P1 LDC.64 R6, c[0x0][0x300] ;  /* 0x0000c000ff061b82 */ /* 0x004ea20000000a00 */
        /* <DEDUP_REMOVED lines=93> */
.L_x_232:
[----:B------:R-:W-:Y:S01]  /*1130*/  UIMAD UR20, UR8, UR4, UR9 ;  /* 0x00000004081472a4 */ /* 0x000fe2000f8e0209 */
[----:B------:R-:W-:-:S03]  /*1140*/  ULDC UR29, c[0x0][0x2d4] ;  /* 0x0000b500001d7ab9 */ /* 0x000fc60000000800 */
[----:B------:R-:W-:-:S12]  /*1150*/  UIMAD UR20, UR20, UR29, URZ ;  /* 0x0000001d141472a4 */ /* 0x000fd8000f8e023f */
.L_x_233:
[----:B------:R-:W1:Y:S01]  /*1160*/  LDC.64 R4, c[0x0][0x238] ;  /* 0x00008e00ff047b82 */ /* 0x000e620000000a00 */
[----:B------:R-:W2:Y:S01]  /*1170*/  S2R R188, SR_TID.X ;  /* 0x0000000000bc7919 */ /* 0x000ea20000002100 */
[----:B------:R-:W-:Y:S01]  /*1180*/  SHF.R.S32.HI R17, RZ, 0x1f, R164 ;  /* 0x0000001fff117819 */ /* 0x000fe200000114a4 */
[----:B------:R-:W-:Y:S01]  /*1190*/  UIADD3 UR19, UP0, UR27, UR19, URZ ;  /* 0x000000131b137290 */ /* 0x000fe2000ff1e03f */
[----:B------:R-:W-:Y:S01]  /*11a0*/  SHF.R.S32.HI R167, RZ, 0x1f, R166 ;  /* 0x0000001fffa77819 */ /* 0x000fe200000114a6 */
[----:B------:R-:W-:Y:S01]  /*11b0*/  ULDC.64 UR16, c[0x0][0x268] ;  /* 0x00009a0000107ab9 */ /* 0x000fe20000000a00 */
[----:B------:R-:W-:Y:S01]  /*11c0*/  UIADD3 UR54, UR28, -0x1, URZ ;  /* 0xffffffff1c367890 */ /* 0x000fe2000fffe03f */
[----:B------:R-:W-:Y:S01]  /*11d0*/  IMAD R8, R18, UR16, RZ ;  /* 0x0000001012087c24 */ /* 0x000fe2000f8e02ff */
[----:B------:R-:W3:Y:S01]  /*11e0*/  LDC.64 R10, c[0x0][0x250] ;  /* 0x00009400ff0a7b82 */ /* 0x000ee20000000a00 */
[----:B------:R-:W-:Y:S02]  /*11f0*/  UIADD3.X UR18, UR22, UR18, URZ, UP0, !UPT ;  /* 0x0000001216127290 */ /* 0x000fe400087fe43f */
[----:B------:R-:W-:Y:S01]  /*1200*/  IMAD R8, R19, UR17, R8 ;  /* 0x0000001113087c24 */ /* 0x000fe2000f8e0208 */
[----:B------:R-:W-:Y:S01]  /*1210*/  ULDC.64 UR24, c[0x0][0x428] ;  /* 0x00010a0000187ab9 */ /* 0x000fe20000000a00 */
[----:B------:R-:W-:Y:S01]  /*1220*/  ULDC.64 UR22, c[0x0][0x258] ;  /* 0x0000960000167ab9 */ /* 0x000fe20000000a00 */
[----:B------:R-:W-:Y:S01]  /*1230*/  UIADD3 UR26, UR36, UR26, URZ ;  /* 0x0000001a241a7290 */ /* 0x000fe2000fffe03f */
[----:B------:R-:W-:-:S03]  /*1240*/  ULDC.64 UR60, c[0x0][0x2b0] ;  /* 0x0000ac00003c7ab9 */ /* 0x000fc60000000a00 */
[----:B------:R-:W-:Y:S01]  /*1250*/  UIMAD.WIDE UR60, UR26, 0x4, UR60 ;  /* 0x000000041a3c78a5 */ /* 0x000fe2000f8e023c */
[C---:B-1----:R-:W-:Y:S02]  /*1260*/  IMAD R6, R4.reuse, UR14, RZ ;  /* 0x0000000e04067c24 */ /* 0x042fe4000f8e02ff */
[----:B------:R-:W-:-:S04]  /*1270*/  IMAD.WIDE.U32 R20, R4, UR8, R166 ;  /* 0x0000000804147c25 */ /* 0x000fc8000f8e00a6 */
[----:B------:R-:W-:Y:S02]  /*1280*/  IMAD R5, R5, UR8, R6 ;  /* 0x0000000805057c24 */ /* 0x000fe4000f8e0206 */
[-C--:B---3--:R-:W-:Y:S01]  /*1290*/  IMAD R12, R17, R10.reuse, RZ ;  /* 0x0000000a110c7224 */ /* 0x088fe200078e02ff */
[----:B--2---:R-:W-:Y:S01]  /*12a0*/  SHF.R.S32.HI R16, RZ, 0x1f, R188 ;  /* 0x0000001fff107819 */ /* 0x004fe200000114bc */
[----:B------:R-:W-:-:S03]  /*12b0*/  IMAD.WIDE.U32 R6, R164, R10, RZ ;  /* 0x0000000aa4067225 */ /* 0x000fc600078e00ff */
[----:B------:R-:W-:Y:S01]  /*12c0*/  LEA.HI R23, R16, R188, RZ, 0x2 ;  /* 0x000000bc10177211 */ /* 0x000fe200078f10ff */
[C---:B------:R-:W-:Y:S02]  /*12d0*/  IMAD R12, R164.reuse, R11, R12 ;  /* 0x0000000ba40c7224 */ /* 0x040fe400078e020c */
[----:B------:R-:W-:Y:S01]  /*12e0*/  IMAD.IADD R5, R21, 0x1, R5 ;  /* 0x0000000115057824 */ /* 0x000fe200078e0205 */
[----:B------:R-:W-:Y:S01]  /*12f0*/  LEA.HI R23, R23, R164, RZ, 0x1 ;  /* 0x000000a417177211 */ /* 0x000fe200078f08ff */
[----:B------:R-:W-:Y:S01]  /*1300*/  IMAD.IADD R13, R7, 0x1, R12 ;  /* 0x00000001070d7824 */ /* 0x000fe200078e020c */
[----:B------:R-:W-:Y:S01]  /*1310*/  IADD3 R21, P2, R164, UR36, RZ ;  /* 0x00000024a4157c10 */ /* 0x000fe2000ff5e0ff */
[----:B------:R-:W-:Y:S01]  /*1320*/  IMAD.MOV.U32 R4, RZ, RZ, R20 ;  /* 0x000000ffff047224 */ /* 0x000fe200078e0014 */
[----:B------:R-:W-:Y:S01]  /*1330*/  LEA.HI R20, R16, R188, RZ, 0x3 ;  /* 0x000000bc10147211 */ /* 0x000fe200078f18ff */
[----:B------:R-:W-:Y:S01]  /*1340*/  IMAD.MOV.U32 R12, RZ, RZ, R6 ;  /* 0x000000ffff0c7224 */ /* 0x000fe200078e0006 */
[----:B------:R-:W-:Y:S01]  /*1350*/  LOP3.LUT R23, R23, 0x7fffffe, RZ, 0xc0, !PT ;  /* 0x07fffffe17177812 */ /* 0x000fe200078ec0ff */
[----:B------:R-:W-:Y:S01]  /*1360*/  IMAD.WIDE.U32 R4, R19, UR16, R4 ;  /* 0x0000001013047c25 */ /* 0x000fe2000f8e0004 */
[----:B------:R-:W-:Y:S01]  /*1370*/  SHF.R.S32.HI R20, RZ, 0x3, R20 ;  /* 0x00000003ff147819 */ /* 0x000fe20000011414 */
[----:B------:R-:W-:-:S02]  /*1380*/  ULDC.64 UR16, c[0x0][0x220] ;  /* 0x0000880000107ab9 */ /* 0x000fc40000000a00 */
[----:B------:R-:W-:Y:S01]  /*1390*/  IMAD.WIDE.U32 R12, R10, UR19, R12 ;  /* 0x000000130a0c7c25 */ /* 0x000fe2000f8e000c */
[----:B------:R-:W-:-:S03]  /*13a0*/  IADD3 R8, R5, R8, RZ ;  /* 0x0000000805087210 */ /* 0x000fc60007ffe0ff */
[----:B------:R-:W-:Y:S01]  /*13b0*/  IMAD R6, R10, UR18, RZ ;  /* 0x000000120a067c24 */ /* 0x000fe2000f8e02ff */
[----:B------:R-:W-:Y:S01]  /*13c0*/  IADD3 R7, P0, R4, R12, RZ ;  /* 0x0000000c04077210 */ /* 0x000fe20007f1e0ff */
[----:B------:R-:W-:Y:S01]  /*13d0*/  IMAD.SHL.U32 R20, R20, 0x40, RZ ;  /* 0x0000004014147824 */ /* 0x000fe200078e00ff */
[----:B------:R-:W1:Y:S01]  /*13e0*/  LDC.64 R4, c[0x0][0x418] ;  /* 0x00010600ff047b82 */ /* 0x000e620000000a00 */
[----:B------:R-:W-:Y:S02]  /*13f0*/  IMAD R6, R11, UR19, R6 ;  /* 0x000000130b067c24 */ /* 0x000fe4000f8e0206 */
[----:B------:R-:W-:Y:S01]  /*1400*/  IMAD.IADD R23, R164, 0x1, -R23 ;  /* 0x00000001a4177824 */ /* 0x000fe200078e0a17 */
[----:B------:R-:W-:Y:S02]  /*1410*/  LOP3.LUT R20, R20, 0xc0, RZ, 0xc0, !PT ;  /* 0x000000c014147812 */ /* 0x000fe400078ec0ff */
[----:B------:R-:W-:Y:S01]  /*1420*/  IADD3.X R6, R8, R13, R6, P0, !PT ;  /* 0x0000000d08067210 */ /* 0x000fe200007fe406 */
[----:B------:R-:W-:Y:S01]  /*1430*/  IMAD R23, R163, 0x8, R23 ;  /* 0x00000008a3177824 */ /* 0x000fe200078e0217 */
[----:B------:R-:W2:Y:S01]  /*1440*/  LDC.64 R8, c[0x0][0x240] ;  /* 0x00009000ff087b82 */ /* 0x000ea20000000a00 */
[----:B------:R-:W-:-:S02]  /*1450*/  LOP3.LUT R12, R20, 0x18, R166, 0xf8, !PT ;  /* 0x00000018140c7812 */ /* 0x000fc400078ef8a6 */
[C---:B------:R-:W-:Y:S01]  /*1460*/  LEA R24, P0, R7.reuse, UR16, 0x1 ;  /* 0x0000001007187c11 */ /* 0x040fe2000f8008ff */
[----:B------:R-:W-:Y:S01]  /*1470*/  ULEA.HI UR16, UR54, UR54, URZ, 0x1 ;  /* 0x0000003636107291 */ /* 0x000fe2000f8f083f */
[----:B------:R-:W-:Y:S02]  /*1480*/  SHF.R.U32.HI R20, RZ, 0x3, R20 ;  /* 0x00000003ff147819 */ /* 0x000fe40000011614 */
[----:B------:R-:W-:Y:S01]  /*1490*/  LEA.HI.X R25, R7, UR17, R6, 0x1, P0 ;  /* 0x0000001107197c11 */ /* 0x000fe200080f0c06 */
[----:B------:R-:W-:Y:S01]  /*14a0*/  ULOP3.LUT UR16, UR16, 0xfffffffe, URZ, 0xc0, !UPT ;  /* 0xfffffffe10107892 */ /* 0x000fe2000f8ec03f */
[----:B------:R-:W-:Y:S01]  /*14b0*/  LOP3.LUT R20, R12, R20, RZ, 0x3c, !PT ;  /* 0x000000140c147212 */ /* 0x000fe200078e3cff */
[----:B------:R-:W3:Y:S01]  /*14c0*/  LDC.64 R6, c[0x0][0x420] ;  /* 0x00010800ff067b82 */ /* 0x000ee20000000a00 */
[C---:B------:R-:W-:Y:S01]  /*14d0*/  LEA R22, P0, R10.reuse, R24, 0x7 ;  /* 0x000000180a167211 */ /* 0x040fe200078038ff */
[----:B------:R-:W-:Y:S02]  /*14e0*/  UIADD3 UR16, UR54, -UR16, URZ ;  /* 0x8000001036107290 */ /* 0x000fe4000fffe03f */
[----:B------:R-:W-:Y:S01]  /*14f0*/  IMAD.U32 R20, R23, 0x20, R20 ;  /* 0x0000002017147824 */ /* 0x000fe200078e0014 */
[----:B------:R-:W-:Y:S01]  /*1500*/  LEA.HI.X R23, R10, R25, R11, 0x7, P0 ;  /* 0x000000190a177211 */ /* 0x000fe200000f3c0b */
[C---:B-1----:R-:W-:Y:S01]  /*1510*/  IMAD R26, R4.reuse, UR14, RZ ;  /* 0x0000000e041a7c24 */ /* 0x042fe2000f8e02ff */
[----:B------:R-:W-:Y:S01]  /*1520*/  UISETP.NE.AND UP0, UPT, UR16, 0x1, UPT ;  /* 0x000000011000788c */ /* 0x000fe2000bf05270 */
[----:B------:R-:W1:Y:S01]  /*1530*/  LDC.64 R12, c[0x0][0x228] ;  /* 0x00008a00ff0c7b82 */ /* 0x000e620000000a00 */
[----:B------:R-:W-:Y:S01]  /*1540*/  IMAD.WIDE.U32 R28, R4, UR8, R166 ;  /* 0x00000008041c7c25 */ /* 0x000fe2000f8e00a6 */
[----:B------:R-:W-:-:S03]  /*1550*/  ULDC.64 UR16, c[0x0][0x260] ;  /* 0x0000980000107ab9 */ /* 0x000fc60000000a00 */
[----:B------:R-:W-:Y:S01]  /*1560*/  IMAD R5, R5, UR8, R26 ;  /* 0x0000000805057c24 */ /* 0x000fe2000f8e021a */
[----:B------:R-:W-:Y:S01]  /*1570*/  IADD3.X R26, R17, UR37, RZ, P2, !PT ;  /* 0x00000025111a7c10 */ /* 0x000fe200097fe4ff */
[-C--:B--2---:R-:W-:Y:S01]  /*1580*/  IMAD.WIDE.U32 R30, R21, R8.reuse, R166 ;  /* 0x00000008151e7225 */ /* 0x084fe200078e00a6 */
[----:B------:R-:W2:Y:S01]  /*1590*/  LDC.64 R10, c[0x0][0x230] ;  /* 0x00008c00ff0a7b82 */ /* 0x000ea20000000a00 */
[----:B------:R-:W-:Y:S02]  /*15a0*/  PLOP3.LUT P0, PT, PT, PT, UP0, 0x80, 0x0 ;  /* 0x000000000000781c */ /* 0x000fe40003f0f008 */
[----:B------:R-:W-:Y:S01]  /*15b0*/  IMAD R4, R26, R8, RZ ;  /* 0x000000081a047224 */ /* 0x000fe200078e02ff */
[----:B------:R-:W-:Y:S01]  /*15c0*/  IADD3 R29, R29, R5, RZ ;  /* 0x000000051d1d7210 */ /* 0x000fe20007ffe0ff */
[----:B------:R-:W-:Y:S02]  /*15d0*/  VIADD R187, R20, 0x1000 ;  /* 0x0000100014bb7836 */ /* 0x000fe40000000000 */
[----:B------:R-:W-:-:S02]  /*15e0*/  IMAD R4, R21, R9, R4 ;  /* 0x0000000915047224 */ /* 0x000fc400078e0204 */
[----:B---3--:R-:W-:Y:S01]  /*15f0*/  IMAD R26, R26, R6, RZ ;  /* 0x000000061a1a7224 */ /* 0x008fe200078e02ff */
[----:B------:R-:W-:Y:S01]  /*1600*/  SEL R187, R187, R20, !P0 ;  /* 0x00000014bbbb7207 */ /* 0x000fe20004000000 */
[----:B------:R-:W-:Y:S01]  /*1610*/  IMAD.IADD R31, R31, 0x1, R4 ;  /* 0x000000011f1f7824 */ /* 0x000fe200078e0204 */
[----:B------:R-:W-:Y:S01]  /*1620*/  LEA R20, R20, UR5, 0x1 ;  /* 0x0000000514147c11 */ /* 0x000fe2000f8e08ff */
[----:B------:R-:W-:Y:S01]  /*1630*/  @P1 BAR.SYNC.DEFER_BLOCKING 0x0 ;  /* 0x0000000000001b1d */ /* 0x000fe20000010000 */
[----:B------:R-:W-:Y:S01]  /*1640*/  IMAD R26, R21, R7, R26 ;  /* 0x00000007151a7224 */ /* 0x000fe200078e021a */
[----:B------:R-:W-:Y:S01]  /*1650*/  UIMAD UR26, UR4, UR30, URZ ;  /* 0x0000001e041a72a4 */ /* 0x000fe2000f8e023f */
[----:B-1----:R-:W-:Y:S01]  /*1660*/  IMAD.WIDE.U32 R30, R12, UR8, R30 ;  /* 0x000000080c1e7c25 */ /* 0x002fe2000f8e001e */
[----:B------:R-:W-:Y:S01]  /*1670*/  UIMAD.WIDE.U32 UR38, UR30, UR4, URZ ;  /* 0x000000041e2672a5 */ /* 0x000fe2000f8e003f */
[----:B------:R-:W-:-:S03]  /*1680*/  LEA R187, R187, UR5, 0x1 ;  /* 0x00000005bbbb7c11 */ /* 0x000fc6000f8e08ff */
[----:B------:R-:W1:Y:S01]  /*1690*/  LDC.64 R4, c[0x0][0x248] ;  /* 0x00009200ff047b82 */ /* 0x000e620000000a00 */
[----:B------:R-:W-:Y:S01]  /*16a0*/  IMAD.WIDE.U32 R28, R21, R6, R28 ;  /* 0x00000006151c7225 */ /* 0x000fe200078e001c */
[----:B------:R-:W-:Y:S01]  /*16b0*/  @!PT LDS RZ, [RZ] ;  /* 0x00000000fffff984 */ /* 0x000fe20000000800 */
[----:B------:R-:W-:Y:S01]  /*16c0*/  @!PT LDS RZ, [RZ] ;  /* 0x00000000fffff984 */ /* 0x000fe20000000800 */
[----:B------:R-:W-:Y:S01]  /*16d0*/  @!PT LDS RZ, [RZ] ;  /* 0x00000000fffff984 */ /* 0x000fe20000000800 */
[----:B------:R3:W-:Y:S04]  /*16e0*/  LDGSTS.E.BYPASS.LTC128B.128 [R20+0x8000], desc[UR58][R24.64] ;  /* 0x0800000018147fae */ /* 0x0007e8000b901d7a */
[----:B------:R4:W-:Y:S01]  /*16f0*/  LDGSTS.E.BYPASS.LTC128B.128 [R20+0x9000], desc[UR58][R22.64] ;  /* 0x0900000016147fae */ /* 0x0009e2000b901d7a */
[----:B-1----:R-:W-:-:S03]  /*1700*/  IMAD R17, R17, R4, RZ ;  /* 0x0000000411117224 */ /* 0x002fc600078e02ff */
[----:B------:R-:W0:Y:S01]  /*1710*/  LDGDEPBAR ;  /* 0x00000000000079af */ /* 0x000e220000000000 */
[----:B------:R-:W-:Y:S02]  /*1720*/  IMAD R17, R164, R5, R17 ;  /* 0x00000005a4117224 */ /* 0x000fe400078e0211 */
[----:B---3--:R-:W-:Y:S01]  /*1730*/  IMAD.IADD R25, R29, 0x1, R26 ;  /* 0x000000011d197824 */ /* 0x008fe200078e021a */
[----:B------:R-:W-:Y:S01]  /*1740*/  MOV R24, R28 ;  /* 0x0000001c00187202 */ /* 0x000fe20000000f00 */
[----:B------:R-:W-:Y:S02]  /*1750*/  IMAD.MOV.U32 R26, RZ, RZ, R30 ;  /* 0x000000ffff1a7224 */ /* 0x000fe400078e001e */
[----:B----4-:R-:W-:Y:S02]  /*1760*/  IMAD R22, R12, UR14, RZ ;  /* 0x0000000e0c167c24 */ /* 0x010fe4000f8e02ff */
[----:B--2---:R-:W-:Y:S02]  /*1770*/  IMAD R12, R10, UR14, RZ ;  /* 0x0000000e0a0c7c24 */ /* 0x004fe4000f8e02ff */
[----:B------:R-:W-:-:S02]  /*1780*/  IMAD R13, R13, UR8, R22 ;  /* 0x000000080d0d7c24 */ /* 0x000fc4000f8e0216 */
[----:B------:R-:W-:-:S04]  /*1790*/  IMAD.WIDE.U32 R22, R10, UR8, R166 ;  /* 0x000000080a167c25 */ /* 0x000fc8000f8e00a6 */
[----:B------:R-:W-:Y:S01]  /*17a0*/  IMAD.U32 R10, RZ, RZ, UR24 ;  /* 0x00000018ff0a7e24 */ /* 0x000fe2000f8e00ff */
[----:B------:R-:W-:Y:S01]  /*17b0*/  UIMAD UR24, UR13, UR24, URZ ;  /* 0x000000180d1872a4 */ /* 0x000fe2000f8e023f */
[----:B------:R-:W-:Y:S02]  /*17c0*/  IMAD R11, R11, UR8, R12 ;  /* 0x000000080b0b7c24 */ /* 0x000fe4000f8e020c */
[----:B------:R-:W-:Y:S01]  /*17d0*/  IMAD.IADD R27, R31, 0x1, R13 ;  /* 0x000000011f1b7824 */ /* 0x000fe200078e020d */
[----:B------:R-:W-:Y:S01]  /*17e0*/  UIMAD UR25, UR9, UR25, UR24 ;  /* 0x00000019091972a4 */ /* 0x000fe2000f8e0218 */
[----:B------:R-:W-:Y:S01]  /*17f0*/  IMAD.U32 R12, RZ, RZ, UR22 ;  /* 0x00000016ff0c7e24 */ /* 0x000fe2000f8e00ff */
[----:B------:R-:W-:Y:S01]  /*1800*/  UIMAD UR24, UR13, UR22, URZ ;  /* 0x000000160d1872a4 */ /* 0x000fe2000f8e023f */
[----:B------:R-:W-:Y:S02]  /*1810*/  IMAD.IADD R13, R23, 0x1, R11 ;  /* 0x00000001170d7824 */ /* 0x000fe400078e020b */
[----:B------:R-:W-:Y:S01]  /*1820*/  IMAD.WIDE.U32 R26, R12, UR9, R26 ;  /* 0x000000090c1a7c25 */ /* 0x000fe2000f8e001a */
[----:B------:R-:W-:-:S03]  /*1830*/  UIMAD UR24, UR9, UR23, UR24 ;  /* 0x00000017091872a4 */ /* 0x000fc6000f8e0218 */
[----:B------:R-:W-:Y:S01]  /*1840*/  IMAD.MOV.U32 R12, RZ, RZ, R22 ;  /* 0x000000ffff0c7224 */ /* 0x000fe200078e0016 */
[----:B------:R-:W-:Y:S01]  /*1850*/  ULDC.64 UR22, c[0x0][0x210] ;  /* 0x0000840000167ab9 */ /* 0x000fe20000000a00 */
[----:B------:R-:W-:Y:S01]  /*1860*/  IMAD.WIDE.U32 R22, R164, R4, RZ ;  /* 0x00000004a4167225 */ /* 0x000fe200078e00ff */
[----:B------:R-:W-:-:S03]  /*1870*/  LEA R194, P2, R26, UR22, 0x1 ;  /* 0x000000161ac27c11 */ /* 0x000fc6000f8408ff */
[----:B------:R-:W-:Y:S01]  /*1880*/  IMAD.WIDE.U32 R24, R10, UR9, R24 ;  /* 0x000000090a187c25 */ /* 0x000fe2000f8e0018 */
[----:B------:R-:W-:-:S03]  /*1890*/  IADD3 R23, R23, R17, RZ ;  /* 0x0000001117177210 */ /* 0x000fc60007ffe0ff */
[----:B------:R-:W-:Y:S02]  /*18a0*/  IMAD R10, R18, UR16, RZ ;  /* 0x00000010120a7c24 */ /* 0x000fe4000f8e02ff */
[----:B------:R-:W-:Y:S02]  /*18b0*/  VIADD R11, R27, UR24 ;  /* 0x000000181b0b7c36 */ /* 0x000fe40008000000 */
[C---:B------:R-:W-:Y:S02]  /*18c0*/  IMAD R10, R19.reuse, UR17, R10 ;  /* 0x00000011130a7c24 */ /* 0x040fe4000f8e020a */
[----:B------:R-:W-:Y:S01]  /*18d0*/  IMAD.WIDE.U32 R18, R19, UR16, R12 ;  /* 0x0000001013127c25 */ /* 0x000fe2000f8e000c */
[----:B------:R-:W-:Y:S01]  /*18e0*/  ULDC.64 UR16, c[0x0][0x3e0] ;  /* 0x0000f80000107ab9 */ /* 0x000fe20000000a00 */
[----:B------:R-:W-:Y:S02]  /*18f0*/  LEA.HI.X R195, R26, UR23, R11, 0x1, P2 ;  /* 0x000000171ac37c11 */ /* 0x000fe400090f0c0b */
[----:B------:R-:W-:Y:S01]  /*1900*/  VIADD R12, R25, UR25 ;  /* 0x00000019190c7c36 */ /* 0x000fe20008000000 */
[----:B------:R-:W-:Y:S01]  /*1910*/  LEA R192, P1, R24, UR16, 0x1 ;  /* 0x0000001018c07c11 */ /* 0x000fe2000f8208ff */
[----:B------:R-:W-:-:S03]  /*1920*/  IMAD.WIDE.U32 R22, R4, UR19, R22 ;  /* 0x0000001304167c25 */ /* 0x000fc6000f8e0016 */
[----:B------:R-:W-:Y:S01]  /*1930*/  LEA.HI.X R193, R24, UR17, R12, 0x1, P1 ;  /* 0x0000001118c17c11 */ /* 0x000fe200088f0c0c */
[----:B------:R-:W-:Y:S01]  /*1940*/  IMAD R11, R4, UR18, RZ ;  /* 0x00000012040b7c24 */ /* 0x000fe2000f8e02ff */
[----:B------:R-:W-:Y:S01]  /*1950*/  IADD3 R18, P1, R18, R22, RZ ;  /* 0x0000001612127210 */ /* 0x000fe20007f3e0ff */
[----:B------:R-:W-:Y:S01]  /*1960*/  IMAD.IADD R10, R19, 0x1, R10 ;  /* 0x00000001130a7824 */ /* 0x000fe200078e020a */
[----:B------:R-:W-:Y:S01]  /*1970*/  ULDC.64 UR16, c[0x0][0x218] ;  /* 0x0000860000107ab9 */ /* 0x000fe20000000a00 */
[----:B------:R-:W-:Y:S01]  /*1980*/  IMAD R11, R5, UR19, R11 ;  /* 0x00000013050b7c24 */ /* 0x000fe2000f8e020b */
[----:B------:R-:W-:Y:S01]  /*1990*/  LEA R12, P2, R8, R194, 0x7 ;  /* 0x000000c2080c7211 */ /* 0x000fe200078438ff */
[----:B------:R-:W-:Y:S01]  /*19a0*/  UIMAD.WIDE UR24, UR8, UR29, UR36 ;  /* 0x0000001d081872a5 */ /* 0x000fe2000f8e0224 */
[----:B------:R-:W-:Y:S01]  /*19b0*/  LEA R22, P3, R6, R192, 0x7 ;  /* 0x000000c006167211 */ /* 0x000fe200078638ff */
[----:B------:R-:W-:Y:S01]  /*19c0*/  LDGSTS.E.BYPASS.LTC128B.128 [R20+0x4000], desc[UR58][R192.64] ;  /* 0x04000000c0147fae */ /* 0x000fe2000b901d7a */
[----:B------:R-:W-:-:S02]  /*19d0*/  IADD3.X R10, R10, R23, R11, P1, !PT ;  /* 0x000000170a0a7210 */ /* 0x000fc40000ffe40b */
[----:B------:R-:W-:Y:S02]  /*19e0*/  LEA R24, P1, R18, UR16, 0x1 ;  /* 0x0000001012187c11 */ /* 0x000fe4000f8208ff */
[----:B------:R-:W-:Y:S02]  /*19f0*/  LEA.HI.X R13, R8, R195, R9, 0x7, P2 ;  /* 0x000000c3080d7211 */ /* 0x000fe400010f3c09 */
[----:B------:R-:W-:Y:S02]  /*1a00*/  LEA.HI.X R25, R18, UR17, R10, 0x1, P1 ;  /* 0x0000001112197c11 */ /* 0x000fe400088f0c0a */
[----:B------:R-:W-:Y:S02]  /*1a10*/  LEA R8, P1, R4, R24, 0x7 ;  /* 0x0000001804087211 */ /* 0x000fe400078238ff */
[----:B------:R-:W-:Y:S01]  /*1a20*/  LEA.HI.X R23, R6, R193, R7, 0x7, P3 ;  /* 0x000000c106177211 */ /* 0x000fe200018f3c07 */
[----:B------:R-:W-:Y:S01]  /*1a30*/  IMAD.MOV.U32 R6, RZ, RZ, 0x4 ;  /* 0x00000004ff067424 */ /* 0x000fe200078e00ff */
[----:B------:R-:W-:-:S02]  /*1a40*/  LEA.HI.X R9, R4, R25, R5, 0x7, P1 ;  /* 0x0000001904097211 */ /* 0x000fc400008f3c05 */
[----:B------:R-:W-:Y:S01]  /*1a50*/  LEA.HI R4, R16, R188, RZ, 0x5 ;  /* 0x000000bc10047211 */ /* 0x000fe200078f28ff */
[----:B------:R-:W-:Y:S01]  /*1a60*/  IMAD.WIDE R6, R160, R6, UR60 ;  /* 0x0000003ca0067e25 */ /* 0x000fe2000f8e0206 */
[----:B------:R-:W-:Y:S01]  /*1a70*/  USHF.L.U32 UR17, UR26, 0x7, URZ ;  /* 0x000000071a117899 */ /* 0x000fe2000800063f */
[----:B------:R-:W-:Y:S03]  /*1a80*/  LDGSTS.E.BYPASS.LTC128B.128 [R20+0x5000], desc[UR58][R22.64] ;  /* 0x0500000016147fae */ /* 0x000fe6000b901d7a */
[----:B------:R-:W-:Y:S01]  /*1a90*/  USHF.R.S32.HI UR22, URZ, 0x1f, UR17 ;  /* 0x0000001f3f167899 */ /* 0x000fe20008011411 */
[----:B------:R-:W-:Y:S04]  /*1aa0*/  LDGSTS.E.BYPASS.LTC128B.128 [R187], desc[UR58][R194.64] ;  /* 0x00000000c2bb7fae */ /* 0x000fe8000b901d7a */
[----:B------:R-:W-:Y:S04]  /*1ab0*/  LDGSTS.E.BYPASS.LTC128B.128 [R187+0x1000], desc[UR58][R12.64] ;  /* 0x010000000cbb7fae */ /* 0x000fe8000b901d7a */
[----:B------:R-:W-:Y:S04]  /*1ac0*/  LDGSTS.E.BYPASS.LTC128B.128 [R20+0x6000], desc[UR58][R24.64] ;  /* 0x0600000018147fae */ /* 0x000fe8000b901d7a */
[----:B------:R-:W-:Y:S04]  /*1ad0*/  LDGSTS.E.BYPASS.LTC128B.128 [R20+0x7000], desc[UR58][R8.64] ;  /* 0x0700000008147fae */ /* 0x000fe8000b901d7a */
[----:B------:R-:W0:Y:S01]  /*1ae0*/  LDGDEPBAR ;  /* 0x00000000000079af */ /* 0x000e220000000000 */
[----:B------:R-:W-:Y:S01]  /*1af0*/  LOP3.LUT R4, R4, 0xffffffe0, RZ, 0xc0, !PT ;  /* 0xffffffe004047812 */ /* 0x000fe200078ec0ff */
[----:B------:R-:W-:Y:S01]  /*1b00*/  USHF.R.S32.HI UR16, URZ, 0x1f, UR30 ;  /* 0x0000001f3f107899 */ /* 0x000fe2000801141e */
[----:B------:R-:W-:Y:S01]  /*1b10*/  IMAD.U32 R5, RZ, RZ, UR35 ;  /* 0x00000023ff057e24 */ /* 0x000fe2000f8e00ff */
[----:B------:R-:W5:Y:S01]  /*1b20*/  LDG.E R186, desc[UR58][R6.64] ;  /* 0x0000003a06ba7981 */ /* 0x000f62000c1e1900 */
[----:B------:R-:W-:-:S03]  /*1b30*/  IADD3 R188, -R4, R188, RZ ;  /* 0x000000bc04bc7210 */ /* 0x000fc60007ffe1ff */
[----:B------:R-:W5:Y:S04]  /*1b40*/  LDG.E R185, desc[UR58][R6.64+0x20] ;  /* 0x0000203a06b97981 */ /* 0x000f68000c1e1900 */
[----:B------:R-:W5:Y:S04]  /*1b50*/  LDG.E R184, desc[UR58][R6.64+0x100] ;  /* 0x0001003a06b87981 */ /* 0x000f68000c1e1900 */
[----:B------:R1:W5:Y:S01]  /*1b60*/  LDG.E R183, desc[UR58][R6.64+0x120] ;  /* 0x0001203a06b77981 */ /* 0x000362000c1e1900 */
[----:B------:R-:W-:Y:S01]  /*1b70*/  UIMAD UR16, UR16, UR4, URZ ;  /* 0x00000004101072a4 */ /* 0x000fe2000f8e023f */
[----:B------:R-:W-:Y:S01]  /*1b80*/  IMAD.U32 R4, RZ, RZ, UR33 ;  /* 0x00000021ff047e24 */ /* 0x000fe2000f8e00ff */
[----:B------:R-:W-:Y:S01]  /*1b90*/  UIADD3 UR32, UP0, UR24, UR32, URZ ;  /* 0x0000002018207290 */ /* 0x000fe2000ff1e03f */
[----:B------:R-:W-:Y:S01]  /*1ba0*/  CS2R R94, SRZ ;  /* 0x00000000005e7805 */ /* 0x000fe2000001ff00 */
[----:B------:R-:W-:Y:S01]  /*1bb0*/  UIMAD UR16, UR34, UR30, UR16 ;  /* 0x0000001e221072a4 */ /* 0x000fe2000f8e0210 */
[----:B------:R-:W-:Y:S01]  /*1bc0*/  CS2R R92, SRZ ;  /* 0x00000000005c7805 */ /* 0x000fe2000001ff00 */
[----:B------:R-:W-:Y:S01]  /*1bd0*/  UIADD3.X UR31, UR25, UR31, URZ, UP0, !UPT ;  /* 0x0000001f191f7290 */ /* 0x000fe200087fe43f */
[----:B------:R-:W-:-:S04]  /*1be0*/  DEPBAR.LE SB0, 0x1 ;  /* 0x000080400000791a */ /* 0x000fc80000000000 */
[----:B------:R-:W-:Y:S01]  /*1bf0*/  UIADD3 UR16, UR39, UR16, URZ ;  /* 0x0000001027107290 */ /* 0x000fe2000fffe03f */
[----:B------:R-:W-:Y:S01]  /*1c00*/  BAR.SYNC.DEFER_BLOCKING 0x0 ;  /* 0x0000000000007b1d */ /* 0x000fe20000010000 */
[----:B------:R-:W-:Y:S01]  /*1c10*/  UIADD3 UR36, UR36, UR20, URZ ;  /* 0x0000001424247290 */ /* 0x000fe2000fffe03f */
[----:B------:R-:W-:Y:S01]  /*1c20*/  CS2R R98, SRZ ;  /* 0x0000000000627805 */ /* 0x000fe2000001ff00 */
[----:B------:R-:W-:Y:S01]  /*1c30*/  UIMAD UR16, UR16, UR32, URZ ;  /* 0x00000020101072a4 */ /* 0x000fe2000f8e023f */
[----:B------:R-:W-:Y:S02]  /*1c40*/  CS2R R96, SRZ ;  /* 0x0000000000607805 */ /* 0x000fe4000001ff00 */
[----:B------:R-:W-:Y:S02]  /*1c50*/  CS2R R90, SRZ ;  /* 0x00000000005a7805 */ /* 0x000fe4000001ff00 */
[----:B------:R-:W-:Y:S01]  /*1c60*/  CS2R R88, SRZ ;  /* 0x0000000000587805 */ /* 0x000fe2000001ff00 */
[----:B------:R-:W-:Y:S01]  /*1c70*/  UIMAD UR31, UR31, UR38, UR16 ;  /* 0x000000261f1f72a4 */ /* 0x000fe2000f8e0210 */
[----:B------:R-:W-:-:S02]  /*1c80*/  CS2R R86, SRZ ;  /* 0x0000000000567805 */ /* 0x000fc4000001ff00 */
[----:B------:R-:W-:Y:S02]  /*1c90*/  CS2R R84, SRZ ;  /* 0x0000000000547805 */ /* 0x000fe4000001ff00 */
[----:B------:R-:W-:Y:S02]  /*1ca0*/  CS2R R78, SRZ ;  /* 0x00000000004e7805 */ /* 0x000fe4000001ff00 */
[----:B------:R-:W-:Y:S01]  /*1cb0*/  CS2R R76, SRZ ;  /* 0x00000000004c7805 */ /* 0x000fe2000001ff00 */
[----:B-1----:R-:W-:Y:S01]  /*1cc0*/  IMAD R6, R163, UR26, R188 ;  /* 0x0000001aa3067c24 */ /* 0x002fe2000f8e02bc */
[----:B------:R-:W-:Y:S02]  /*1cd0*/  CS2R R82, SRZ ;  /* 0x0000000000527805 */ /* 0x000fe4000001ff00 */
[----:B------:R-:W-:Y:S02]  /*1ce0*/  CS2R R80, SRZ ;  /* 0x0000000000507805 */ /* 0x000fe4000001ff00 */
[----:B------:R-:W-:-:S02]  /*1cf0*/  CS2R R74, SRZ ;  /* 0x00000000004a7805 */ /* 0x000fc4000001ff00 */
[----:B------:R-:W-:Y:S02]  /*1d00*/  CS2R R72, SRZ ;  /* 0x0000000000487805 */ /* 0x000fe4000001ff00 */
[----:B------:R-:W-:Y:S01]  /*1d10*/  IADD3 R5, P2, P1, R6, UR17, R5 ;  /* 0x0000001106057c10 */ /* 0x000fe2000f95e005 */
[----:B------:R-:W-:Y:S01]  /*1d20*/  ULDC.64 UR16, c[0x0][0x400] ;  /* 0x0001000000107ab9 */ /* 0x000fe20000000a00 */
[----:B------:R-:W-:Y:S02]  /*1d30*/  SHF.R.S32.HI R6, RZ, 0x1f, R6 ;  /* 0x0000001fff067819 */ /* 0x000fe40000011406 */
[----:B------:R-:W-:Y:S02]  /*1d40*/  CS2R R70, SRZ ;  /* 0x0000000000467805 */ /* 0x000fe4000001ff00 */
[----:B------:R-:W-:Y:S02]  /*1d50*/  CS2R R68, SRZ ;  /* 0x0000000000447805 */ /* 0x000fe4000001ff00 */
[----:B------:R-:W-:Y:S01]  /*1d60*/  IADD3.X R4, R6, UR22, R4, P2, P1 ;  /* 0x0000001606047c10 */ /* 0x000fe200097e2404 */
[----:B------:R-:W-:Y:S01]  /*1d70*/  ULDC.64 UR22, c[0x0][0x478] ;  /* 0x00011e0000167ab9 */ /* 0x000fe20000000a00 */
[----:B------:R-:W-:Y:S01]  /*1d80*/  IADD3 R6, P1, R5, R15, RZ ;  /* 0x0000000f05067210 */ /* 0x000fe20007f3e0ff */
[----:B------:R-:W-:Y:S01]  /*1d90*/  IMAD.U32 R5, RZ, RZ, UR39 ;  /* 0x00000027ff057e24 */ /* 0x000fe2000f8e00ff */
[----:B------:R1:W2:Y:S01]  /*1da0*/  LDSM.16.M88.4 R116, [R150+0x8000] ;  /* 0x008000009674783b */ /* 0x0002a20000000200 */
[----:B------:R-:W-:-:S02]  /*1db0*/  UIMAD.WIDE UR24, UR36, 0x4, UR22 ;  /* 0x00000004241878a5 */ /* 0x000fc4000f8e0216 */
[----:B------:R-:W-:Y:S01]  /*1dc0*/  IMAD.X R7, R4, 0x1, R14, P1 ;  /* 0x0000000104077824 */ /* 0x000fe200008e060e */
[----:B------:R-:W-:Y:S01]  /*1dd0*/  MOV R4, UR38 ;  /* 0x0000002600047c02 */ /* 0x000fe20008000f00 */
[----:B------:R1:W3:Y:S04]  /*1de0*/  LDSM.16.M88.4 R120, [R150+0x8400] ;  /* 0x008400009678783b */ /* 0x0002e80000000200 */
[----:B------:R-:W-:Y:S01]  /*1df0*/  IMAD.WIDE.U32 R6, R4, UR32, R6 ;  /* 0x0000002004067c25 */ /* 0x000fe2000f8e0006 */
[----:B------:R1:W4:Y:S03]  /*1e00*/  LDSM.16.M88.4 R124, [R150+0x8800] ;  /* 0x00880000967c783b */ /* 0x0003260000000200 */
[----:B------:R-:W-:Y:S01]  /*1e10*/  VIADD R4, R7, UR31 ;  /* 0x0000001f07047c36 */ /* 0x000fe20008000000 */
[C---:B------:R-:W-:Y:S01]  /*1e20*/  LEA R190, P1, R6.reuse, UR16, 0x2 ;  /* 0x0000001006be7c11 */ /* 0x040fe2000f8210ff */
[----:B------:R-:W-:Y:S01]  /*1e30*/  UIADD3 UR16, -UR55, UR15, UR27 ;  /* 0x0000000f37107290 */ /* 0x000fe2000fffe11b */
[----:B------:R1:W1:Y:S02]  /*1e40*/  LDSM.16.M88.4 R128, [R150+0x8c00] ;  /* 0x008c00009680783b */ /* 0x0002640000000200 */
[----:B------:R-:W-:Y:S01]  /*1e50*/  LEA.HI.X R191, R6, UR17, R4, 0x2, P1 ;  /* 0x0000001106bf7c11 */ /* 0x000fe200088f1404 */
[----:B------:R-:W-:Y:S01]  /*1e60*/  ULDC UR17, c[0x0][0x398] ;  /* 0x0000e60000117ab9 */ /* 0x000fe20000000800 */
[----:B------:R1:W1:Y:S01]  /*1e70*/  LDSM.16.M88.4 R132, [R149+0x8000] ;  /* 0x008000009584783b */ /* 0x0002620000000200 */
[----:B------:R-:W-:-:S03]  /*1e80*/  UIADD3 UR17, UR16, -UR17, URZ ;  /* 0x8000001110117290 */ /* 0x000fc6000fffe03f */
[----:B------:R1:W1:Y:S01]  /*1e90*/  LDSM.16.M88.4 R136, [R149+0x8400] ;  /* 0x008400009588783b */ /* 0x0002620000000200 */
[----:B------:R-:W-:-:S03]  /*1ea0*/  USHF.R.S32.HI UR16, URZ, 0x1f, UR17 ;  /* 0x0000001f3f107899 */ /* 0x000fc60008011411 */
[----:B------:R1:W1:Y:S01]  /*1eb0*/  LDSM.16.M88.4 R140, [R149+0x8800] ;  /* 0x00880000958c783b */ /* 0x0002620000000200 */
[----:B------:R-:W-:-:S03]  /*1ec0*/  ULEA.HI UR16, UR16, UR17, URZ, 0x7 ;  /* 0x0000001110107291 */ /* 0x000fc6000f8f383f */
[----:B------:R1:W1:Y:S01]  /*1ed0*/  LDSM.16.M88.4 R144, [R149+0x8c00] ;  /* 0x008c00009590783b */ /* 0x0002620000000200 */
[----:B------:R-:W-:-:S04]  /*1ee0*/  USHF.R.S32.HI UR20, URZ, 0x7, UR16 ;  /* 0x000000073f147899 */ /* 0x000fc80008011410 */
[----:B------:R-:W-:-:S04]  /*1ef0*/  UISETP.LT.AND UP0, UPT, URZ, UR20, UPT ;  /* 0x000000143f00728c */ /* 0x000fc8000bf01270 */
[----:B------:R-:W-:-:S04]  /*1f00*/  USEL UR20, URZ, UR20, !UP0 ;  /* 0x000000143f147287 */ /* 0x000fc8000c000000 */
[----:B------:R-:W-:-:S06]  /*1f10*/  UISETP.GT.AND UP0, UPT, UR28, UR20, UPT ;  /* 0x000000141c00728c */ /* 0x000fcc000bf04270 */
[----:B------:R-:W-:-:S13]  /*1f20*/  PLOP3.LUT P1, PT, PT, PT, UP0, 0x80, 0x0 ;  /* 0x000000000000781c */ /* 0x000fda0003f2f008 */
[----:B--234-:R-:W-:Y:S05]  /*1f30*/  @!P1 BRA `(.L_x_234) ;  /* 0x0000005c00749947 */ /* 0x01cfea0003800000 */
[----:B------:R-:W2:Y:S01]  /*1f40*/  LDC.64 R6, c[0x0][0x3b8] ;  /* 0x0000ee00ff067b82 */ /* 0x000ea20000000a00 */
[----:B------:R-:W-:Y:S02]  /*1f50*/  UIMAD UR4, UR8, UR4, UR9 ;  /* 0x00000004080472a4 */ /* 0x000fe4000f8e0209 */
[----:B------:R-:W-:-:S05]  /*1f60*/  UIADD3 UR17, UR27, UR15, URZ ;  /* 0x0000000f1b117290 */ /* 0x000fca000fffe03f */
[----:B------:R-:W3:Y:S01]  /*1f70*/  LDC R181, c[0x0][0x2dc] ;  /* 0x0000b700ffb57b82 */ /* 0x000ee20000000800 */
[----:B--2---:R-:W2:Y:S04]  /*1f80*/  LDG.E.64 R4, desc[UR58][R6.64] ;  /* 0x0000003a06047981 */ /* 0x004ea8000c1e1b00 */
[----:B------:R-:W4:Y:S01]  /*1f90*/  LDG.E.64 R6, desc[UR58][R6.64+0x8] ;  /* 0x0000083a06067981 */ /* 0x000f22000c1e1b00 */
[----:B------:R-:W-:Y:S01]  /*1fa0*/  USHF.L.U32 UR15, UR4, 0x5, URZ ;  /* 0x00000005040f7899 */ /* 0x000fe2000800063f */
[----:B------:R-:W-:Y:S01]  /*1fb0*/  SHF.R.S32.HI R182, RZ, 0x1f, R188 ;  /* 0x0000001fffb67819 */ /* 0x000fe200000114bc */
[----:B------:R-:W-:Y:S01]  /*1fc0*/  VIADD R152, R158, 0x1000 ;  /* 0x000010009e987836 */ /* 0x000fe20000000000 */
[----:B------:R-:W-:Y:S01]  /*1fd0*/  USHF.L.U32 UR40, UR26, 0x3, URZ ;  /* 0x000000031a287899 */ /* 0x000fe2000800063f */
[----:B------:R-:W-:Y:S01]  /*1fe0*/  VIADD R151, R159, 0x1000 ;  /* 0x000010009f977836 */ /* 0x000fe20000000000 */
[----:B------:R-:W-:Y:S01]  /*1ff0*/  USHF.R.S32.HI UR4, URZ, 0x1f, UR15 ;  /* 0x0000001f3f047899 */ /* 0x000fe2000801140f */
[----:B------:R-:W-:Y:S01]  /*2000*/  IMAD.MOV.U32 R180, RZ, RZ, 0x8 ;  /* 0x00000008ffb47424 */ /* 0x000fe200078e00ff */
[----:B------:R-:W-:Y:S01]  /*2010*/  SEL R152, R152, R158, !P0 ;  /* 0x0000009e98987207 */ /* 0x000fe20004000000 */
[----:B------:R-:W-:Y:S01]  /*2020*/  IMAD.MOV.U32 R179, RZ, RZ, 0x40 ;  /* 0x00000040ffb37424 */ /* 0x000fe200078e00ff */
[----:B------:R-:W-:Y:S01]  /*2030*/  SEL R151, R151, R159, !P0 ;  /* 0x0000009f97977207 */ /* 0x000fe20004000000 */
[----:B------:R-:W-:Y:S01]  /*2040*/  IMAD.MOV.U32 R178, RZ, RZ, 0x48 ;  /* 0x00000048ffb27424 */ /* 0x000fe200078e00ff */
[----:B------:R-:W-:Y:S01]  /*2050*/  USHF.L.U32 UR39, UR26, 0x4, URZ ;  /* 0x000000041a277899 */ /* 0x000fe2000800063f */
[----:B------:R-:W-:Y:S01]  /*2060*/  IMAD.MOV.U32 R177, RZ, RZ, 0x4 ;  /* 0x00000004ffb17424 */ /* 0x000fe200078e00ff */
[----:B------:R-:W-:Y:S01]  /*2070*/  UIMAD UR38, UR26, 0x18, URZ ;  /* 0x000000181a2678a4 */ /* 0x000fe2000f8e023f */
[----:B------:R-:W-:Y:S01]  /*2080*/  IMAD.MOV.U32 R95, RZ, RZ, RZ ;  /* 0x000000ffff5f7224 */ /* 0x000fe200078e00ff */
[----:B------:R-:W-:-:S02]  /*2090*/  USHF.L.U32 UR37, UR26, 0x5, URZ ;  /* 0x000000051a257899 */ /* 0x000fc4000800063f */
[----:B------:R-:W-:Y:S02]  /*20a0*/  UIMAD UR36, UR26, 0x28, URZ ;  /* 0x000000281a2478a4 */ /* 0x000fe4000f8e023f */
[----:B------:R-:W-:Y:S02]  /*20b0*/  UIMAD UR35, UR26, 0x30, URZ ;  /* 0x000000301a2378a4 */ /* 0x000fe4000f8e023f */
[----:B------:R-:W-:Y:S02]  /*20c0*/  UIMAD UR34, UR26, 0x38, URZ ;  /* 0x000000381a2278a4 */ /* 0x000fe4000f8e023f */
[----:B------:R-:W-:Y:S02]  /*20d0*/  USHF.L.U32 UR33, UR26, 0x6, URZ ;  /* 0x000000061a217899 */ /* 0x000fe4000800063f */
[----:B------:R-:W-:Y:S02]  /*20e0*/  UIMAD UR32, UR26, 0x48, URZ ;  /* 0x000000481a2078a4 */ /* 0x000fe4000f8e023f */
[----:B------:R-:W-:-:S02]  /*20f0*/  UIMAD UR31, UR26, 0x50, URZ ;  /* 0x000000501a1f78a4 */ /* 0x000fc4000f8e023f */
[----:B------:R-:W-:Y:S02]  /*2100*/  UIMAD UR30, UR26, 0x58, URZ ;  /* 0x000000581a1e78a4 */ /* 0x000fe4000f8e023f */
[----:B------:R-:W-:Y:S02]  /*2110*/  UIMAD UR29, UR26, 0x60, URZ ;  /* 0x000000601a1d78a4 */ /* 0x000fe4000f8e023f */
[----:B------:R-:W-:Y:S02]  /*2120*/  UIMAD UR28, UR26, 0x68, URZ ;  /* 0x000000681a1c78a4 */ /* 0x000fe4000f8e023f */
[----:B------:R-:W-:Y:S02]  /*2130*/  UIMAD UR27, UR26, 0x70, URZ ;  /* 0x000000701a1b78a4 */ /* 0x000fe4000f8e023f */
[----:B------:R-:W-:Y:S02]  /*2140*/  UIMAD UR26, UR26, 0x78, URZ ;  /* 0x000000781a1a78a4 */ /* 0x000fe4000f8e023f */
[----:B------:R-:W-:Y:S01]  /*2150*/  UIADD3 UR17, -UR55, 0x80, UR17 ;  /* 0x0000008037117890 */ /* 0x000fe2000fffe111 */
[----:B--2---:R-:W-:-:S13]  /*2160*/  R2UR UR53, R5 ;  /* 0x00000000053572ca */ /* 0x004fda00000e0000 */
[----:B------:R-:W-:Y:S02]  /*2170*/  UIADD3 UR51, UR53, -0x4498517b, URZ ;  /* 0xbb67ae8535337890 */ /* 0x000fe4000fffe03f */
[----:B------:R-:W-:Y:S02]  /*2180*/  UIADD3 UR49, UR53, 0x76cf5d0a, URZ ;  /* 0x76cf5d0a35317890 */ /* 0x000fe4000fffe03f */
[----:B------:R-:W-:Y:S02]  /*2190*/  UIADD3 UR47, UR53, 0x32370b8f, URZ ;  /* 0x32370b8f352f7890 */ /* 0x000fe4000fffe03f */
[----:B------:R-:W-:Y:S02]  /*21a0*/  UIADD3 UR45, UR53, -0x126145ec, URZ ;  /* 0xed9eba14352d7890 */ /* 0x000fe4000fffe03f */
[----:B------:R-:W-:Y:S02]  /*21b0*/  UIADD3 UR43, UR53, -0x56f99767, URZ ;  /* 0xa9066899352b7890 */ /* 0x000fe4000fffe03f */
[----:B------:R-:W-:Y:S01]  /*21c0*/  UIADD3 UR41, UR53, 0x646e171e, URZ ;  /* 0x646e171e35297890 */ /* 0x000fe2000fffe03f */
[----:B----4-:R-:W-:-:S02]  /*21d0*/  IADD3 R188, P2, P1, R6, UR15, R188 ;  /* 0x0000000f06bc7c10 */ /* 0x010fc4000f95e0bc */
[----:B------:R-:W-:Y:S02]  /*21e0*/  R2UR UR15, R4 ;  /* 0x00000000040f72ca */ /* 0x000fe400000e0000 */
[----:B------:R-:W-:Y:S01]  /*21f0*/  IADD3.X R182, R7, UR4, R182, P2, P1 ;  /* 0x0000000407b67c10 */ /* 0x000fe200097e24b6 */
[----:B------:R-:W-:-:S10]  /*2200*/  ULDC UR4, c[0x0][0x270] ;  /* 0x00009c0000047ab9 */ /* 0x000fd40000000800 */
[----:B------:R-:W-:Y:S02]  /*2210*/  UIADD3 UR52, UR15, -0x61c88647, URZ ;  /* 0x9e3779b90f347890 */ /* 0x000fe4000fffe03f */
[----:B------:R-:W-:Y:S02]  /*2220*/  UIADD3 UR50, UR15, 0x3c6ef372, URZ ;  /* 0x3c6ef3720f327890 */ /* 0x000fe4000fffe03f */
[----:B------:R-:W-:Y:S02]  /*2230*/  UIADD3 UR48, UR15, -0x255992d5, URZ ;  /* 0xdaa66d2b0f307890 */ /* 0x000fe4000fffe03f */
[----:B------:R-:W-:Y:S02]  /*2240*/  UIADD3 UR46, UR15, 0x78dde6e4, URZ ;  /* 0x78dde6e40f2e7890 */ /* 0x000fe4000fffe03f */
[----:B------:R-:W-:Y:S02]  /*2250*/  UIADD3 UR44, UR15, 0x1715609d, URZ ;  /* 0x1715609d0f2c7890 */ /* 0x000fe4000fffe03f */
[----:B------:R-:W-:Y:S01]  /*2260*/  UIADD3 UR42, UR15, -0x4ab325aa, URZ ;  /* 0xb54cda560f2a7890 */ /* 0x000fe2000fffe03f */
[----:B------:R-:W-:Y:S01]  /*2270*/  LEA R152, R152, UR5, 0x1 ;  /* 0x0000000598987c11 */ /* 0x000fe2000f8e08ff */
[----:B------:R-:W-:Y:S01]  /*2280*/  IMAD.WIDE.U32 R188, R188, -0x2daee0ad, RZ ;  /* 0xd2511f53bcbc7825 */ /* 0x000fe200078e00ff */
[----:B------:R-:W-:Y:S01]  /*2290*/  LEA R151, R151, UR5, 0x1 ;  /* 0x0000000597977c11 */ /* 0x000fe2000f8e08ff */
[----:B------:R-:W-:Y:S01]  /*22a0*/  ULDC.U8 UR23, c[0x0][0x388] ;  /* 0x0000e20000177ab9 */ /* 0x000fe20000000000 */
[----:B------:R-:W-:Y:S01]  /*22b0*/  LOP3.LUT R182, R182, UR15, RZ, 0x3c, !PT ;  /* 0x0000000fb6b67c12 */ /* 0x000fe2000f8e3cff */
[----:B---3--:R-:W-:-:S06]  /*22c0*/  ULDC UR22, c[0x0][0x2ec] ;  /* 0x0000bb0000167ab9 */ /* 0x008fcc0000000800 */
.L_x_237:
[----:B------:R-:W-:Y:S01]  /*22d0*/  LOP3.LUT R200, R188, UR51, RZ, 0x3c, !PT ;  /* 0x00000033bcc87c12 */ /* 0x000fe2000f8e3cff */
[----:B------:R-:W0:Y:S01]  /*22e0*/  LDGDEPBAR ;  /* 0x00000000000079af */ /* 0x000e220000000000 */
[C---:B-----5:R-:W-:Y:S01]  /*22f0*/  FSETP.NEU.FTZ.AND P3, PT, R186.reuse, -INF , PT ;  /* 0xff800000ba00780b */ /* 0x060fe20003f7d000 */
[----:B------:R-:W-:Y:S01]  /*2300*/  USHF.L.U32 UR16, UR54, 0x7, URZ ;  /* 0x0000000736107899 */ /* 0x000fe2000800063f */
[----:B------:R-:W-:Y:S01]  /*2310*/  FSETP.NEU.FTZ.AND P0, PT, R185, -INF , PT ;  /* 0xff800000b900780b */ /* 0x000fe20003f1d000 */
[----:B------:R-:W-:Y:S02]  /*2320*/  IMAD.IADD R112, R157, 0x1, R151 ;  /* 0x000000019d707824 */ /* 0x000fe400078e0297 */
[----:B------:R-:W-:Y:S01]  /*2330*/  FMUL.FTZ R242, R186, 1.4426950216293334961 ;  /* 0x3fb8aa3bbaf27820 */ /* 0x000fe20000410000 */
[----:B------:R-:W-:Y:S01]  /*2340*/  UISETP.GE.AND UP0, UPT, UR16, UR17, UPT ;  /* 0x000000111000728c */ /* 0x000fe2000bf06270 */
[----:B------:R-:W-:Y:S02]  /*2350*/  IMAD.U32 R196, RZ, RZ, UR10 ;  /* 0x0000000affc47e24 */ /* 0x000fe4000f8e00ff */
[----:B------:R-:W-:Y:S01]  /*2360*/  FMUL.FTZ R244, R185, 1.4426950216293334961 ;  /* 0x3fb8aa3bb9f47820 */ /* 0x000fe20000410000 */
[----:B------:R-:W-:Y:S01]  /*2370*/  FMUL.FTZ R249, R184, 1.4426950216293334961 ;  /* 0x3fb8aa3bb8f97820 */ /* 0x000fe20000410000 */
[----:B------:R-:W-:Y:S01]  /*2380*/  FSEL R242, R242, RZ, P3 ;  /* 0x000000fff2f27208 */ /* 0x000fe20001800000 */
[----:B------:R-:W-:Y:S01]  /*2390*/  FMUL.FTZ R250, R183, 1.4426950216293334961 ;  /* 0x3fb8aa3bb7fa7820 */ /* 0x000fe20000410000 */
[----:B------:R-:W-:Y:S01]  /*23a0*/  PLOP3.LUT P2, PT, PT, PT, UP0, 0x80, 0x0 ;  /* 0x000000000000781c */ /* 0x000fe20003f4f008 */
[----:B------:R-:W-:Y:S01]  /*23b0*/  IMAD.U32 R211, RZ, RZ, UR16 ;  /* 0x00000010ffd37e24 */ /* 0x000fe2000f8e00ff */
[----:B------:R-:W-:Y:S01]  /*23c0*/  FSETP.NEU.FTZ.AND P3, PT, R184, -INF , PT ;  /* 0xff800000b800780b */ /* 0x000fe20003f7d000 */
[----:B------:R-:W-:Y:S01]  /*23d0*/  IMAD.U32 R206, RZ, RZ, UR54 ;  /* 0x00000036ffce7e24 */ /* 0x000fe2000f8e00ff */
[----:B------:R-:W-:Y:S01]  /*23e0*/  FSEL R244, R244, RZ, P0 ;  /* 0x000000fff4f47208 */ /* 0x000fe20000000000 */
[----:B------:R-:W-:Y:S01]  /*23f0*/  @!UP0 ULDC UR15, c[0x0][0x2c4] ;  /* 0x0000b100000f8ab9 */ /* 0x000fe20000000800 */
[----:B------:R-:W-:Y:S01]  /*2400*/  FSEL R249, R249, RZ, P3 ;  /* 0x000000fff9f97208 */ /* 0x000fe20001800000 */
[----:B------:R-:W-:Y:S01]  /*2410*/  IMAD.U32 R198, RZ, RZ, UR10 ;  /* 0x0000000affc67e24 */ /* 0x000fe2000f8e00ff */
[----:B------:R-:W-:Y:S01]  /*2420*/  FSETP.NEU.FTZ.AND P0, PT, R183, -INF , PT ;  /* 0xff800000b700780b */ /* 0x000fe20003f1d000 */
[----:B------:R-:W-:Y:S01]  /*2430*/  IMAD R206, R206, 0x8, R162 ;  /* 0x00000008cece7824 */ /* 0x000fe200078e02a2 */
[----:B------:R-:W-:Y:S01]  /*2440*/  UISETP.GT.AND UP3, UPT, UR54, UR20, UPT ;  /* 0x000000143600728c */ /* 0x000fe2000bf64270 */
[----:B------:R-:W-:Y:S01]  /*2450*/  IMAD R198, R198, 0x2, R161 ;  /* 0x00000002c6c67824 */ /* 0x000fe200078e02a1 */
[----:B------:R-:W-:Y:S01]  /*2460*/  FSEL R250, R250, RZ, P0 ;  /* 0x000000fffafa7208 */ /* 0x000fe20000000000 */
[----:B------:R-:W-:Y:S04]  /*2470*/  DEPBAR.LE SB0, 0x0 ;  /* 0x000080000000791a */ /* 0x000fe80000000000 */
[----:B------:R-:W-:Y:S01]  /*2480*/  BAR.SYNC.DEFER_BLOCKING 0x0 ;  /* 0x0000000000007b1d */ /* 0x000fe20000010000 */
[----:B------:R-:W-:Y:S02]  /*2490*/  VIADD R212, R206, 0x4 ;  /* 0x00000004ced47836 */ /* 0x000fe40000000000 */
[----:B------:R-:W-:Y:S02]  /*24a0*/  IMAD.SHL.U32 R198, R198, 0x2, RZ ;  /* 0x00000002c6c67824 */ /* 0x000fe400078e00ff */
[----:B------:R-:W-:Y:S04]  /*24b0*/  IMAD.WIDE.U32 R206, R206, -0x326172a9, RZ ;  /* 0xcd9e8d57cece7825 */ /* 0x000fe800078e00ff */
[----:B------:R-:W-:Y:S01]  /*24c0*/  IMAD.WIDE.U32 R212, R212, -0x326172a9, RZ ;  /* 0xcd9e8d57d4d47825 */ /* 0x000fe200078e00ff */
[-C--:B------:R-:W-:Y:S03]  /*24d0*/  LOP3.LUT R218, R207, R182.reuse, RZ, 0x3c, !PT ;  /* 0x000000b6cfda7212 */ /* 0x080fe600078e3cff */
[----:B------:R-:W-:Y:S01]  /*24e0*/  VIADD R202, R198, 0x1 ;  /* 0x00000001c6ca7836 */ /* 0x000fe20000000000 */
[----:B------:R-:W-:Y:S01]  /*24f0*/  LOP3.LUT R198, R189, UR53, R198, 0x96, !PT ;  /* 0x00000035bdc67c12 */ /* 0x000fe2000f8e96c6 */
[----:B------:R-:W-:Y:S01]  /*2500*/  IMAD.WIDE.U32 R218, R218, -0x2daee0ad, RZ ;  /* 0xd2511f53dada7825 */ /* 0x000fe200078e00ff */
[----:B------:R-:W-:Y:S02]  /*2510*/  LOP3.LUT R216, R213, R182, RZ, 0x3c, !PT ;  /* 0x000000b6d5d87212 */ /* 0x000fe400078e3cff */
[----:B------:R-:W-:Y:S01]  /*2520*/  LOP3.LUT R202, R189, UR53, R202, 0x96, !PT ;  /* 0x00000035bdca7c12 */ /* 0x000fe2000f8e96ca */
[----:B------:R-:W-:Y:S01]  /*2530*/  IMAD.WIDE.U32 R198, R198, -0x326172a9, RZ ;  /* 0xcd9e8d57c6c67825 */ /* 0x000fe200078e00ff */
[----:B------:R-:W-:Y:S03]  /*2540*/  LOP3.LUT R204, R200, R219, RZ, 0x3c, !PT ;  /* 0x000000dbc8cc7212 */ /* 0x000fe600078e3cff */
[----:B------:R-:W-:Y:S01]  /*2550*/  IMAD.WIDE.U32 R216, R216, -0x2daee0ad, RZ ;  /* 0xd2511f53d8d87825 */ /* 0x000fe200078e00ff */
[C---:B------:R-:W-:Y:S01]  /*2560*/  LOP3.LUT R208, R199.reuse, UR52, R206, 0x96, !PT ;  /* 0x00000034c7d07c12 */ /* 0x040fe2000f8e96ce */
[----:B------:R-:W-:Y:S01]  /*2570*/  LDSM.16.M88.4 R64, [R151] ;  /* 0x000000009740783b */ /* 0x000fe20000000200 */
[----:B------:R-:W-:Y:S01]  /*2580*/  LOP3.LUT R214, R199, UR52, R212, 0x96, !PT ;  /* 0x00000034c7d67c12 */ /* 0x000fe2000f8e96d4 */
[----:B------:R-:W-:Y:S01]  /*2590*/  IMAD.WIDE.U32 R202, R202, -0x326172a9, RZ ;  /* 0xcd9e8d57caca7825 */ /* 0x000fe200078e00ff */
[----:B------:R-:W-:Y:S03]  /*25a0*/  LOP3.LUT R200, R200, R217, RZ, 0x3c, !PT ;  /* 0x000000d9c8c87212 */ /* 0x000fe600078e3cff */
[----:B------:R-:W-:Y:S01]  /*25b0*/  IMAD.WIDE.U32 R208, R208, -0x2daee0ad, RZ ;  /* 0xd2511f53d0d07825 */ /* 0x000fe200078e00ff */
[C---:B------:R-:W-:Y:S01]  /*25c0*/  LOP3.LUT R206, R203.reuse, UR52, R206, 0x96, !PT ;  /* 0x00000034cbce7c12 */ /* 0x040fe2000f8e96ce */
[----:B------:R-:W2:Y:S01]  /*25d0*/  LDSM.16.M88.4 R16, [R150+0x6000] ;  /* 0x006000009610783b */ /* 0x000ea20000000200 */
[----:B------:R-:W-:Y:S01]  /*25e0*/  LOP3.LUT R212, R203, UR52, R212, 0x96, !PT ;  /* 0x00000034cbd47c12 */ /* 0x000fe2000f8e96d4 */
[----:B------:R-:W-:Y:S04]  /*25f0*/  IMAD.WIDE.U32 R200, R200, -0x326172a9, RZ ;  /* 0xcd9e8d57c8c87825 */ /* 0x000fe800078e00ff */
[----:B------:R-:W-:Y:S01]  /*2600*/  IMAD.WIDE.U32 R204, R204, -0x326172a9, RZ ;  /* 0xcd9e8d57cccc7825 */ /* 0x000fe200078e00ff */
[C---:B------:R-:W-:Y:S01]  /*2610*/  LOP3.LUT R197, R201.reuse, UR50, R198, 0x96, !PT ;  /* 0x00000032c9c57c12 */ /* 0x040fe2000f8e96c6 */
[----:B------:R-:W3:Y:S01]  /*2620*/  LDSM.16.M88.4 R60, [R151+0x1000] ;  /* 0x00100000973c783b */ /* 0x000ee20000000200 */
[----:B------:R-:W-:Y:S01]  /*2630*/  LOP3.LUT R203, R201, UR50, R202, 0x96, !PT ;  /* 0x00000032c9cb7c12 */ /* 0x000fe2000f8e96ca */
[----:B------:R-:W-:Y:S01]  /*2640*/  IMAD.WIDE.U32 R206, R206, -0x2daee0ad, RZ ;  /* 0xd2511f53cece7825 */ /* 0x000fe200078e00ff */
[C---:B------:R-:W-:Y:S02]  /*2650*/  LOP3.LUT R199, R205.reuse, UR50, R198, 0x96, !PT ;  /* 0x00000032cdc77c12 */ /* 0x040fe4000f8e96c6 */
[----:B------:R-:W-:Y:S01]  /*2660*/  LOP3.LUT R198, R205, UR50, R202, 0x96, !PT ;  /* 0x00000032cdc67c12 */ /* 0x000fe2000f8e96ca */
[----:B------:R-:W-:Y:S01]  /*2670*/  IMAD.WIDE.U32 R214, R214, -0x2daee0ad, RZ ;  /* 0xd2511f53d6d67825 */ /* 0x000fe200078e00ff */
[--C-:B------:R-:W-:Y:S01]  /*2680*/  LOP3.LUT R201, R207, UR49, R218.reuse, 0x96, !PT ;  /* 0x00000031cfc97c12 */ /* 0x100fe2000f8e96da */
[----:B------:R-:W4:Y:S01]  /*2690*/  LDSM.16.M88.4 R32, [R150+0x6400] ;  /* 0x006400009620783b */ /* 0x000f220000000200 */
[----:B------:R-:W-:Y:S01]  /*26a0*/  LOP3.LUT R202, R209, UR49, R218, 0x96, !PT ;  /* 0x00000031d1ca7c12 */ /* 0x000fe2000f8e96da */
[----:B------:R-:W-:Y:S01]  /*26b0*/  IMAD.WIDE.U32 R212, R212, -0x2daee0ad, RZ ;  /* 0xd2511f53d4d47825 */ /* 0x000fe200078e00ff */
[--C-:B------:R-:W-:Y:S03]  /*26c0*/  LOP3.LUT R207, R215, UR49, R216.reuse, 0x96, !PT ;  /* 0x00000031d7cf7c12 */ /* 0x100fe6000f8e96d8 */
[----:B------:R-:W-:Y:S01]  /*26d0*/  IMAD.WIDE.U32 R224, R197, -0x2daee0ad, RZ ;  /* 0xd2511f53c5e07825 */ /* 0x000fe200078e00ff */
[----:B------:R-:W-:Y:S01]  /*26e0*/  LOP3.LUT R205, R213, UR49, R216, 0x96, !PT ;  /* 0x00000031d5cd7c12 */ /* 0x000fe2000f8e96d8 */
[----:B------:R-:W1:Y:S02]  /*26f0*/  LDSM.16.M88.4 R48, [R150+0x6800] ;  /* 0x006800009630783b */ /* 0x000e640000000200 */
[----:B------:R-:W-:Y:S01]  /*2700*/  IMAD.WIDE.U32 R222, R199, -0x2daee0ad, RZ ;  /* 0xd2511f53c7de7825 */ /* 0x000fe200078e00ff */
[----:B------:R-:W-:Y:S03]  /*2710*/  LOP3.LUT R214, R225, UR47, R214, 0x96, !PT ;  /* 0x0000002fe1d67c12 */ /* 0x000fe6000f8e96d6 */
[----:B------:R-:W-:Y:S01]  /*2720*/  IMAD.WIDE.U32 R216, R202, -0x326172a9, RZ ;  /* 0xcd9e8d57cad87825 */ /* 0x000fe200078e00ff */
[----:B------:R-:W4:Y:S03]  /*2730*/  @!P2 S2R R56, SR_TID.X ;  /* 0x000000000038a919 */ /* 0x000f260000002100 */
[----:B------:R-:W-:Y:S01]  /*2740*/  IMAD.WIDE.U32 R220, R214, -0x326172a9, RZ ;  /* 0xcd9e8d57d6dc7825 */ /* 0x000fe200078e00ff */
[----:B------:R-:W1:Y:S01]  /*2750*/  LDSM.16.M88.4 R100, [R150+0x6c00] ;  /* 0x006c00009664783b */ /* 0x000e620000000200 */
[-C--:B--2---:R-:W-:Y:S07]  /*2760*/  HMMA.16816.F32.BF16 R4, R64, R16.reuse, RZ ;  /* 0x000000104004723c */ /* 0x084fee00000418ff */
[----:B------:R-:W-:Y:S01]  /*2770*/  LDSM.16.M88.4 R104, [R112] ;  /* 0x000000007068783b */ /* 0x000fe20000000200 */
[C---:B---3--:R-:W-:Y:S07]  /*2780*/  HMMA.16816.F32.BF16 R8, R60.reuse, R16, RZ ;  /* 0x000000103c08723c */ /* 0x048fee00000418ff */
[----:B------:R-:W2:Y:S01]  /*2790*/  LDSM.16.M88.4 R108, [R149+0x6000] ;  /* 0x00600000956c783b */ /* 0x000ea20000000200 */
[-C--:B------:R-:W-:Y:S06]  /*27a0*/  HMMA.16816.F32.BF16 R12, R60, R18.reuse, RZ ;  /* 0x000000123c0c723c */ /* 0x080fec00000418ff */
[C---:B------:R-:W-:Y:S01]  /*27b0*/  HMMA.16816.F32.BF16 R16, R64.reuse, R18, RZ ;  /* 0x000000124010723c */ /* 0x040fe200000418ff */
[----:B------:R-:W3:Y:S01]  /*27c0*/  LDSM.16.M88.4 R112, [R112+0x1000] ;  /* 0x001000007070783b */ /* 0x000ee20000000200 */
[----:B----4-:R-:W-:Y:S04]  /*27d0*/  @!P2 IMAD.SHL.U32 R56, R56, 0x2, RZ ;  /* 0x000000023838a824 */ /* 0x010fe800078e00ff */
[-C--:B------:R-:W-:Y:S01]  /*27e0*/  HMMA.16816.F32.BF16 R20, R64, R32.reuse, RZ ;  /* 0x000000204014723c */ /* 0x080fe200000418ff */
[----:B------:R-:W-:Y:S05]  /*27f0*/  @!P2 LOP3.LUT R56, R56, 0x6, RZ, 0xc0, !PT ;  /* 0x000000063838a812 */ /* 0x000fea00078ec0ff */
[C---:B------:R-:W-:Y:S02]  /*2800*/  HMMA.16816.F32.BF16 R24, R60.reuse, R32, RZ ;  /* 0x000000203c18723c */ /* 0x040fe400000418ff */
[----:B------:R-:W-:Y:S04]  /*2810*/  @!P2 IMAD R56, R161, 0x40, R56 ;  /* 0x00000040a138a824 */ /* 0x000fe800078e0238 */
[-C--:B------:R-:W-:Y:S01]  /*2820*/  HMMA.16816.F32.BF16 R28, R60, R34.reuse, RZ ;  /* 0x000000223c1c723c */ /* 0x080fe200000418ff */
[----:B------:R-:W-:Y:S04]  /*2830*/  IMAD.U32 R32, RZ, RZ, UR15 ;  /* 0x0000000fff207e24 */ /* 0x000fe8000f8e00ff */
[----:B------:R-:W-:Y:S01]  /*2840*/  @!P2 IMAD R196, R196, 0x80, R56 ;  /* 0x00000080c4c4a824 */ /* 0x000fe200078e0238 */
[----:B------:R-:W-:Y:S05]  /*2850*/  @!P2 IADD3 R32, R160, 0x1, -R32 ;  /* 0x00000001a020a810 */ /* 0x000fea0007ffe820 */
[----:B------:R-:W-:Y:S01]  /*2860*/  @!P2 IADD3 R211, R211, UR55, R32 ;  /* 0x00000037d3d3ac10 */ /* 0x000fe2000fffe020 */
[C---:B------:R-:W-:Y:S01]  /*2870*/  @!P2 VIADD R215, R196.reuse, 0x1 ;  /* 0x00000001c4d7a836 */ /* 0x040fe20000000000 */
[C---:B------:R-:W-:Y:S02]  /*2880*/  HMMA.16816.F32.BF16 R32, R64.reuse, R34, RZ ;  /* 0x000000224020723c */ /* 0x040fe400000418ff */
[C---:B------:R-:W-:Y:S02]  /*2890*/  @!P2 VIMNMX R210, R211.reuse, UR55, PT ;  /* 0x00000037d3d2ac48 */ /* 0x040fe4000bfe0100 */
[C---:B------:R-:W-:Y:S02]  /*28a0*/  @!P2 VIADDMNMX R209, R211.reuse, R180, UR55, PT ;  /* 0x00000037d3d1ae46 */ /* 0x040fe4000b8001b4 */
[CC--:B------:R-:W-:Y:S01]  /*28b0*/  @!P2 ISETP.GE.AND P3, PT, R196.reuse, R210.reuse, PT ;  /* 0x000000d2c400a20c */ /* 0x0c0fe20003f66270 */
[-C--:B-1----:R-:W-:Y:S01]  /*28c0*/  HMMA.16816.F32.BF16 R36, R64, R48.reuse, RZ ;  /* 0x000000304024723c */ /* 0x082fe200000418ff */
[----:B------:R-:W-:Y:S02]  /*28d0*/  @!P2 VIADDMNMX R213, R211, R179, UR55, PT ;  /* 0x00000037d3d5ae46 */ /* 0x000fe4000b8001b3 */
[C---:B------:R-:W-:Y:S02]  /*28e0*/  @!P2 ISETP.GE.AND P1, PT, R215.reuse, R209, PT ;  /* 0x000000d1d700a20c */ /* 0x040fe40003f26270 */
[C---:B------:R-:W-:Y:S01]  /*28f0*/  @!P2 ISETP.GE.AND P5, PT, R215.reuse, R213, PT ;  /* 0x000000d5d700a20c */ /* 0x040fe20003fa6270 */
[C---:B------:R-:W-:Y:S02]  /*2900*/  HMMA.16816.F32.BF16 R40, R60.reuse, R48, RZ ;  /* 0x000000303c28723c */ /* 0x040fe400000418ff */
[C---:B------:R-:W-:Y:S02]  /*2910*/  @!P2 ISETP.GE.AND P0, PT, R196.reuse, R209, PT ;  /* 0x000000d1c400a20c */ /* 0x040fe40003f06270 */
[----:B------:R-:W-:Y:S02]  /*2920*/  @!P2 ISETP.GE.AND P4, PT, R215, R210, PT ;  /* 0x000000d2d700a20c */ /* 0x000fe40003f86270 */
[----:B------:R-:W-:Y:S01]  /*2930*/  @!P2 VIADDMNMX R211, R211, R178, UR55, PT ;  /* 0x00000037d3d3ae46 */ /* 0x000fe2000b8001b2 */
[-C--:B------:R-:W-:Y:S03]  /*2940*/  HMMA.16816.F32.BF16 R44, R60, R50.reuse, RZ ;  /* 0x000000323c2c723c */ /* 0x080fe600000418ff */
[----:B------:R-:W-:Y:S01]  /*2950*/  @!P2 ISETP.GE.AND P6, PT, R215, R211, PT ;  /* 0x000000d3d700a20c */ /* 0x000fe20003fc6270 */
[C---:B------:R-:W-:Y:S02]  /*2960*/  @!P2 VIADD R215, R196.reuse, 0x9 ;  /* 0x00000009c4d7a836 */ /* 0x040fe40000000000 */
[C---:B------:R-:W-:Y:S06]  /*2970*/  HMMA.16816.F32.BF16 R48, R64.reuse, R50, RZ ;  /* 0x000000324030723c */ /* 0x040fec00000418ff */
[-C--:B------:R-:W-:Y:S06]  /*2980*/  HMMA.16816.F32.BF16 R52, R64, R100.reuse, RZ ;  /* 0x000000644034723c */ /* 0x080fec00000418ff */
[C---:B------:R-:W-:Y:S06]  /*2990*/  HMMA.16816.F32.BF16 R56, R60.reuse, R100, RZ ;  /* 0x000000643c38723c */ /* 0x040fec00000418ff */
[-C--:B------:R-:W-:Y:S06]  /*29a0*/  HMMA.16816.F32.BF16 R60, R60, R102.reuse, RZ ;  /* 0x000000663c3c723c */ /* 0x080fec00000418ff */
[----:B------:R-:W-:Y:S01]  /*29b0*/  HMMA.16816.F32.BF16 R64, R64, R102, RZ ;  /* 0x000000664040723c */ /* 0x000fe200000418ff */
[----:B------:R-:W1:Y:S05]  /*29c0*/  LDSM.16.M88.4 R100, [R149+0x6400] ;  /* 0x006400009564783b */ /* 0x000e6a0000000200 */
[-C--:B--2---:R-:W-:Y:S06]  /*29d0*/  HMMA.16816.F32.BF16 R4, R104, R108.reuse, R4 ;  /* 0x0000006c6804723c */ /* 0x084fec0000041804 */
[C---:B---3--:R-:W-:Y:S06]  /*29e0*/  HMMA.16816.F32.BF16 R8, R112.reuse, R108, R8 ;  /* 0x0000006c7008723c */ /* 0x048fec0000041808 */
[-C--:B------:R-:W-:Y:S05]  /*29f0*/  HMMA.16816.F32.BF16 R12, R112, R110.reuse, R12 ;  /* 0x0000006e700c723c */ /* 0x080fea000004180c */
[----:B------:R-:W-:Y:S01]  /*2a00*/  @!P2 VIADD R108, R196, 0x8 ;  /* 0x00000008c46ca836 */ /* 0x000fe20000000000 */
[C---:B------:R-:W-:Y:S06]  /*2a10*/  HMMA.16816.F32.BF16 R16, R104.reuse, R110, R16 ;  /* 0x0000006e6810723c */ /* 0x040fec0000041810 */
[----:B------:R-:W-:Y:S02]  /*2a20*/  @!P2 FSEL R4, R4, -INF , !P3 ;  /* 0xff8000000404a808 */ /* 0x000fe40005800000 */
[-C--:B------:R-:W-:Y:S03]  /*2a30*/  @!P2 ISETP.GE.AND P3, PT, R196, R213.reuse, PT ;  /* 0x000000d5c400a20c */ /* 0x080fe60003f66270 */
[----:B------:R-:W-:Y:S01]  /*2a40*/  @!P2 FSEL R6, R6, -INF , !P0 ;  /* 0xff8000000606a808 */ /* 0x000fe20004000000 */
[----:B------:R-:W-:Y:S01]  /*2a50*/  FFMA.FTZ R4, R4, UR22, -R242 ;  /* 0x0000001604047c23 */ /* 0x000fe200080108f2 */
[----:B------:R-:W-:Y:S02]  /*2a60*/  @!P2 FSEL R7, R7, -INF , !P1 ;  /* 0xff8000000707a808 */ /* 0x000fe40004800000 */
[----:B------:R-:W-:Y:S01]  /*2a70*/  @!P2 FSEL R8, R8, -INF , !P3 ;  /* 0xff8000000808a808 */ /* 0x000fe20005800000 */
[--C-:B------:R-:W-:Y:S01]  /*2a80*/  FFMA.FTZ R6, R6, UR22, -R244.reuse ;  /* 0x0000001606067c23 */ /* 0x100fe200080108f4 */
[----:B------:R-:W-:Y:S01]  /*2a90*/  @!P2 FSEL R9, R9, -INF , !P5 ;  /* 0xff8000000909a808 */ /* 0x000fe20006800000 */
[-C--:B-1----:R-:W-:Y:S03]  /*2aa0*/  HMMA.16816.F32.BF16 R20, R104, R100.reuse, R20 ;  /* 0x000000646814723c */ /* 0x082fe60000041814 */
[----:B------:R-:W-:Y:S01]  /*2ab0*/  @!P2 ISETP.GE.AND P0, PT, R108, R213, PT ;  /* 0x000000d56c00a20c */ /* 0x000fe20003f06270 */
[--C-:B------:R-:W-:Y:S01]  /*2ac0*/  FFMA.FTZ R8, R8, UR22, -R249.reuse ;  /* 0x0000001608087c23 */ /* 0x100fe200080108f9 */
[C---:B------:R-:W-:Y:S01]  /*2ad0*/  @!P2 ISETP.GE.AND P1, PT, R108.reuse, R211, PT ;  /* 0x000000d36c00a20c */ /* 0x040fe20003f26270 */
[C---:B------:R-:W-:Y:S04]  /*2ae0*/  HMMA.16816.F32.BF16 R24, R112.reuse, R100, R24 ;  /* 0x000000647018723c */ /* 0x040fe80000041818 */
[CC--:B------:R-:W-:Y:S01]  /*2af0*/  @!P2 ISETP.GE.AND P3, PT, R108.reuse, R210.reuse, PT ;  /* 0x000000d26c00a20c */ /* 0x0c0fe20003f66270 */
[----:B------:R-:W-:Y:S01]  /*2b00*/  FFMA.FTZ R7, R7, UR22, -R244 ;  /* 0x0000001607077c23 */ /* 0x000fe200080108f4 */
[----:B------:R-:W-:Y:S01]  /*2b10*/  @!P2 ISETP.GE.AND P5, PT, R108, R209, PT ;  /* 0x000000d16c00a20c */ /* 0x000fe20003fa6270 */
[-C--:B------:R-:W-:Y:S01]  /*2b20*/  HMMA.16816.F32.BF16 R28, R112, R102.reuse, R28 ;  /* 0x00000066701c723c */ /* 0x080fe2000004181c */
[----:B------:R-:W1:Y:S03]  /*2b30*/  LDSM.16.M88.4 R108, [R149+0x6800] ;  /* 0x00680000956c783b */ /* 0x000e660000000200 */
[----:B------:R-:W-:Y:S01]  /*2b40*/  @!P2 FSEL R5, R5, -INF , !P4 ;  /* 0xff8000000505a808 */ /* 0x000fe20006000000 */
[C---:B------:R-:W-:Y:S01]  /*2b50*/  @!P2 VIADD R101, R196.reuse, 0x19 ;  /* 0x00000019c465a836 */ /* 0x040fe20000000000 */
[----:B------:R-:W-:Y:S01]  /*2b60*/  @!P2 ISETP.GE.AND P4, PT, R196, R211, PT ;  /* 0x000000d3c400a20c */ /* 0x000fe20003f86270 */
[C---:B------:R-:W-:Y:S04]  /*2b70*/  HMMA.16816.F32.BF16 R32, R104.reuse, R102, R32 ;  /* 0x000000666820723c */ /* 0x040fe80000041820 */
[----:B------:R-:W-:Y:S01]  /*2b80*/  @!P2 FSEL R10, R10, -INF , !P4 ;  /* 0xff8000000a0aa808 */ /* 0x000fe20006000000 */
[----:B------:R-:W-:Y:S01]  /*2b90*/  @!P2 VIADD R100, R196, 0x11 ;  /* 0x00000011c464a836 */ /* 0x000fe20000000000 */
[----:B------:R-:W-:Y:S01]  /*2ba0*/  @!P2 ISETP.GE.AND P4, PT, R215, R213, PT ;  /* 0x000000d5d700a20c */ /* 0x000fe20003f86270 */
[----:B------:R-:W-:Y:S01]  /*2bb0*/  FFMA.FTZ R5, R5, UR22, -R242 ;  /* 0x0000001605057c23 */ /* 0x000fe200080108f2 */
[----:B------:R-:W-:Y:S02]  /*2bc0*/  @!P2 FSEL R11, R11, -INF , !P6 ;  /* 0xff8000000b0ba808 */ /* 0x000fe40007000000 */
[----:B------:R-:W-:Y:S01]  /*2bd0*/  @!P2 ISETP.GE.AND P6, PT, R215, R211, PT ;  /* 0x000000d3d700a20c */ /* 0x000fe20003fc6270 */
[--C-:B------:R-:W-:Y:S01]  /*2be0*/  FFMA.FTZ R10, R10, UR22, -R250.reuse ;  /* 0x000000160a0a7c23 */ /* 0x100fe200080108fa */
[----:B------:R-:W-:Y:S01]  /*2bf0*/  @!P2 FSEL R12, R12, -INF , !P0 ;  /* 0xff8000000c0ca808 */ /* 0x000fe20004000000 */
[--C-:B------:R-:W-:Y:S01]  /*2c00*/  FFMA.FTZ R11, R11, UR22, -R250.reuse ;  /* 0x000000160b0b7c23 */ /* 0x100fe200080108fa */
[----:B------:R-:W-:Y:S01]  /*2c10*/  @!P2 FSEL R13, R13, -INF , !P4 ;  /* 0xff8000000d0da808 */ /* 0x000fe20006000000 */
[--C-:B------:R-:W-:Y:S01]  /*2c20*/  FFMA.FTZ R9, R9, UR22, -R249.reuse ;  /* 0x0000001609097c23 */ /* 0x100fe200080108f9 */
[CC--:B------:R-:W-:Y:S01]  /*2c30*/  @!P2 ISETP.GE.AND P0, PT, R215.reuse, R210.reuse, PT ;  /* 0x000000d2d700a20c */ /* 0x0c0fe20003f06270 */
[--C-:B------:R-:W-:Y:S01]  /*2c40*/  FFMA.FTZ R12, R12, UR22, -R249.reuse ;  /* 0x000000160c0c7c23 */ /* 0x100fe200080108f9 */
[-C--:B------:R-:W-:Y:S01]  /*2c50*/  @!P2 ISETP.GE.AND P4, PT, R215, R209.reuse, PT ;  /* 0x000000d1d700a20c */ /* 0x080fe20003f86270 */
[----:B------:R-:W-:Y:S01]  /*2c60*/  @!P2 VIADD R215, R196, 0x10 ;  /* 0x00000010c4d7a836 */ /* 0x000fe20000000000 */
[----:B------:R-:W-:Y:S01]  /*2c70*/  @!P2 FSEL R14, R14, -INF , !P1 ;  /* 0xff8000000e0ea808 */ /* 0x000fe20004800000 */
[--C-:B------:R-:W-:Y:S01]  /*2c80*/  FFMA.FTZ R13, R13, UR22, -R249.reuse ;  /* 0x000000160d0d7c23 */ /* 0x100fe200080108f9 */
[----:B------:R-:W-:Y:S02]  /*2c90*/  @!P2 FSEL R18, R18, -INF , !P5 ;  /* 0xff8000001212a808 */ /* 0x000fe40006800000 */
[-C--:B------:R-:W-:Y:S01]  /*2ca0*/  @!P2 ISETP.GE.AND P1, PT, R215, R210.reuse, PT ;  /* 0x000000d2d700a20c */ /* 0x080fe20003f26270 */
[----:B------:R-:W-:Y:S01]  /*2cb0*/  FFMA.FTZ R14, R14, UR22, -R250 ;  /* 0x000000160e0e7c23 */ /* 0x000fe200080108fa */
[-C--:B------:R-:W-:Y:S01]  /*2cc0*/  @!P2 ISETP.GE.AND P5, PT, R100, R210.reuse, PT ;  /* 0x000000d26400a20c */ /* 0x080fe20003fa6270 */
[--C-:B------:R-:W-:Y:S01]  /*2cd0*/  FFMA.FTZ R18, R18, UR22, -R244.reuse ;  /* 0x0000001612127c23 */ /* 0x100fe200080108f4 */
[----:B------:R-:W-:Y:S01]  /*2ce0*/  @!P2 FSEL R19, R19, -INF , !P4 ;  /* 0xff8000001313a808 */ /* 0x000fe20006000000 */
[----:B------:R-:W-:Y:S01]  /*2cf0*/  MUFU.EX2 R197, R13 ;  /* 0x0000000d00c57308 */ /* 0x000fe20000000800 */
[----:B------:R-:W-:Y:S02]  /*2d00*/  @!P2 FSEL R20, R20, -INF , !P1 ;  /* 0xff8000001414a808 */ /* 0x000fe40004800000 */
[----:B------:R-:W-:Y:S01]  /*2d10*/  @!P2 FSEL R21, R21, -INF , !P5 ;  /* 0xff8000001515a808 */ /* 0x000fe20006800000 */
[----:B------:R-:W-:Y:S01]  /*2d20*/  FFMA.FTZ R19, R19, UR22, -R244 ;  /* 0x0000001613137c23 */ /* 0x000fe200080108f4 */
[----:B------:R-:W-:Y:S01]  /*2d30*/  @!P2 FSEL R15, R15, -INF , !P6 ;  /* 0xff8000000f0fa808 */ /* 0x000fe20007000000 */
[-C--:B-1----:R-:W-:Y:S03]  /*2d40*/  HMMA.16816.F32.BF16 R36, R104, R108.reuse, R36 ;  /* 0x0000006c6824723c */ /* 0x082fe60000041824 */
[----:B------:R-:W-:Y:S01]  /*2d50*/  @!P2 FSEL R17, R17, -INF , !P0 ;  /* 0xff8000001111a808 */ /* 0x000fe20004000000 */
[----:B------:R-:W-:Y:S01]  /*2d60*/  FFMA.FTZ R15, R15, UR22, -R250 ;  /* 0x000000160f0f7c23 */ /* 0x000fe200080108fa */
[C---:B------:R-:W-:Y:S01]  /*2d70*/  @!P2 ISETP.GE.AND P4, PT, R100.reuse, R209, PT ;  /* 0x000000d16400a20c */ /* 0x040fe20003f86270 */
[--C-:B------:R-:W-:Y:S01]  /*2d80*/  FFMA.FTZ R21, R21, UR22, -R242.reuse ;  /* 0x0000001615157c23 */ /* 0x100fe200080108f2 */
[C---:B------:R-:W-:Y:S01]  /*2d90*/  @!P2 ISETP.GE.AND P1, PT, R100.reuse, R213, PT ;  /* 0x000000d56400a20c */ /* 0x040fe20003f26270 */
[--C-:B------:R-:W-:Y:S01]  /*2da0*/  FFMA.FTZ R17, R17, UR22, -R242.reuse ;  /* 0x0000001611117c23 */ /* 0x100fe200080108f2 */
[----:B------:R-:W-:Y:S01]  /*2db0*/  @!P2 ISETP.GE.AND P5, PT, R100, R211, PT ;  /* 0x000000d36400a20c */ /* 0x000fe20003fa6270 */
[----:B------:R-:W-:Y:S01]  /*2dc0*/  MUFU.EX2 R199, R15 ;  /* 0x0000000f00c77308 */ /* 0x000fe20000000800 */
[C---:B------:R-:W-:Y:S01]  /*2dd0*/  @!P2 ISETP.GE.AND P6, PT, R215.reuse, R209, PT ;  /* 0x000000d1d700a20c */ /* 0x040fe20003fc6270 */
[----:B------:R-:W-:Y:S01]  /*2de0*/  @!P2 VIADD R100, R196, 0x18 ;  /* 0x00000018c464a836 */ /* 0x000fe20000000000 */
[C---:B------:R-:W-:Y:S01]  /*2df0*/  @!P2 ISETP.GE.AND P0, PT, R215.reuse, R211, PT ;  /* 0x000000d3d700a20c */ /* 0x040fe20003f06270 */
[----:B------:R-:W-:Y:S01]  /*2e00*/  FFMA.FTZ R20, R20, UR22, -R242 ;  /* 0x0000001614147c23 */ /* 0x000fe200080108f2 */
[----:B------:R-:W-:Y:S01]  /*2e10*/  @!P2 FSEL R16, R16, -INF , !P3 ;  /* 0xff8000001010a808 */ /* 0x000fe20005800000 */
[C---:B------:R-:W-:Y:S04]  /*2e20*/  HMMA.16816.F32.BF16 R40, R112.reuse, R108, R40 ;  /* 0x0000006c7028723c */ /* 0x040fe80000041828 */
[----:B------:R-:W-:Y:S02]  /*2e30*/  @!P2 FSEL R22, R22, -INF , !P6 ;  /* 0xff8000001616a808 */ /* 0x000fe40007000000 */
[----:B------:R-:W-:Y:S01]  /*2e40*/  @!P2 FSEL R26, R26, -INF , !P0 ;  /* 0xff8000001a1aa808 */ /* 0x000fe20004000000 */
[----:B------:R-:W-:Y:S01]  /*2e50*/  @!P2 VIADD R109, R196, 0x20 ;  /* 0x00000020c46da836 */ /* 0x000fe20000000000 */
[-C--:B------:R-:W-:Y:S01]  /*2e60*/  @!P2 ISETP.GE.AND P3, PT, R215, R213.reuse, PT ;  /* 0x000000d5d700a20c */ /* 0x080fe20003f66270 */
[-C--:B------:R-:W-:Y:S03]  /*2e70*/  HMMA.16816.F32.BF16 R44, R112, R110.reuse, R44 ;  /* 0x0000006e702c723c */ /* 0x080fe6000004182c */
[-C--:B------:R-:W-:Y:S01]  /*2e80*/  @!P2 ISETP.GE.AND P6, PT, R100, R213.reuse, PT ;  /* 0x000000d56400a20c */ /* 0x080fe20003fc6270 */
[--C-:B------:R-:W-:Y:S01]  /*2e90*/  FFMA.FTZ R22, R22, UR22, -R244.reuse ;  /* 0x0000001616167c23 */ /* 0x100fe200080108f4 */
[----:B------:R-:W-:Y:S01]  /*2ea0*/  @!P2 ISETP.GE.AND P0, PT, R101, R213, PT ;  /* 0x000000d56500a20c */ /* 0x000fe20003f06270 */
[C---:B------:R-:W-:Y:S01]  /*2eb0*/  HMMA.16816.F32.BF16 R48, R104.reuse, R110, R48 ;  /* 0x0000006e6830723c */ /* 0x040fe20000041830 */
[----:B------:R-:W-:Y:S04]  /*2ec0*/  MUFU.EX2 R111, R7 ;  /* 0x00000007006f7308 */ /* 0x000fe80000000800 */
[----:B------:R-:W-:Y:S01]  /*2ed0*/  @!P2 FSEL R23, R23, -INF , !P4 ;  /* 0xff8000001717a808 */ /* 0x000fe20006000000 */
[----:B------:R-:W-:Y:S01]  /*2ee0*/  @!P2 VIADD R108, R196, 0x21 ;  /* 0x00000021c46ca836 */ /* 0x000fe20000000000 */
[----:B------:R-:W-:Y:S01]  /*2ef0*/  @!P2 FSEL R24, R24, -INF , !P3 ;  /* 0xff8000001818a808 */ /* 0x000fe20005800000 */
[----:B------:R-:W-:Y:S01]  /*2f00*/  @!P2 VIADD R110, R196, 0x29 ;  /* 0x00000029c46ea836 */ /* 0x000fe20000000000 */
[----:B------:R-:W-:Y:S02]  /*2f10*/  @!P2 ISETP.GE.AND P4, PT, R100, R211, PT ;  /* 0x000000d36400a20c */ /* 0x000fe40003f86270 */
[----:B------:R-:W-:Y:S01]  /*2f20*/  @!P2 FSEL R25, R25, -INF , !P1 ;  /* 0xff8000001919a808 */ /* 0x000fe20004800000 */
[--C-:B------:R-:W-:Y:S01]  /*2f30*/  FFMA.FTZ R24, R24, UR22, -R249.reuse ;  /* 0x0000001618187c23 */ /* 0x100fe200080108f9 */
[----:B------:R-:W-:Y:S01]  /*2f40*/  @!P2 FSEL R27, R27, -INF , !P5 ;  /* 0xff8000001b1ba808 */ /* 0x000fe20006800000 */
[----:B------:R-:W-:Y:S01]  /*2f50*/  FFMA.FTZ R23, R23, UR22, -R244 ;  /* 0x0000001617177c23 */ /* 0x000fe200080108f4 */
[----:B------:R-:W-:Y:S02]  /*2f60*/  @!P2 FSEL R28, R28, -INF , !P6 ;  /* 0xff8000001c1ca808 */ /* 0x000fe40007000000 */
[----:B------:R-:W-:Y:S02]  /*2f70*/  @!P2 FSEL R29, R29, -INF , !P0 ;  /* 0xff8000001d1da808 */ /* 0x000fe40004000000 */
[-C--:B------:R-:W-:Y:S01]  /*2f80*/  @!P2 ISETP.GE.AND P3, PT, R100, R210.reuse, PT ;  /* 0x000000d26400a20c */ /* 0x080fe20003f66270 */
[--C-:B------:R-:W-:Y:S01]  /*2f90*/  FFMA.FTZ R28, R28, UR22, -R249.reuse ;  /* 0x000000161c1c7c23 */ /* 0x100fe200080108f9 */
[----:B------:R-:W-:Y:S01]  /*2fa0*/  @!P2 ISETP.GE.AND P1, PT, R100, R209, PT ;  /* 0x000000d16400a20c */ /* 0x000fe20003f26270 */
[--C-:B------:R-:W-:Y:S01]  /*2fb0*/  FFMA.FTZ R29, R29, UR22, -R249.reuse ;  /* 0x000000161d1d7c23 */ /* 0x100fe200080108f9 */
[C---:B------:R-:W-:Y:S02]  /*2fc0*/  @!P2 ISETP.GE.AND P5, PT, R101.reuse, R211, PT ;  /* 0x000000d36500a20c */ /* 0x040fe40003fa6270 */
[CC--:B------:R-:W-:Y:S02]  /*2fd0*/  @!P2 ISETP.GE.AND P6, PT, R101.reuse, R210.reuse, PT ;  /* 0x000000d26500a20c */ /* 0x0c0fe40003fc6270 */
[-C--:B------:R-:W-:Y:S02]  /*2fe0*/  @!P2 ISETP.GE.AND P0, PT, R101, R209.reuse, PT ;  /* 0x000000d16500a20c */ /* 0x080fe40003f06270 */
[----:B------:R-:W-:Y:S01]  /*2ff0*/  @!P2 FSEL R30, R30, -INF , !P4 ;  /* 0xff8000001e1ea808 */ /* 0x000fe20006000000 */
[----:B------:R-:W1:Y:S01]  /*3000*/  LDSM.16.M88.4 R100, [R149+0x6c00] ;  /* 0x006c00009564783b */ /* 0x000e620000000200 */
[----:B------:R-:W-:Y:S02]  /*3010*/  @!P2 FSEL R34, R34, -INF , !P1 ;  /* 0xff8000002222a808 */ /* 0x000fe40004800000 */
[-C--:B------:R-:W-:Y:S01]  /*3020*/  @!P2 ISETP.GE.AND P4, PT, R109, R210.reuse, PT ;  /* 0x000000d26d00a20c */ /* 0x080fe20003f86270 */
[----:B------:R-:W-:Y:S01]  /*3030*/  FFMA.FTZ R30, R30, UR22, -R250 ;  /* 0x000000161e1e7c23 */ /* 0x000fe200080108fa */
[-C--:B------:R-:W-:Y:S01]  /*3040*/  @!P2 ISETP.GE.AND P1, PT, R108, R210.reuse, PT ;  /* 0x000000d26c00a20c */ /* 0x080fe20003f26270 */
[--C-:B------:R-:W-:Y:S01]  /*3050*/  FFMA.FTZ R34, R34, UR22, -R244.reuse ;  /* 0x0000001622227c23 */ /* 0x100fe200080108f4 */
[----:B------:R-:W-:Y:S02]  /*3060*/  @!P2 FSEL R35, R35, -INF , !P0 ;  /* 0xff8000002323a808 */ /* 0x000fe40004000000 */
[----:B------:R-:W-:Y:S02]  /*3070*/  @!P2 FSEL R36, R36, -INF , !P4 ;  /* 0xff8000002424a808 */ /* 0x000fe40006000000 */
[----:B------:R-:W-:Y:S01]  /*3080*/  @!P2 FSEL R37, R37, -INF , !P1 ;  /* 0xff8000002525a808 */ /* 0x000fe20004800000 */
[----:B------:R-:W-:Y:S01]  /*3090*/  FFMA.FTZ R35, R35, UR22, -R244 ;  /* 0x0000001623237c23 */ /* 0x000fe200080108f4 */
[----:B------:R-:W-:Y:S01]  /*30a0*/  @!P2 ISETP.GE.AND P0, PT, R108, R209, PT ;  /* 0x000000d16c00a20c */ /* 0x000fe20003f06270 */
[--C-:B------:R-:W-:Y:S01]  /*30b0*/  FFMA.FTZ R36, R36, UR22, -R242.reuse ;  /* 0x0000001624247c23 */ /* 0x100fe200080108f2 */
[C---:B------:R-:W-:Y:S01]  /*30c0*/  @!P2 ISETP.GE.AND P4, PT, R108.reuse, R213, PT ;  /* 0x000000d56c00a20c */ /* 0x040fe20003f86270 */
[----:B------:R-:W-:Y:S01]  /*30d0*/  FFMA.FTZ R37, R37, UR22, -R242 ;  /* 0x0000001625257c23 */ /* 0x000fe200080108f2 */
[----:B------:R-:W-:Y:S02]  /*30e0*/  @!P2 ISETP.GE.AND P1, PT, R108, R211, PT ;  /* 0x000000d36c00a20c */ /* 0x000fe40003f26270 */
[----:B------:R-:W-:Y:S01]  /*30f0*/  @!P2 FSEL R31, R31, -INF , !P5 ;  /* 0xff8000001f1fa808 */ /* 0x000fe20006800000 */
[----:B------:R2:W3:Y:S01]  /*3100*/  MUFU.EX2 R108, R4 ;  /* 0x00000004006c7308 */ /* 0x0004e20000000800 */
[----:B------:R-:W-:Y:S02]  /*3110*/  @!P2 FSEL R32, R32, -INF , !P3 ;  /* 0xff8000002020a808 */ /* 0x000fe40005800000 */
[----:B------:R-:W-:Y:S01]  /*3120*/  @!P2 FSEL R33, R33, -INF , !P6 ;  /* 0xff8000002121a808 */ /* 0x000fe20007000000 */
[----:B------:R-:W-:Y:S01]  /*3130*/  FFMA.FTZ R31, R31, UR22, -R250 ;  /* 0x000000161f1f7c23 */ /* 0x000fe200080108fa */
[C---:B------:R-:W-:Y:S01]  /*3140*/  @!P2 ISETP.GE.AND P5, PT, R109.reuse, R209, PT ;  /* 0x000000d16d00a20c */ /* 0x040fe20003fa6270 */
[--C-:B------:R-:W-:Y:S01]  /*3150*/  FFMA.FTZ R32, R32, UR22, -R242.reuse ;  /* 0x0000001620207c23 */ /* 0x100fe200080108f2 */
[----:B------:R-:W-:Y:S01]  /*3160*/  @!P2 ISETP.GE.AND P3, PT, R109, R213, PT ;  /* 0x000000d56d00a20c */ /* 0x000fe20003f66270 */
[----:B------:R-:W-:Y:S01]  /*3170*/  FFMA.FTZ R33, R33, UR22, -R242 ;  /* 0x0000001621217c23 */ /* 0x000fe200080108f2 */
[----:B------:R-:W-:Y:S01]  /*3180*/  @!P2 ISETP.GE.AND P6, PT, R109, R211, PT ;  /* 0x000000d36d00a20c */ /* 0x000fe20003fc6270 */
[----:B------:R-:W-:Y:S01]  /*3190*/  @!P2 VIADD R109, R196, 0x28 ;  /* 0x00000028c46da836 */ /* 0x000fe20000000000 */
[----:B------:R-:W-:Y:S02]  /*31a0*/  @!P2 FSEL R38, R38, -INF , !P5 ;  /* 0xff8000002626a808 */ /* 0x000fe40006800000 */
[----:B------:R-:W-:Y:S02]  /*31b0*/  @!P2 FSEL R39, R39, -INF , !P0 ;  /* 0xff8000002727a808 */ /* 0x000fe40004000000 */
[----:B------:R-:W-:Y:S01]  /*31c0*/  @!P2 ISETP.GE.AND P5, PT, R109, R213, PT ;  /* 0x000000d56d00a20c */ /* 0x000fe20003fa6270 */
[--C-:B------:R-:W-:Y:S01]  /*31d0*/  FFMA.FTZ R38, R38, UR22, -R244.reuse ;  /* 0x0000001626267c23 */ /* 0x100fe200080108f4 */
[----:B------:R-:W-:Y:S01]  /*31e0*/  @!P2 FSEL R40, R40, -INF , !P3 ;  /* 0xff8000002828a808 */ /* 0x000fe20005800000 */
[----:B------:R-:W-:Y:S01]  /*31f0*/  FFMA.FTZ R39, R39, UR22, -R244 ;  /* 0x0000001627277c23 */ /* 0x000fe200080108f4 */
[----:B------:R-:W-:Y:S01]  /*3200*/  @!P2 FSEL R43, R43, -INF , !P1 ;  /* 0xff8000002b2ba808 */ /* 0x000fe20004800000 */
[-C--:B-1----:R-:W-:Y:S03]  /*3210*/  HMMA.16816.F32.BF16 R52, R104, R100.reuse, R52 ;  /* 0x000000646834723c */ /* 0x082fe60000041834 */
[----:B------:R-:W-:Y:S01]  /*3220*/  @!P2 FSEL R44, R44, -INF , !P5 ;  /* 0xff8000002c2ca808 */ /* 0x000fe20006800000 */
[--C-:B------:R-:W-:Y:S01]  /*3230*/  FFMA.FTZ R40, R40, UR22, -R249.reuse ;  /* 0x0000001628287c23 */ /* 0x100fe200080108f9 */
[CC--:B------:R-:W-:Y:S01]  /*3240*/  @!P2 ISETP.GE.AND P0, PT, R109.reuse, R211.reuse, PT ;  /* 0x000000d36d00a20c */ /* 0x0c0fe20003f06270 */
[C---:B------:R-:W-:Y:S04]  /*3250*/  HMMA.16816.F32.BF16 R56, R112.reuse, R100, R56 ;  /* 0x000000647038723c */ /* 0x040fe80000041838 */
[-C--:B------:R-:W-:Y:S01]  /*3260*/  @!P2 ISETP.GE.AND P3, PT, R109, R210.reuse, PT ;  /* 0x000000d26d00a20c */ /* 0x080fe20003f66270 */
[--C-:B------:R-:W-:Y:S01]  /*3270*/  FFMA.FTZ R43, R43, UR22, -R250.reuse ;  /* 0x000000162b2b7c23 */ /* 0x100fe200080108fa */
[C---:B------:R-:W-:Y:S01]  /*3280*/  @!P2 ISETP.GE.AND P1, PT, R110.reuse, R211, PT ;  /* 0x000000d36e00a20c */ /* 0x040fe20003f26270 */
[-C--:B------:R-:W-:Y:S01]  /*3290*/  HMMA.16816.F32.BF16 R60, R112, R102.reuse, R60 ;  /* 0x00000066703c723c */ /* 0x080fe2000004183c */
[----:B------:R-:W-:Y:S02]  /*32a0*/  MUFU.EX2 R114, R10 ;  /* 0x0000000a00727308 */ /* 0x000fe40000000800 */
[-C--:B------:R-:W-:Y:S01]  /*32b0*/  @!P2 ISETP.GE.AND P5, PT, R110, R210.reuse, PT ;  /* 0x000000d26e00a20c */ /* 0x080fe20003fa6270 */
[----:B--2---:R-:W-:Y:S01]  /*32c0*/  @!P2 VIADD R4, R196, 0x30 ;  /* 0x00000030c404a836 */ /* 0x004fe20000000000 */
[----:B------:R-:W-:Y:S01]  /*32d0*/  @!P2 FSEL R46, R46, -INF , !P0 ;  /* 0xff8000002e2ea808 */ /* 0x000fe20004000000 */
[----:B------:R-:W-:Y:S05]  /*32e0*/  HMMA.16816.F32.BF16 R64, R104, R102, R64 ;  /* 0x000000666840723c */ /* 0x000fea0000041840 */
[----:B------:R-:W-:Y:S01]  /*32f0*/  MUFU.EX2 R227, R43 ;  /* 0x0000002b00e37308 */ /* 0x000fe20000000800 */
[-C--:B------:R-:W-:Y:S01]  /*3300*/  @!P2 ISETP.GE.AND P0, PT, R4, R210.reuse, PT ;  /* 0x000000d20400a20c */ /* 0x080fe20003f06270 */
[--C-:B------:R-:W-:Y:S01]  /*3310*/  FFMA.FTZ R46, R46, UR22, -R250.reuse ;  /* 0x000000162e2e7c23 */ /* 0x100fe200080108fa */
[----:B------:R-:W-:Y:S03]  /*3320*/  @!P2 FSEL R47, R47, -INF , !P1 ;  /* 0xff8000002f2fa808 */ /* 0x000fe60004800000 */
[--C-:B------:R-:W-:Y:S01]  /*3330*/  FFMA.FTZ R107, R26, UR22, -R250.reuse ;  /* 0x000000161a6b7c23 */ /* 0x100fe200080108fa */
[----:B------:R-:W-:Y:S02]  /*3340*/  @!P2 FSEL R48, R48, -INF , !P3 ;  /* 0xff8000003030a808 */ /* 0x000fe40005800000 */
[----:B------:R-:W-:Y:S01]  /*3350*/  @!P2 ISETP.GE.AND P1, PT, R4, R209, PT ;  /* 0x000000d10400a20c */ /* 0x000fe20003f26270 */
[----:B------:R-:W-:Y:S01]  /*3360*/  FFMA.FTZ R47, R47, UR22, -R250 ;  /* 0x000000162f2f7c23 */ /* 0x000fe200080108fa */
[----:B------:R-:W-:Y:S01]  /*3370*/  @!P2 FSEL R49, R49, -INF , !P5 ;  /* 0xff8000003131a808 */ /* 0x000fe20006800000 */
[--C-:B------:R-:W-:Y:S01]  /*3380*/  FFMA.FTZ R44, R44, UR22, -R249.reuse ;  /* 0x000000162c2c7c23 */ /* 0x100fe200080108f9 */
[----:B------:R-:W-:Y:S01]  /*3390*/  @!P2 FSEL R41, R41, -INF , !P4 ;  /* 0xff8000002929a808 */ /* 0x000fe20006000000 */
[--C-:B------:R-:W-:Y:S01]  /*33a0*/  FFMA.FTZ R48, R48, UR22, -R242.reuse ;  /* 0x0000001630307c23 */ /* 0x100fe200080108f2 */
[----:B------:R-:W-:Y:S01]  /*33b0*/  @!P2 FSEL R42, R42, -INF , !P6 ;  /* 0xff8000002a2aa808 */ /* 0x000fe20007000000 */
[----:B------:R-:W-:Y:S01]  /*33c0*/  FFMA.FTZ R49, R49, UR22, -R242 ;  /* 0x0000001631317c23 */ /* 0x000fe200080108f2 */
[C---:B------:R-:W-:Y:S01]  /*33d0*/  @!P2 ISETP.GE.AND P3, PT, R4.reuse, R213, PT ;  /* 0x000000d50400a20c */ /* 0x040fe20003f66270 */
[--C-:B------:R-:W-:Y:S01]  /*33e0*/  FFMA.FTZ R41, R41, UR22, -R249.reuse ;  /* 0x0000001629297c23 */ /* 0x100fe200080108f9 */
[----:B------:R-:W-:Y:S01]  /*33f0*/  @!P2 ISETP.GE.AND P5, PT, R4, R211, PT ;  /* 0x000000d30400a20c */ /* 0x000fe20003fa6270 */
[----:B------:R-:W-:Y:S01]  /*3400*/  FFMA.FTZ R42, R42, UR22, -R250 ;  /* 0x000000162a2a7c23 */ /* 0x000fe200080108fa */
[----:B------:R-:W-:Y:S01]  /*3410*/  @!P2 ISETP.GE.AND P4, PT, R109, R209, PT ;  /* 0x000000d16d00a20c */ /* 0x000fe20003f86270 */
[----:B------:R-:W-:Y:S01]  /*3420*/  MUFU.EX2 R115, R11 ;  /* 0x0000000b00737308 */ /* 0x000fe20000000800 */
[----:B------:R-:W-:Y:S01]  /*3430*/  @!P2 ISETP.GE.AND P6, PT, R110, R213, PT ;  /* 0x000000d56e00a20c */ /* 0x000fe20003fc6270 */
[----:B------:R-:W-:Y:S01]  /*3440*/  @!P2 VIADD R4, R196, 0x31 ;  /* 0x00000031c404a836 */ /* 0x000fe20000000000 */
[----:B------:R-:W-:Y:S01]  /*3450*/  @!P2 FSEL R50, R50, -INF , !P4 ;  /* 0xff8000003232a808 */ /* 0x000fe20006000000 */
[----:B------:R-:W-:Y:S01]  /*3460*/  IMAD.WIDE.U32 R100, R203, -0x2daee0ad, RZ ;  /* 0xd2511f53cb647825 */ /* 0x000fe200078e00ff */
[----:B------:R-:W-:Y:S02]  /*3470*/  @!P2 FSEL R45, R45, -INF , !P6 ;  /* 0xff8000002d2da808 */ /* 0x000fe40007000000 */
[-C--:B------:R-:W-:Y:S01]  /*3480*/  @!P2 ISETP.GE.AND P6, PT, R110, R209.reuse, PT ;  /* 0x000000d16e00a20c */ /* 0x080fe20003fc6270 */
[--C-:B------:R-:W-:Y:S01]  /*3490*/  FFMA.FTZ R50, R50, UR22, -R244.reuse ;  /* 0x0000001632327c23 */ /* 0x100fe200080108f4 */
[-C--:B------:R-:W-:Y:S01]  /*34a0*/  @!P2 ISETP.GE.AND P4, PT, R4, R210.reuse, PT ;  /* 0x000000d20400a20c */ /* 0x080fe20003f86270 */
[--C-:B------:R-:W-:Y:S01]  /*34b0*/  FFMA.FTZ R45, R45, UR22, -R249.reuse ;  /* 0x000000162d2d7c23 */ /* 0x100fe200080108f9 */
[----:B------:R-:W-:Y:S01]  /*34c0*/  @!P2 FSEL R51, R51, -INF , !P6 ;  /* 0xff8000003333a808 */ /* 0x000fe20007000000 */
[----:B------:R1:W-:Y:S01]  /*34d0*/  MUFU.EX2 R109, R5 ;  /* 0x00000005006d7308 */ /* 0x0003e20000000800 */
[----:B------:R-:W-:Y:S01]  /*34e0*/  @!P2 FSEL R52, R52, -INF , !P0 ;  /* 0xff8000003434a808 */ /* 0x000fe20004000000 */
[----:B------:R-:W-:Y:S01]  /*34f0*/  IMAD.WIDE.U32 R202, R201, -0x326172a9, RZ ;  /* 0xcd9e8d57c9ca7825 */ /* 0x000fe200078e00ff */
[----:B------:R-:W-:Y:S02]  /*3500*/  @!P2 FSEL R53, R53, -INF , !P4 ;  /* 0xff8000003535a808 */ /* 0x000fe40006000000 */
[C---:B------:R-:W-:Y:S01]  /*3510*/  @!P2 ISETP.GE.AND P6, PT, R4.reuse, R209, PT ;  /* 0x000000d10400a20c */ /* 0x040fe20003fc6270 */
[----:B------:R-:W-:Y:S01]  /*3520*/  FFMA.FTZ R51, R51, UR22, -R244 ;  /* 0x0000001633337c23 */ /* 0x000fe200080108f4 */
[----:B------:R-:W-:Y:S01]  /*3530*/  @!P2 ISETP.GE.AND P0, PT, R4, R213, PT ;  /* 0x000000d50400a20c */ /* 0x000fe20003f06270 */
[--C-:B------:R-:W-:Y:S01]  /*3540*/  FFMA.FTZ R52, R52, UR22, -R242.reuse ;  /* 0x0000001634347c23 */ /* 0x100fe200080108f2 */
[----:B------:R-:W-:Y:S01]  /*3550*/  @!P2 ISETP.GE.AND P4, PT, R4, R211, PT ;  /* 0x000000d30400a20c */ /* 0x000fe20003f86270 */
[C---:B------:R-:W-:Y:S01]  /*3560*/  @!P2 VIADD R4, R196.reuse, 0x38 ;  /* 0x00000038c404a836 */ /* 0x040fe20000000000 */
[----:B------:R-:W-:Y:S01]  /*3570*/  @!P2 FSEL R55, R55, -INF , !P6 ;  /* 0xff8000003737a808 */ /* 0x000fe20007000000 */
[----:B------:R-:W-:Y:S01]  /*3580*/  @!P2 VIADD R196, R196, 0x39 ;  /* 0x00000039c4c4a836 */ /* 0x000fe20000000000 */
[----:B------:R-:W-:Y:S01]  /*3590*/  @!P2 FSEL R57, R57, -INF , !P0 ;  /* 0xff8000003939a808 */ /* 0x000fe20004000000 */
[----:B------:R-:W-:Y:S01]  /*35a0*/  FFMA.FTZ R53, R53, UR22, -R242 ;  /* 0x0000001635357c23 */ /* 0x000fe200080108f2 */
[----:B------:R-:W-:Y:S01]  /*35b0*/  @!P2 FSEL R59, R59, -INF , !P4 ;  /* 0xff8000003b3ba808 */ /* 0x000fe20006000000 */
[----:B------:R-:W-:Y:S01]  /*35c0*/  FFMA.FTZ R55, R55, UR22, -R244 ;  /* 0x0000001637377c23 */ /* 0x000fe200080108f4 */
[C---:B------:R-:W-:Y:S01]  /*35d0*/  @!P2 ISETP.GE.AND P6, PT, R196.reuse, R213, PT ;  /* 0x000000d5c400a20c */ /* 0x040fe20003fc6270 */
[--C-:B------:R-:W-:Y:S01]  /*35e0*/  FFMA.FTZ R57, R57, UR22, -R249.reuse ;  /* 0x0000001639397c23 */ /* 0x100fe200080108f9 */
[C---:B------:R-:W-:Y:S01]  /*35f0*/  @!P2 ISETP.GE.AND P0, PT, R196.reuse, R211, PT ;  /* 0x000000d3c400a20c */ /* 0x040fe20003f06270 */
[----:B------:R-:W-:Y:S01]  /*3600*/  FFMA.FTZ R59, R59, UR22, -R250 ;  /* 0x000000163b3b7c23 */ /* 0x000fe200080108fa */
[----:B------:R-:W-:Y:S01]  /*3610*/  @!P2 FSEL R61, R61, -INF , !P6 ;  /* 0xff8000003d3da808 */ /* 0x000fe20007000000 */
[----:B------:R2:W4:Y:S01]  /*3620*/  MUFU.EX2 R110, R6 ;  /* 0x00000006006e7308 */ /* 0x0005220000000800 */
[CC--:B------:R-:W-:Y:S02]  /*3630*/  @!P2 ISETP.GE.AND P4, PT, R196.reuse, R210.reuse, PT ;  /* 0x000000d2c400a20c */ /* 0x0c0fe40003f86270 */
[----:B------:R-:W-:Y:S02]  /*3640*/  @!P2 ISETP.GE.AND P6, PT, R196, R209, PT ;  /* 0x000000d1c400a20c */ /* 0x000fe40003fc6270 */
[----:B------:R-:W-:Y:S02]  /*3650*/  @!P2 FSEL R54, R54, -INF , !P1 ;  /* 0xff8000003636a808 */ /* 0x000fe40004800000 */
[----:B------:R-:W-:Y:S03]  /*3660*/  @!P2 ISETP.GE.AND P1, PT, R4, R213, PT ;  /* 0x000000d50400a20c */ /* 0x000fe60003f26270 */
[----:B------:R3:W-:Y:S01]  /*3670*/  MUFU.EX2 R196, R12 ;  /* 0x0000000c00c47308 */ /* 0x0007e20000000800 */
[----:B------:R-:W-:Y:S01]  /*3680*/  @!P2 FSEL R56, R56, -INF , !P3 ;  /* 0xff8000003838a808 */ /* 0x000fe20005800000 */
[----:B------:R-:W-:Y:S01]  /*3690*/  FFMA.FTZ R54, R54, UR22, -R244 ;  /* 0x0000001636367c23 */ /* 0x000fe200080108f4 */
[----:B------:R-:W-:Y:S02]  /*36a0*/  @!P2 FSEL R58, R58, -INF , !P5 ;  /* 0xff8000003a3aa808 */ /* 0x000fe40006800000 */
[----:B------:R-:W-:Y:S01]  /*36b0*/  @!P2 FSEL R60, R60, -INF , !P1 ;  /* 0xff8000003c3ca808 */ /* 0x000fe20004800000 */
[--C-:B------:R-:W-:Y:S01]  /*36c0*/  FFMA.FTZ R56, R56, UR22, -R249.reuse ;  /* 0x0000001638387c23 */ /* 0x100fe200080108f9 */
[C---:B------:R-:W-:Y:S03]  /*36d0*/  @!P2 ISETP.GE.AND P3, PT, R4.reuse, R211, PT ;  /* 0x000000d30400a20c */ /* 0x040fe60003f66270 */
[----:B------:R4:W-:Y:S01]  /*36e0*/  MUFU.EX2 R112, R8 ;  /* 0x0000000800707308 */ /* 0x0009e20000000800 */
[----:B------:R-:W-:Y:S01]  /*36f0*/  @!P2 ISETP.GE.AND P5, PT, R4, R210, PT ;  /* 0x000000d20400a20c */ /* 0x000fe20003fa6270 */
[----:B------:R-:W-:Y:S01]  /*3700*/  FFMA.FTZ R60, R60, UR22, -R249 ;  /* 0x000000163c3c7c23 */ /* 0x000fe200080108f9 */
[----:B------:R-:W-:Y:S01]  /*3710*/  @!P2 ISETP.GE.AND P1, PT, R4, R209, PT ;  /* 0x000000d10400a20c */ /* 0x000fe20003f26270 */
[----:B-1----:R-:W-:Y:S01]  /*3720*/  IMAD.WIDE.U32 R4, R198, -0x2daee0ad, RZ ;  /* 0xd2511f53c6047825 */ /* 0x002fe200078e00ff */
[----:B------:R-:W-:Y:S02]  /*3730*/  LOP3.LUT R10, R223, UR47, R208, 0x96, !PT ;  /* 0x0000002fdf0a7c12 */ /* 0x000fe4000f8e96d0 */
[----:B------:R-:W-:Y:S03]  /*3740*/  LOP3.LUT R201, R217, UR48, R204, 0x96, !PT ;  /* 0x00000030d9c97c12 */ /* 0x000fe6000f8e96cc */
[----:B------:R-:W-:Y:S01]  /*3750*/  MUFU.EX2 R248, R60 ;  /* 0x0000003c00f87308 */ /* 0x000fe20000000800 */
[----:B--2---:R-:W-:Y:S01]  /*3760*/  LOP3.LUT R6, R5, UR47, R206, 0x96, !PT ;  /* 0x0000002f05067c12 */ /* 0x004fe2000f8e96ce */
[----:B---3--:R-:W-:Y:S01]  /*3770*/  IMAD.WIDE.U32 R12, R205, -0x326172a9, RZ ;  /* 0xcd9e8d57cd0c7825 */ /* 0x008fe200078e00ff */
[----:B------:R-:W-:Y:S02]  /*3780*/  LOP3.LUT R204, R203, UR48, R204, 0x96, !PT ;  /* 0x00000030cbcc7c12 */ /* 0x000fe4000f8e96cc */
[----:B------:R-:W-:Y:S01]  /*3790*/  LOP3.LUT R210, R101, UR47, R212, 0x96, !PT ;  /* 0x0000002f65d27c12 */ /* 0x000fe2000f8e96d4 */
[----:B------:R-:W-:Y:S01]  /*37a0*/  IMAD.WIDE.U32 R206, R207, -0x326172a9, RZ ;  /* 0xcd9e8d57cfce7825 */ /* 0x000fe200078e00ff */
[--C-:B------:R-:W-:Y:S03]  /*37b0*/  LOP3.LUT R218, R13, UR48, R200.reuse, 0x96, !PT ;  /* 0x000000300dda7c12 */ /* 0x100fe6000f8e96c8 */
[----:B------:R-:W-:Y:S01]  /*37c0*/  MUFU.EX2 R226, R42 ;  /* 0x0000002a00e27308 */ /* 0x000fe20000000800 */
[----:B------:R-:W-:Y:S01]  /*37d0*/  @!P2 FSEL R62, R62, -INF , !P3 ;  /* 0xff8000003e3ea808 */ /* 0x000fe20005800000 */
[----:B------:R-:W-:Y:S01]  /*37e0*/  IMAD.WIDE.U32 R10, R10, -0x326172a9, RZ ;  /* 0xcd9e8d570a0a7825 */ /* 0x000fe200078e00ff */
[----:B----4-:R-:W-:Y:S02]  /*37f0*/  LOP3.LUT R8, R207, UR48, R200, 0x96, !PT ;  /* 0x00000030cf087c12 */ /* 0x010fe4000f8e96c8 */
[----:B------:R-:W-:Y:S01]  /*3800*/  LOP3.LUT R206, R221, UR46, R206, 0x96, !PT ;  /* 0x0000002eddce7c12 */ /* 0x000fe2000f8e96ce */
[----:B------:R-:W-:Y:S01]  /*3810*/  IMAD.WIDE.U32 R200, R201, -0x2daee0ad, RZ ;  /* 0xd2511f53c9c87825 */ /* 0x000fe200078e00ff */
[----:B------:R-:W-:Y:S03]  /*3820*/  LOP3.LUT R216, R11, UR46, R216, 0x96, !PT ;  /* 0x0000002e0bd87c12 */ /* 0x000fe6000f8e96d8 */
[----:B------:R1:W2:Y:S01]  /*3830*/  MUFU.EX2 R198, R14 ;  /* 0x0000000e00c67308 */ /* 0x0002a20000000800 */
[----:B------:R-:W-:Y:S01]  /*3840*/  @!P2 FSEL R64, R64, -INF , !P5 ;  /* 0xff8000004040a808 */ /* 0x000fe20006800000 */
[----:B------:R-:W-:Y:S01]  /*3850*/  FFMA.FTZ R203, R16, UR22, -R242 ;  /* 0x0000001610cb7c23 */ /* 0x000fe200080108f2 */
[----:B------:R-:W-:Y:S01]  /*3860*/  LOP3.LUT R16, R201, UR45, R222, 0x96, !PT ;  /* 0x0000002dc9107c12 */ /* 0x000fe2000f8e96de */
[----:B------:R-:W-:Y:S01]  /*3870*/  IMAD.WIDE.U32 R222, R204, -0x2daee0ad, RZ ;  /* 0xd2511f53ccde7825 */ /* 0x000fe200078e00ff */
[----:B------:R-:W-:Y:S02]  /*3880*/  @!P2 FSEL R65, R65, -INF , !P4 ;  /* 0xff8000004141a808 */ /* 0x000fe40006000000 */
[----:B------:R-:W-:Y:S03]  /*3890*/  @!P2 FSEL R66, R66, -INF , !P1 ;  /* 0xff8000004242a808 */ /* 0x000fe60004800000 */
[----:B------:R3:W-:Y:S01]  /*38a0*/  MUFU.EX2 R205, R17 ;  /* 0x0000001100cd7308 */ /* 0x0007e20000000800 */
[----:B------:R-:W-:Y:S01]  /*38b0*/  LOP3.LUT R208, R223, UR45, R4, 0x96, !PT ;  /* 0x0000002ddfd07c12 */ /* 0x000fe2000f8e9604 */
[----:B------:R-:W-:Y:S01]  /*38c0*/  IMAD.WIDE.U32 R216, R216, -0x2daee0ad, RZ ;  /* 0xd2511f53d8d87825 */ /* 0x000fe200078e00ff */
[----:B------:R-:W-:Y:S02]  /*38d0*/  @!P2 FSEL R67, R67, -INF , !P6 ;  /* 0xff8000004343a808 */ /* 0x000fe40007000000 */
[----:B------:R-:W-:Y:S01]  /*38e0*/  @!P2 FSEL R63, R63, -INF , !P0 ;  /* 0xff8000003f3fa808 */ /* 0x000fe20004000000 */
[----:B------:R-:W-:Y:S01]  /*38f0*/  FFMA.FTZ R66, R66, UR22, -R244 ;  /* 0x0000001642427c23 */ /* 0x000fe200080108f4 */
[----:B------:R-:W-:Y:S03]  /*3900*/  LOP3.LUT R4, R217, UR43, R200, 0x96, !PT ;  /* 0x0000002bd9047c12 */ /* 0x000fe6000f8e96c8 */
[----:B------:R4:W2:Y:S01]  /*3910*/  MUFU.EX2 R113, R9 ;  /* 0x0000000900717308 */ /* 0x0008a20000000800 */
[----:B------:R-:W-:Y:S04]  /*3920*/  IMAD.WIDE.U32 R6, R6, -0x326172a9, RZ ;  /* 0xcd9e8d5706067825 */ /* 0x000fe800078e00ff */
[--C-:B------:R-:W-:Y:S01]  /*3930*/  FFMA.FTZ R64, R64, UR22, -R242.reuse ;  /* 0x0000001640407c23 */ /* 0x100fe200080108f2 */
[----:B------:R-:W-:Y:S01]  /*3940*/  FFMA.FTZ R242, R65, UR22, -R242 ;  /* 0x0000001641f27c23 */ /* 0x000fe200080108f2 */
[----:B------:R-:W-:Y:S01]  /*3950*/  IMAD.WIDE.U32 R218, R218, -0x2daee0ad, RZ ;  /* 0xd2511f53dada7825 */ /* 0x000fe200078e00ff */
[----:B-1----:R-:W-:Y:S02]  /*3960*/  LOP3.LUT R14, R7, UR46, R202, 0x96, !PT ;  /* 0x0000002e070e7c12 */ /* 0x002fe4000f8e96ca */
[----:B------:R-:W1:Y:S01]  /*3970*/  MUFU.EX2 R200, R18 ;  /* 0x0000001200c87308 */ /* 0x000e620000000800 */
[----:B---3--:R-:W-:Y:S01]  /*3980*/  IMAD.WIDE.U32 R16, R16, -0x326172a9, RZ ;  /* 0xcd9e8d5710107825 */ /* 0x008fe200078e00ff */
[----:B------:R-:W-:Y:S03]  /*3990*/  LOP3.LUT R100, R219, UR45, R100, 0x96, !PT ;  /* 0x0000002ddb647c12 */ /* 0x000fe6000f8e9664 */
[----:B------:R-:W-:Y:S01]  /*39a0*/  FFMA.FTZ R244, R67, UR22, -R244 ;  /* 0x0000001643f47c23 */ /* 0x000fe200080108f4 */
[----:B------:R-:W-:Y:S01]  /*39b0*/  FFMA.FTZ R62, R62, UR22, -R250 ;  /* 0x000000163e3e7c23 */ /* 0x000fe200080108fa */
[----:B------:R-:W-:Y:S01]  /*39c0*/  LOP3.LUT R214, R17, UR44, R10, 0x96, !PT ;  /* 0x0000002c11d67c12 */ /* 0x000fe2000f8e960a */
[----:B------:R-:W-:Y:S02]  /*39d0*/  IMAD.WIDE.U32 R14, R14, -0x2daee0ad, RZ ;  /* 0xd2511f530e0e7825 */ /* 0x000fe400078e00ff */
[----:B------:R3:W1:Y:S02]  /*39e0*/  MUFU.EX2 R201, R19 ;  /* 0x0000001300c97308 */ /* 0x0006640000000800 */
[----:B------:R-:W-:Y:S01]  /*39f0*/  FFMA.FTZ R58, R58, UR22, -R250 ;  /* 0x000000163a3a7c23 */ /* 0x000fe200080108fa */
[----:B------:R-:W-:Y:S01]  /*3a00*/  IMAD.WIDE.U32 R206, R206, -0x2daee0ad, RZ ;  /* 0xd2511f53cece7825 */ /* 0x000fe200078e00ff */
[----:B------:R-:W-:Y:S03]  /*3a10*/  LOP3.LUT R10, R15, UR43, R222, 0x96, !PT ;  /* 0x0000002b0f0a7c12 */ /* 0x000fe6000f8e96de */
[----:B----4-:R-:W-:Y:S03]  /*3a20*/  IMAD.WIDE.U32 R8, R8, -0x2daee0ad, RZ ;  /* 0xd2511f5308087825 */ /* 0x010fe600078e00ff */
[----:B------:R-:W-:Y:S01]  /*3a30*/  MUFU.EX2 R243, R66 ;  /* 0x0000004200f37308 */ /* 0x000fe20000000800 */
[----:B------:R-:W-:Y:S01]  /*3a40*/  IMAD.WIDE.U32 R210, R210, -0x326172a9, RZ ;  /* 0xcd9e8d57d2d27825 */ /* 0x000fe200078e00ff */
[----:B------:R-:W-:Y:S02]  /*3a50*/  LOP3.LUT R212, R9, UR45, R224, 0x96, !PT ;  /* 0x0000002d09d47c12 */ /* 0x000fe4000f8e96e0 */
[----:B------:R-:W-:Y:S01]  /*3a60*/  LOP3.LUT R8, R207, UR43, R8, 0x96, !PT ;  /* 0x0000002bcf087c12 */ /* 0x000fe2000f8e9608 */
[----:B------:R-:W-:Y:S01]  /*3a70*/  IMAD.WIDE.U32 R100, R100, -0x326172a9, RZ ;  /* 0xcd9e8d5764647825 */ /* 0x000fe200078e00ff */
[----:B------:R-:W-:Y:S04]  /*3a80*/  LOP3.LUT R12, R211, UR46, R12, 0x96, !PT ;  /* 0x0000002ed30c7c12 */ /* 0x000fe8000f8e960c */
[----:B------:R-:W-:Y:S01]  /*3a90*/  MUFU.EX2 R204, R21 ;  /* 0x0000001500cc7308 */ /* 0x000fe20000000800 */
[----:B---3--:R-:W-:Y:S01]  /*3aa0*/  IMAD.WIDE.U32 R18, R4, -0x326172a9, RZ ;  /* 0xcd9e8d5704127825 */ /* 0x008fe200078e00ff */
[----:B------:R-:W-:Y:S03]  /*3ab0*/  LOP3.LUT R4, R101, UR44, R210, 0x96, !PT ;  /* 0x0000002c65047c12 */ /* 0x000fe6000f8e96d2 */
[----:B------:R-:W-:Y:S01]  /*3ac0*/  IMAD.WIDE.U32 R214, R214, -0x2daee0ad, RZ ;  /* 0xd2511f53d6d67825 */ /* 0x000fe200078e00ff */
[----:B------:R-:W-:Y:S04]  /*3ad0*/  LOP3.LUT R101, R19, UR42, R16, 0x96, !PT ;  /* 0x0000002a13657c12 */ /* 0x000fe8000f8e9610 */
[----:B------:R-:W-:Y:S01]  /*3ae0*/  MUFU.EX2 R241, R64 ;  /* 0x0000004000f17308 */ /* 0x000fe20000000800 */
[----:B------:R-:W-:Y:S01]  /*3af0*/  LOP3.LUT R16, R18, 0xffff, RZ, 0xc0, !PT ;  /* 0x0000ffff12107812 */ /* 0x000fe200078ec0ff */
[----:B------:R-:W-:Y:S01]  /*3b00*/  IMAD.WIDE.U32 R208, R208, -0x326172a9, RZ ;  /* 0xcd9e8d57d0d07825 */ /* 0x000fe200078e00ff */
[----:B------:R-:W-:Y:S02]  /*3b10*/  LOP3.LUT R11, R215, UR41, R216, 0x96, !PT ;  /* 0x00000029d70b7c12 */ /* 0x000fe4000f8e96d8 */
[----:B------:R-:W-:Y:S01]  /*3b20*/  LOP3.LUT R103, R214, 0xff, RZ, 0xc0, !PT ;  /* 0x000000ffd6677812 */ /* 0x000fe200078ec0ff */
[----:B------:R-:W-:Y:S01]  /*3b30*/  IMAD.WIDE.U32 R104, R10, -0x326172a9, RZ ;  /* 0xcd9e8d570a687825 */ /* 0x000fe200078e00ff */
[--C-:B------:R-:W-:Y:S03]  /*3b40*/  SHF.R.U32.HI R102, RZ, 0x18, R214.reuse ;  /* 0x00000018ff667819 */ /* 0x100fe600000116d6 */
[----:B------:R-:W-:Y:S01]  /*3b50*/  MUFU.EX2 R251, R62 ;  /* 0x0000003e00fb7308 */ /* 0x000fe20000000800 */
[----:B------:R-:W-:Y:S01]  /*3b60*/  LOP3.LUT R19, R214, 0xffff, RZ, 0xc0, !PT ;  /* 0x0000ffffd6137812 */ /* 0x000fe200078ec0ff */
[----:B------:R-:W-:Y:S01]  /*3b70*/  IMAD.WIDE.U32 R212, R212, -0x326172a9, RZ ;  /* 0xcd9e8d57d4d47825 */ /* 0x000fe200078e00ff */
[----:B------:R-:W-:Y:S02]  /*3b80*/  SHF.R.U32.HI R17, RZ, 0x10, R214 ;  /* 0x00000010ff117819 */ /* 0x000fe400000116d6 */
[----:B------:R-:W-:Y:S01]  /*3b90*/  LOP3.LUT R211, R18, 0xff, RZ, 0xc0, !PT ;  /* 0x000000ff12d37812 */ /* 0x000fe200078ec0ff */
[----:B------:R-:W-:Y:S01]  /*3ba0*/  IMAD.WIDE.U32 R214, R8, -0x326172a9, RZ ;  /* 0xcd9e8d5708d67825 */ /* 0x000fe200078e00ff */
[----:B------:R-:W-:Y:S03]  /*3bb0*/  LOP3.LUT R5, R213, UR44, R220, 0x96, !PT ;  /* 0x0000002cd5057c12 */ /* 0x000fe6000f8e96dc */
[----:B------:R-:W-:Y:S01]  /*3bc0*/  MUFU.EX2 R224, R40 ;  /* 0x0000002800e07308 */ /* 0x000fe20000000800 */
[----:B------:R-:W-:Y:S01]  /*3bd0*/  LOP3.LUT R26, R101, 0xff, RZ, 0xc0, !PT ;  /* 0x000000ff651a7812 */ /* 0x000fe200078ec0ff */
[----:B------:R-:W-:Y:S01]  /*3be0*/  IMAD.WIDE.U32 R12, R12, -0x2daee0ad, RZ ;  /* 0xd2511f530c0c7825 */ /* 0x000fe200078e00ff */
[----:B------:R-:W-:Y:S02]  /*3bf0*/  LOP3.LUT R15, R105, UR42, R208, 0x96, !PT ;  /* 0x0000002a690f7c12 */ /* 0x000fe4000f8e96d0 */
[----:B------:R-:W-:Y:S02]  /*3c00*/  ISETP.LE.U32.AND P5, PT, R26, UR23, PT ;  /* 0x000000171a007c0c */ /* 0x000fe4000bfa3070 */
[----:B------:R-:W-:Y:S03]  /*3c10*/  LOP3.LUT R8, R104, 0xffff, RZ, 0xc0, !PT ;  /* 0x0000ffff68087812 */ /* 0x000fe600078ec0ff */
[----:B------:R-:W-:Y:S01]  /*3c20*/  MUFU.EX2 R208, R24 ;  /* 0x0000001800d07308 */ /* 0x000fe20000000800 */
[----:B------:R-:W-:Y:S01]  /*3c30*/  ISETP.LE.U32.AND P3, PT, R211, UR23, PT ;  /* 0x00000017d3007c0c */ /* 0x000fe2000bf63070 */
[----:B------:R-:W-:Y:S01]  /*3c40*/  FFMA.FTZ R211, R27, UR22, -R250 ;  /* 0x000000161bd37c23 */ /* 0x000fe200080108fa */
[----:B------:R-:W-:Y:S01]  /*3c50*/  SHF.R.U32.HI R8, RZ, 0x8, R8 ;  /* 0x00000008ff087819 */ /* 0x000fe20000011608 */
[----:B------:R-:W-:Y:S01]  /*3c60*/  FFMA.FTZ R250, R63, UR22, -R250 ;  /* 0x000000163ffa7c23 */ /* 0x000fe200080108fa */
[----:B------:R-:W-:Y:S02]  /*3c70*/  LOP3.LUT R105, R215, UR42, R212, 0x96, !PT ;  /* 0x0000002ad7697c12 */ /* 0x000fe4000f8e96d4 */
[----:B------:R-:W-:Y:S03]  /*3c80*/  LOP3.LUT R26, R101, 0xffff, RZ, 0xc0, !PT ;  /* 0x0000ffff651a7812 */ /* 0x000fe600078ec0ff */
[----:B------:R-:W-:Y:S01]  /*3c90*/  MUFU.EX2 R213, R29 ;  /* 0x0000001d00d57308 */ /* 0x000fe20000000800 */
[--C-:B------:R-:W-:Y:S01]  /*3ca0*/  SHF.R.U32.HI R27, RZ, 0x18, R101.reuse ;  /* 0x00000018ff1b7819 */ /* 0x100fe20000011665 */
[----:B------:R-:W-:Y:S01]  /*3cb0*/  @!P5 FADD.FTZ R108, -R108, -RZ ;  /* 0x800000ff6c6cd221 */ /* 0x000fe20000010100 */
[----:B------:R-:W-:Y:S02]  /*3cc0*/  SHF.R.U32.HI R101, RZ, 0x10, R101 ;  /* 0x00000010ff657819 */ /* 0x000fe40000011665 */
[----:B------:R-:W-:Y:S02]  /*3cd0*/  SHF.R.U32.HI R26, RZ, 0x8, R26 ;  /* 0x00000008ff1a7819 */ /* 0x000fe4000001161a */
[----:B------:R-:W-:Y:S03]  /*3ce0*/  LOP3.LUT R101, R101, 0xff, RZ, 0xc0, !PT ;  /* 0x000000ff65657812 */ /* 0x000fe600078ec0ff */
[----:B------:R3:W4:Y:S01]  /*3cf0*/  MUFU.EX2 R212, R28 ;  /* 0x0000001c00d47308 */ /* 0x0007220000000800 */
[----:B------:R-:W-:Y:S02]  /*3d00*/  ISETP.LE.U32.AND P4, PT, R27, UR23, PT ;  /* 0x000000171b007c0c */ /* 0x000fe4000bf83070 */
[----:B------:R-:W-:Y:S02]  /*3d10*/  ISETP.LE.U32.AND P1, PT, R101, UR23, PT ;  /* 0x0000001765007c0c */ /* 0x000fe4000bf23070 */
[----:B------:R-:W-:Y:S02]  /*3d20*/  SHF.R.U32.HI R27, RZ, 0x10, R105 ;  /* 0x00000010ff1b7819 */ /* 0x000fe40000011669 */
[----:B------:R-:W-:Y:S03]  /*3d30*/  LOP3.LUT R26, R26, 0xffff, RZ, 0xc0, !PT ;  /* 0x0000ffff1a1a7812 */ /* 0x000fe600078ec0ff */
[----:B------:R-:W-:Y:S01]  /*3d40*/  MUFU.EX2 R230, R46 ;  /* 0x0000002e00e67308 */ /* 0x000fe20000000800 */
[----:B------:R-:W-:Y:S02]  /*3d50*/  LOP3.LUT R27, R27, 0xff, RZ, 0xc0, !PT ;  /* 0x000000ff1b1b7812 */ /* 0x000fe400078ec0ff */
[----:B------:R-:W-:Y:S01]  /*3d60*/  LOP3.LUT R6, R209, UR44, R6, 0x96, !PT ;  /* 0x0000002cd1067c12 */ /* 0x000fe2000f8e9606 */
[--C-:B------:R-:W-:Y:S01]  /*3d70*/  FFMA.FTZ R209, R25, UR22, -R249.reuse ;  /* 0x0000001619d17c23 */ /* 0x100fe200080108f9 */
[----:B------:R-:W-:Y:S01]  /*3d80*/  ISETP.LE.U32.AND P6, PT, R26, UR23, PT ;  /* 0x000000171a007c0c */ /* 0x000fe2000bfc3070 */
[----:B------:R-:W-:Y:S01]  /*3d90*/  FFMA.FTZ R249, R61, UR22, -R249 ;  /* 0x000000163df97c23 */ /* 0x000fe200080108f9 */
[----:B------:R-:W-:Y:S01]  /*3da0*/  LOP3.LUT R26, R105, 0xffff, RZ, 0xc0, !PT ;  /* 0x0000ffff691a7812 */ /* 0x000fe200078ec0ff */
[----:B------:R-:W-:Y:S01]  /*3db0*/  @!P1 FADD.FTZ R110, -R110, -RZ ;  /* 0x800000ff6e6e9221 */ /* 0x000fe20000010100 */
[----:B------:R-:W-:Y:S01]  /*3dc0*/  SHF.R.U32.HI R25, RZ, 0x10, R214 ;  /* 0x00000010ff197819 */ /* 0x000fe200000116d6 */
[----:B------:R-:W-:Y:S01]  /*3dd0*/  @!P4 FADD.FTZ R111, -R111, -RZ ;  /* 0x800000ff6f6fc221 */ /* 0x000fe20000010100 */
[----:B---3--:R-:W-:Y:S01]  /*3de0*/  LOP3.LUT R28, R105, 0xff, RZ, 0xc0, !PT ;  /* 0x000000ff691c7812 */ /* 0x008fe200078ec0ff */
[----:B------:R-:W3:Y:S01]  /*3df0*/  MUFU.EX2 R202, R20 ;  /* 0x0000001400ca7308 */ /* 0x000ee20000000800 */
[----:B------:R-:W-:Y:S02]  /*3e00*/  SHF.R.U32.HI R26, RZ, 0x8, R26 ;  /* 0x00000008ff1a7819 */ /* 0x000fe4000001161a */
[----:B------:R-:W-:Y:S02]  /*3e10*/  ISETP.LE.U32.AND P5, PT, R27, UR23, PT ;  /* 0x000000171b007c0c */ /* 0x000fe4000bfa3070 */
[----:B------:R-:W-:Y:S01]  /*3e20*/  LOP3.LUT R26, R26, 0xffff, RZ, 0xc0, !PT ;  /* 0x0000ffff1a1a7812 */ /* 0x000fe200078ec0ff */
[----:B------:R-:W-:Y:S01]  /*3e30*/  @!P6 FADD.FTZ R109, -R109, -RZ ;  /* 0x800000ff6d6de221 */ /* 0x000fe20000010100 */
[----:B------:R-:W-:Y:S03]  /*3e40*/  SHF.R.U32.HI R105, RZ, 0x18, R105 ;  /* 0x00000018ff697819 */ /* 0x000fe60000011669 */
[----:B------:R-:W-:Y:S01]  /*3e50*/  MUFU.EX2 R231, R47 ;  /* 0x0000002f00e77308 */ /* 0x000fe20000000800 */
[----:B------:R-:W-:Y:S02]  /*3e60*/  LOP3.LUT R25, R25, 0xff, RZ, 0xc0, !PT ;  /* 0x000000ff19197812 */ /* 0x000fe400078ec0ff */
[----:B------:R-:W-:Y:S02]  /*3e70*/  ISETP.LE.U32.AND P1, PT, R105, UR23, PT ;  /* 0x0000001769007c0c */ /* 0x000fe4000bf23070 */
[----:B------:R-:W-:Y:S02]  /*3e80*/  SHF.R.U32.HI R24, RZ, 0x18, R214 ;  /* 0x00000018ff187819 */ /* 0x000fe400000116d6 */
[----:B------:R-:W-:Y:S01]  /*3e90*/  SHF.R.U32.HI R16, RZ, 0x8, R16 ;  /* 0x00000008ff107819 */ /* 0x000fe20000011610 */
[----:B------:R-:W-:Y:S01]  /*3ea0*/  @!P5 FADD.FTZ R114, -R114, -RZ ;  /* 0x800000ff7272d221 */ /* 0x000fe20000010100 */
[----:B------:R-:W-:Y:S01]  /*3eb0*/  ISETP.LE.U32.AND P5, PT, R25, UR23, PT ;  /* 0x0000001719007c0c */ /* 0x000fe2000bfa3070 */
[----:B------:R3:W-:Y:S01]  /*3ec0*/  MUFU.EX2 R207, R23 ;  /* 0x0000001700cf7308 */ /* 0x0007e20000000800 */
[--C-:B------:R-:W-:Y:S02]  /*3ed0*/  SHF.R.U32.HI R210, RZ, 0x18, R18.reuse ;  /* 0x00000018ffd27819 */ /* 0x100fe40000011612 */
[----:B------:R-:W-:Y:S02]  /*3ee0*/  LOP3.LUT R16, R16, 0xffff, RZ, 0xc0, !PT ;  /* 0x0000ffff10107812 */ /* 0x000fe400078ec0ff */
[----:B------:R-:W-:Y:S01]  /*3ef0*/  SHF.R.U32.HI R18, RZ, 0x10, R18 ;  /* 0x00000010ff127819 */ /* 0x000fe20000011612 */
[----:B------:R-:W-:Y:S01]  /*3f00*/  @!P1 FADD.FTZ R115, -R115, -RZ ;  /* 0x800000ff73739221 */ /* 0x000fe20000010100 */
[----:B------:R-:W-:Y:S03]  /*3f10*/  ISETP.LE.U32.AND P1, PT, R24, UR23, PT ;  /* 0x0000001718007c0c */ /* 0x000fe6000bf23070 */
[----:B------:R-:W-:Y:S01]  /*3f20*/  MUFU.EX2 R225, R41 ;  /* 0x0000002900e17308 */ /* 0x000fe20000000800 */
[----:B------:R-:W-:Y:S01]  /*3f30*/  ISETP.LE.U32.AND P6, PT, R26, UR23, PT ;  /* 0x000000171a007c0c */ /* 0x000fe2000bfc3070 */
[----:B------:R-:W-:Y:S01]  /*3f40*/  IMAD.WIDE.U32 R26, R6, -0x2daee0ad, RZ ;  /* 0xd2511f53061a7825 */ /* 0x000fe200078e00ff */
[----:B------:R-:W-:Y:S02]  /*3f50*/  LOP3.LUT R13, R13, UR43, R218, 0x96, !PT ;  /* 0x0000002b0d0d7c12 */ /* 0x000fe4000f8e96da */
[----:B------:R-:W-:Y:S01]  /*3f60*/  LOP3.LUT R18, R18, 0xff, RZ, 0xc0, !PT ;  /* 0x000000ff12127812 */ /* 0x000fe200078ec0ff */
[----:B--2---:R-:W-:Y:S01]  /*3f70*/  @!P5 FADD.FTZ R198, -R198, -RZ ;  /* 0x800000ffc6c6d221 */ /* 0x004fe20000010100 */
[----:B------:R-:W-:Y:S01]  /*3f80*/  LOP3.LUT R14, R27, UR41, R14, 0x96, !PT ;  /* 0x000000291b0e7c12 */ /* 0x000fe2000f8e960e */
[----:B------:R-:W-:Y:S01]  /*3f90*/  IMAD.WIDE.U32 R24, R13, -0x326172a9, RZ ;  /* 0xcd9e8d570d187825 */ /* 0x000fe200078e00ff */
[----:B------:R-:W-:Y:S01]  /*3fa0*/  ISETP.LE.U32.AND P5, PT, R16, UR23, PT ;  /* 0x0000001710007c0c */ /* 0x000fe2000bfa3070 */
[----:B------:R-:W-:Y:S01]  /*3fb0*/  MUFU.EX2 R211, R211 ;  /* 0x000000d300d37308 */ /* 0x000fe20000000800 */
[----:B------:R-:W-:Y:S01]  /*3fc0*/  LOP3.LUT R13, R11, 0xffff, RZ, 0xc0, !PT ;  /* 0x0000ffff0b0d7812 */ /* 0x000fe200078ec0ff */
[----:B------:R-:W-:Y:S01]  /*3fd0*/  @!P1 FADD.FTZ R199, -R199, -RZ ;  /* 0x800000ffc7c79221 */ /* 0x000fe20000010100 */
[----:B------:R-:W-:Y:S01]  /*3fe0*/  ISETP.LE.U32.AND P1, PT, R18, UR23, PT ;  /* 0x0000001712007c0c */ /* 0x000fe2000bf23070 */
[----:B------:R-:W-:Y:S01]  /*3ff0*/  IMAD.WIDE.U32 R218, R5, -0x2daee0ad, RZ ;  /* 0xd2511f5305da7825 */ /* 0x000fe200078e00ff */
[----:B------:R-:W-:Y:S02]  /*4000*/  SHF.R.U32.HI R18, RZ, 0x10, R24 ;  /* 0x00000010ff127819 */ /* 0x000fe40000011618 */
[----:B------:R-:W-:Y:S01]  /*4010*/  ISETP.LE.U32.AND P0, PT, R210, UR23, PT ;  /* 0x00000017d2007c0c */ /* 0x000fe2000bf03070 */
[----:B------:R-:W-:Y:S01]  /*4020*/  @!P6 FADD.FTZ R113, -R113, -RZ ;  /* 0x800000ff7171e221 */ /* 0x000fe20000010100 */
[----:B------:R-:W-:Y:S01]  /*4030*/  LOP3.LUT R9, R219, UR41, R206, 0x96, !PT ;  /* 0x00000029db097c12 */ /* 0x000fe2000f8e96ce */
[----:B------:R-:W-:Y:S01]  /*4040*/  MUFU.EX2 R210, R107 ;  /* 0x0000006b00d27308 */ /* 0x000fe20000000800 */
[----:B------:R-:W-:Y:S01]  /*4050*/  LOP3.LUT R21, R218, 0xff, RZ, 0xc0, !PT ;  /* 0x000000ffda157812 */ /* 0x000fe200078ec0ff */
[----:B------:R-:W-:Y:S01]  /*4060*/  @!P5 FADD.FTZ R205, -R205, -RZ ;  /* 0x800000ffcdcdd221 */ /* 0x000fe20000010100 */
[----:B------:R-:W-:Y:S02]  /*4070*/  SHF.R.U32.HI R5, RZ, 0x10, R218 ;  /* 0x00000010ff057819 */ /* 0x000fe400000116da */
[----:B------:R-:W-:Y:S01]  /*4080*/  LOP3.LUT R16, R11, 0xff, RZ, 0xc0, !PT ;  /* 0x000000ff0b107812 */ /* 0x000fe200078ec0ff */
[----:B-1----:R-:W-:Y:S01]  /*4090*/  @!P1 FADD.FTZ R200, -R200, -RZ ;  /* 0x800000ffc8c89221 */ /* 0x002fe20000010100 */
[----:B------:R-:W-:Y:S03]  /*40a0*/  SHF.R.U32.HI R13, RZ, 0x8, R13 ;  /* 0x00000008ff0d7819 */ /* 0x000fe6000001160d */
[----:B------:R-:W-:Y:S01]  /*40b0*/  MUFU.EX2 R228, R44 ;  /* 0x0000002c00e47308 */ /* 0x000fe20000000800 */
[----:B------:R-:W-:Y:S01]  /*40c0*/  ISETP.LE.U32.AND P6, PT, R21, UR23, PT ;  /* 0x0000001715007c0c */ /* 0x000fe2000bfc3070 */
[----:B------:R-:W-:Y:S01]  /*40d0*/  @!P0 FADD.FTZ R201, -R201, -RZ ;  /* 0x800000ffc9c98221 */ /* 0x000fe20000010100 */
[----:B------:R-:W-:Y:S02]  /*40e0*/  SHF.R.U32.HI R21, RZ, 0x10, R11 ;  /* 0x00000010ff157819 */ /* 0x000fe4000001160b */
[----:B------:R-:W-:Y:S02]  /*40f0*/  ISETP.LE.U32.AND P5, PT, R16, UR23, PT ;  /* 0x0000001710007c0c */ /* 0x000fe4000bfa3070 */
[----:B------:R-:W-:Y:S03]  /*4100*/  SHF.R.U32.HI R16, RZ, 0x18, R24 ;  /* 0x00000018ff107819 */ /* 0x000fe60000011618 */
[----:B------:R-:W1:Y:S01]  /*4110*/  MUFU.EX2 R206, R22 ;  /* 0x0000001600ce7308 */ /* 0x000e620000000800 */
[----:B------:R-:W-:Y:S02]  /*4120*/  LOP3.LUT R13, R13, 0xffff, RZ, 0xc0, !PT ;  /* 0x0000ffff0d0d7812 */ /* 0x000fe400078ec0ff */
[----:B------:R-:W-:Y:S02]  /*4130*/  LOP3.LUT R21, R21, 0xff, RZ, 0xc0, !PT ;  /* 0x000000ff15157812 */ /* 0x000fe400078ec0ff */
[----:B------:R-:W-:Y:S01]  /*4140*/  ISETP.LE.U32.AND P1, PT, R13, UR23, PT ;  /* 0x000000170d007c0c */ /* 0x000fe2000bf23070 */
[----:B----4-:R-:W-:Y:S01]  /*4150*/  @!P6 FADD.FTZ R212, -R212, -RZ ;  /* 0x800000ffd4d4e221 */ /* 0x010fe20000010100 */
[----:B------:R-:W-:Y:S03]  /*4160*/  LOP3.LUT R13, R24, 0xffff, RZ, 0xc0, !PT ;  /* 0x0000ffff180d7812 */ /* 0x000fe600078ec0ff */
[----:B------:R-:W-:Y:S01]  /*4170*/  MUFU.EX2 R229, R45 ;  /* 0x0000002d00e57308 */ /* 0x000fe20000000800 */
[----:B------:R-:W-:Y:S01]  /*4180*/  ISETP.LE.U32.AND P0, PT, R21, UR23, PT ;  /* 0x0000001715007c0c */ /* 0x000fe2000bf03070 */
[----:B---3--:R-:W-:Y:S01]  /*4190*/  @!P5 FADD.FTZ R202, -R202, -RZ ;  /* 0x800000ffcacad221 */ /* 0x008fe20000010100 */
[----:B------:R-:W-:Y:S02]  /*41a0*/  SHF.R.U32.HI R13, RZ, 0x8, R13 ;  /* 0x00000008ff0d7819 */ /* 0x000fe4000001160d */
[----:B------:R-:W-:Y:S02]  /*41b0*/  SHF.R.U32.HI R21, RZ, 0x18, R11 ;  /* 0x00000018ff157819 */ /* 0x000fe4000001160b */
[----:B------:R-:W-:Y:S03]  /*41c0*/  LOP3.LUT R11, R9, 0xffff, RZ, 0xc0, !PT ;  /* 0x0000ffff090b7812 */ /* 0x000fe600078ec0ff */
[----:B------:R-:W2:Y:S01]  /*41d0*/  MUFU.EX2 R203, R203 ;  /* 0x000000cb00cb7308 */ /* 0x000ea20000000800 */
[----:B------:R-:W-:Y:S01]  /*41e0*/  ISETP.LE.U32.AND P5, PT, R21, UR23, PT ;  /* 0x0000001715007c0c */ /* 0x000fe2000bfa3070 */
[----:B------:R-:W-:Y:S01]  /*41f0*/  @!P1 FADD.FTZ R204, -R204, -RZ ;  /* 0x800000ffcccc9221 */ /* 0x000fe20000010100 */
[----:B------:R-:W-:Y:S02]  /*4200*/  LOP3.LUT R21, R9, 0xff, RZ, 0xc0, !PT ;  /* 0x000000ff09157812 */ /* 0x000fe400078ec0ff */
[----:B------:R-:W-:Y:S01]  /*4210*/  LOP3.LUT R23, R104, 0xff, RZ, 0xc0, !PT ;  /* 0x000000ff68177812 */ /* 0x000fe200078ec0ff */
[----:B-1----:R-:W-:Y:S01]  /*4220*/  @!P0 FADD.FTZ R206, -R206, -RZ ;  /* 0x800000ffcece8221 */ /* 0x002fe20000010100 */
[----:B------:R-:W-:Y:S03]  /*4230*/  SHF.R.U32.HI R11, RZ, 0x8, R11 ;  /* 0x00000008ff0b7819 */ /* 0x000fe6000001160b */
[----:B------:R-:W-:Y:S01]  /*4240*/  MUFU.EX2 R240, R56 ;  /* 0x0000003800f07308 */ /* 0x000fe20000000800 */
[----:B------:R-:W-:Y:S02]  /*4250*/  ISETP.LE.U32.AND P1, PT, R21, UR23, PT ;  /* 0x0000001715007c0c */ /* 0x000fe4000bf23070 */
[----:B------:R-:W-:Y:S02]  /*4260*/  LOP3.LUT R21, R11, 0xffff, RZ, 0xc0, !PT ;  /* 0x0000ffff0b157812 */ /* 0x000fe400078ec0ff */
[--C-:B------:R-:W-:Y:S01]  /*4270*/  SHF.R.U32.HI R22, RZ, 0x18, R104.reuse ;  /* 0x00000018ff167819 */ /* 0x100fe20000011668 */
[----:B------:R-:W-:Y:S01]  /*4280*/  @!P5 FADD.FTZ R207, -R207, -RZ ;  /* 0x800000ffcfcfd221 */ /* 0x000fe20000010100 */
[--C-:B------:R-:W-:Y:S03]  /*4290*/  SHF.R.U32.HI R11, RZ, 0x10, R9.reuse ;  /* 0x00000010ff0b7819 */ /* 0x100fe60000011609 */
[----:B------:R-:W-:Y:S01]  /*42a0*/  MUFU.EX2 R216, R32 ;  /* 0x0000002000d87308 */ /* 0x000fe20000000800 */
[----:B------:R-:W-:Y:S01]  /*42b0*/  SHF.R.U32.HI R10, RZ, 0x10, R104 ;  /* 0x00000010ff0a7819 */ /* 0x000fe20000011668 */
[----:B--2---:R-:W-:Y:S01]  /*42c0*/  @!P3 FADD.FTZ R203, -R203, -RZ ;  /* 0x800000ffcbcbb221 */ /* 0x004fe20000010100 */
[----:B------:R-:W-:Y:S02]  /*42d0*/  SHF.R.U32.HI R9, RZ, 0x18, R9 ;  /* 0x00000018ff097819 */ /* 0x000fe40000011609 */
[----:B------:R-:W-:Y:S01]  /*42e0*/  LOP3.LUT R104, R214, 0xff, RZ, 0xc0, !PT ;  /* 0x000000ffd6687812 */ /* 0x000fe200078ec0ff */
[----:B------:R-:W-:Y:S01]  /*42f0*/  @!P1 FADD.FTZ R208, -R208, -RZ ;  /* 0x800000ffd0d09221 */ /* 0x000fe20000010100 */
[----:B------:R-:W-:Y:S03]  /*4300*/  ISETP.LE.U32.AND P1, PT, R9, UR23, PT ;  /* 0x0000001709007c0c */ /* 0x000fe6000bf23070 */
[----:B------:R-:W-:Y:S01]  /*4310*/  MUFU.EX2 R237, R53 ;  /* 0x0000003500ed7308 */ /* 0x000fe20000000800 */
[----:B------:R-:W-:Y:S02]  /*4320*/  ISETP.LE.U32.AND P4, PT, R104, UR23, PT ;  /* 0x0000001768007c0c */ /* 0x000fe4000bf83070 */
[----:B------:R-:W-:Y:S02]  /*4330*/  LOP3.LUT R6, R11, 0xff, RZ, 0xc0, !PT ;  /* 0x000000ff0b067812 */ /* 0x000fe400078ec0ff */
[----:B------:R-:W-:Y:S02]  /*4340*/  LOP3.LUT R7, R218, 0xffff, RZ, 0xc0, !PT ;  /* 0x0000ffffda077812 */ /* 0x000fe400078ec0ff */
[----:B------:R-:W-:Y:S03]  /*4350*/  LOP3.LUT R13, R13, 0xffff, RZ, 0xc0, !PT ;  /* 0x0000ffff0d0d7812 */ /* 0x000fe600078ec0ff */
[----:B------:R-:W-:Y:S01]  /*4360*/  MUFU.EX2 R219, R35 ;  /* 0x0000002300db7308 */ /* 0x000fe20000000800 */
[----:B------:R-:W-:Y:S02]  /*4370*/  SHF.R.U32.HI R20, RZ, 0x18, R218 ;  /* 0x00000018ff147819 */ /* 0x000fe400000116da */
[----:B------:R-:W-:Y:S01]  /*4380*/  SHF.R.U32.HI R7, RZ, 0x8, R7 ;  /* 0x00000008ff077819 */ /* 0x000fe20000011607 */
[----:B------:R-:W-:Y:S01]  /*4390*/  @!P1 FADD.FTZ R211, -R211, -RZ ;  /* 0x800000ffd3d39221 */ /* 0x000fe20000010100 */
[----:B------:R-:W-:Y:S01]  /*43a0*/  ISETP.LE.U32.AND P2, PT, R28, UR23, PT ;  /* 0x000000171c007c0c */ /* 0x000fe2000bf43070 */
[----:B------:R-:W-:Y:S01]  /*43b0*/  @!P4 FADD.FTZ R196, -R196, -RZ ;  /* 0x800000ffc4c4c221 */ /* 0x000fe20000010100 */
[----:B------:R-:W-:Y:S03]  /*43c0*/  LOP3.LUT R7, R7, 0xffff, RZ, 0xc0, !PT ;  /* 0x0000ffff07077812 */ /* 0x000fe600078ec0ff */
[----:B------:R-:W-:Y:S01]  /*43d0*/  MUFU.EX2 R245, R57 ;  /* 0x0000003900f57308 */ /* 0x000fe20000000800 */
[----:B------:R-:W-:Y:S02]  /*43e0*/  LOP3.LUT R106, R214, 0xffff, RZ, 0xc0, !PT ;  /* 0x0000ffffd66a7812 */ /* 0x000fe400078ec0ff */
[----:B------:R-:W-:Y:S02]  /*43f0*/  ISETP.LE.U32.AND P4, PT, R20, UR23, PT ;  /* 0x0000001714007c0c */ /* 0x000fe4000bf83070 */
[----:B------:R-:W-:Y:S02]  /*4400*/  LOP3.LUT R20, R24, 0xff, RZ, 0xc0, !PT ;  /* 0x000000ff18147812 */ /* 0x000fe400078ec0ff */
[----:B------:R-:W-:Y:S03]  /*4410*/  LOP3.LUT R100, R25, UR42, R100, 0x96, !PT ;  /* 0x0000002a19647c12 */ /* 0x000fe6000f8e9664 */
[----:B------:R-:W-:Y:S01]  /*4420*/  MUFU.EX2 R222, R38 ;  /* 0x0000002600de7308 */ /* 0x000fe20000000800 */
[----:B------:R-:W-:Y:S01]  /*4430*/  ISETP.LE.U32.AND P1, PT, R7, UR23, PT ;  /* 0x0000001707007c0c */ /* 0x000fe2000bf23070 */
[----:B------:R-:W-:Y:S01]  /*4440*/  IMAD.WIDE.U32 R24, R4, -0x2daee0ad, RZ ;  /* 0xd2511f5304187825 */ /* 0x000fe200078e00ff */
[----:B------:R-:W-:Y:S02]  /*4450*/  LOP3.LUT R4, R5, 0xff, RZ, 0xc0, !PT ;  /* 0x000000ff05047812 */ /* 0x000fe400078ec0ff */
[----:B------:R-:W-:Y:S01]  /*4460*/  SHF.R.U32.HI R106, RZ, 0x8, R106 ;  /* 0x00000008ff6a7819 */ /* 0x000fe2000001166a */
[----:B------:R-:W-:Y:S01]  /*4470*/  @!P2 FADD.FTZ R112, -R112, -RZ ;  /* 0x800000ff7070a221 */ /* 0x000fe20000010100 */
[----:B------:R-:W-:Y:S03]  /*4480*/  SHF.R.U32.HI R7, RZ, 0x10, R26 ;  /* 0x00000010ff077819 */ /* 0x000fe6000001161a */
[----:B------:R-:W1:Y:S01]  /*4490*/  MUFU.EX2 R214, R30 ;  /* 0x0000001e00d67308 */ /* 0x000e620000000800 */
[----:B------:R-:W-:Y:S02]  /*44a0*/  ISETP.LE.U32.AND P6, PT, R4, UR23, PT ;  /* 0x0000001704007c0c */ /* 0x000fe4000bfc3070 */
[----:B------:R-:W-:Y:S02]  /*44b0*/  LOP3.LUT R4, R24, 0xffff, RZ, 0xc0, !PT ;  /* 0x0000ffff18047812 */ /* 0x000fe400078ec0ff */
[----:B------:R-:W-:Y:S01]  /*44c0*/  SHF.R.U32.HI R19, RZ, 0x8, R19 ;  /* 0x00000008ff137819 */ /* 0x000fe20000011613 */
[----:B------:R-:W-:Y:S01]  /*44d0*/  @!P1 FADD.FTZ R213, -R213, -RZ ;  /* 0x800000ffd5d59221 */ /* 0x000fe20000010100 */
[----:B------:R-:W-:Y:S03]  /*44e0*/  SHF.R.U32.HI R4, RZ, 0x8, R4 ;  /* 0x00000008ff047819 */ /* 0x000fe60000011604 */
[----:B------:R-:W2:Y:S01]  /*44f0*/  MUFU.EX2 R215, R31 ;  /* 0x0000001f00d77308 */ /* 0x000ea20000000800 */
[----:B------:R-:W-:Y:S02]  /*4500*/  LOP3.LUT R106, R106, 0xffff, RZ, 0xc0, !PT ;  /* 0x0000ffff6a6a7812 */ /* 0x000fe400078ec0ff */
[----:B------:R-:W-:Y:S02]  /*4510*/  LOP3.LUT R5, R26, 0xffff, RZ, 0xc0, !PT ;  /* 0x0000ffff1a057812 */ /* 0x000fe400078ec0ff */
[----:B------:R-:W-:Y:S02]  /*4520*/  LOP3.LUT R19, R19, 0xffff, RZ, 0xc0, !PT ;  /* 0x0000ffff13137812 */ /* 0x000fe400078ec0ff */
[----:B------:R-:W-:Y:S03]  /*4530*/  LOP3.LUT R4, R4, 0xffff, RZ, 0xc0, !PT ;  /* 0x0000ffff04047812 */ /* 0x000fe600078ec0ff */
[----:B------:R-:W3:Y:S01]  /*4540*/  MUFU.EX2 R218, R34 ;  /* 0x0000002200da7308 */ /* 0x000ee20000000800 */
[----:B------:R-:W-:Y:S01]  /*4550*/  ISETP.LE.U32.AND P2, PT, R106, UR23, PT ;  /* 0x000000176a007c0c */ /* 0x000fe2000bf43070 */
[----:B-1----:R-:W-:Y:S01]  /*4560*/  @!P6 FADD.FTZ R214, -R214, -RZ ;  /* 0x800000ffd6d6e221 */ /* 0x002fe20000010100 */
[----:B------:R-:W-:Y:S02]  /*4570*/  LOP3.LUT R12, R25, UR41, R12, 0x96, !PT ;  /* 0x00000029190c7c12 */ /* 0x000fe4000f8e960c */
[----:B------:R-:W-:Y:S02]  /*4580*/  ISETP.LE.U32.AND P1, PT, R19, UR23, PT ;  /* 0x0000001713007c0c */ /* 0x000fe4000bf23070 */
[----:B------:R-:W-:Y:S03]  /*4590*/  LOP3.LUT R11, R24, 0xff, RZ, 0xc0, !PT ;  /* 0x000000ff180b7812 */ /* 0x000fe600078ec0ff */
[----:B------:R-:W-:Y:S01]  /*45a0*/  MUFU.EX2 R246, R58 ;  /* 0x0000003a00f67308 */ /* 0x000fe20000000800 */
[----:B------:R-:W-:Y:S01]  /*45b0*/  LOP3.LUT R19, R17, 0xff, RZ, 0xc0, !PT ;  /* 0x000000ff11137812 */ /* 0x000fe200078ec0ff */
[----:B--2---:R-:W-:Y:S01]  /*45c0*/  @!P4 FADD.FTZ R215, -R215, -RZ ;  /* 0x800000ffd7d7c221 */ /* 0x004fe20000010100 */
[----:B------:R-:W-:Y:S02]  /*45d0*/  SHF.R.U32.HI R9, RZ, 0x18, R24 ;  /* 0x00000018ff097819 */ /* 0x000fe40000011618 */
[----:B------:R-:W-:Y:S01]  /*45e0*/  ISETP.LE.U32.AND P3, PT, R102, UR23, PT ;  /* 0x0000001766007c0c */ /* 0x000fe2000bf63070 */
[----:B------:R-:W-:Y:S01]  /*45f0*/  @!P2 FADD.FTZ R197, -R197, -RZ ;  /* 0x800000ffc5c5a221 */ /* 0x000fe20000010100 */
[----:B------:R-:W-:Y:S03]  /*4600*/  LOP3.LUT R17, R15, 0xff, RZ, 0xc0, !PT ;  /* 0x000000ff0f117812 */ /* 0x000fe600078ec0ff */
[----:B------:R-:W1:Y:S01]  /*4610*/  MUFU.EX2 R220, R36 ;  /* 0x0000002400dc7308 */ /* 0x000e620000000800 */
[----:B------:R-:W-:Y:S02]  /*4620*/  ISETP.LE.U32.AND P6, PT, R19, UR23, PT ;  /* 0x0000001713007c0c */ /* 0x000fe4000bfc3070 */
[----:B------:R-:W-:Y:S02]  /*4630*/  ISETP.LE.U32.AND P4, PT, R17, UR23, PT ;  /* 0x0000001711007c0c */ /* 0x000fe4000bf83070 */
[--C-:B------:R-:W-:Y:S02]  /*4640*/  SHF.R.U32.HI R19, RZ, 0x18, R15.reuse ;  /* 0x00000018ff137819 */ /* 0x100fe4000001160f */
[----:B------:R-:W-:Y:S03]  /*4650*/  LOP3.LUT R17, R15, 0xffff, RZ, 0xc0, !PT ;  /* 0x0000ffff0f117812 */ /* 0x000fe600078ec0ff */
[----:B------:R-:W-:Y:S01]  /*4660*/  MUFU.EX2 R247, R59 ;  /* 0x0000003b00f77308 */ /* 0x000fe20000000800 */
[----:B------:R-:W-:Y:S01]  /*4670*/  SHF.R.U32.HI R15, RZ, 0x10, R15 ;  /* 0x00000010ff0f7819 */ /* 0x000fe2000001160f */
[----:B------:R-:W-:Y:S01]  /*4680*/  @!P3 FADD.FTZ R219, -R219, -RZ ;  /* 0x800000ffdbdbb221 */ /* 0x000fe20000010100 */
[----:B------:R-:W-:Y:S02]  /*4690*/  ISETP.LE.U32.AND P2, PT, R103, UR23, PT ;  /* 0x0000001767007c0c */ /* 0x000fe4000bf43070 */
[----:B------:R-:W-:Y:S01]  /*46a0*/  LOP3.LUT R15, R15, 0xff, RZ, 0xc0, !PT ;  /* 0x000000ff0f0f7812 */ /* 0x000fe200078ec0ff */
[----:B---3--:R-:W-:Y:S01]  /*46b0*/  @!P6 FADD.FTZ R218, -R218, -RZ ;  /* 0x800000ffdadae221 */ /* 0x008fe20000010100 */
[----:B------:R-:W-:Y:S03]  /*46c0*/  SHF.R.U32.HI R17, RZ, 0x8, R17 ;  /* 0x00000008ff117819 */ /* 0x000fe60000011611 */
[----:B------:R-:W2:Y:S01]  /*46d0*/  MUFU.EX2 R223, R39 ;  /* 0x0000002700df7308 */ /* 0x000ea20000000800 */
[----:B------:R-:W-:Y:S01]  /*46e0*/  ISETP.LE.U32.AND P3, PT, R15, UR23, PT ;  /* 0x000000170f007c0c */ /* 0x000fe2000bf63070 */
[----:B-1----:R-:W-:Y:S01]  /*46f0*/  @!P4 FADD.FTZ R220, -R220, -RZ ;  /* 0x800000ffdcdcc221 */ /* 0x002fe20000010100 */
[--C-:B------:R-:W-:Y:S02]  /*4700*/  SHF.R.U32.HI R15, RZ, 0x10, R100.reuse ;  /* 0x00000010ff0f7819 */ /* 0x100fe40000011664 */
[----:B------:R-:W-:Y:S02]  /*4710*/  LOP3.LUT R17, R17, 0xffff, RZ, 0xc0, !PT ;  /* 0x0000ffff11117812 */ /* 0x000fe400078ec0ff */
[----:B------:R-:W-:Y:S01]  /*4720*/  LOP3.LUT R15, R15, 0xff, RZ, 0xc0, !PT ;  /* 0x000000ff0f0f7812 */ /* 0x000fe200078ec0ff */
[----:B------:R-:W-:Y:S01]  /*4730*/  @!P2 FADD.FTZ R216, -R216, -RZ ;  /* 0x800000ffd8d8a221 */ /* 0x000fe20000010100 */
[----:B------:R-:W-:Y:S01]  /*4740*/  ISETP.LE.U32.AND P2, PT, R19, UR23, PT ;  /* 0x0000001713007c0c */ /* 0x000fe2000bf43070 */
[----:B------:R-:W-:Y:S01]  /*4750*/  MUFU.EX2 R250, R250 ;  /* 0x000000fa00fa7308 */ /* 0x000fe20000000800 */
[----:B------:R-:W-:Y:S02]  /*4760*/  LOP3.LUT R19, R100, 0xff, RZ, 0xc0, !PT ;  /* 0x000000ff64137812 */ /* 0x000fe400078ec0ff */
[----:B------:R-:W-:Y:S01]  /*4770*/  ISETP.LE.U32.AND P6, PT, R17, UR23, PT ;  /* 0x0000001711007c0c */ /* 0x000fe2000bfc3070 */
[----:B------:R-:W-:Y:S01]  /*4780*/  @!P3 FADD.FTZ R222, -R222, -RZ ;  /* 0x800000ffdedeb221 */ /* 0x000fe20000010100 */
[----:B------:R-:W-:Y:S02]  /*4790*/  ISETP.LE.U32.AND P3, PT, R15, UR23, PT ;  /* 0x000000170f007c0c */ /* 0x000fe4000bf63070 */
[----:B------:R-:W-:Y:S03]  /*47a0*/  LOP3.LUT R17, R100, 0xffff, RZ, 0xc0, !PT ;  /* 0x0000ffff64117812 */ /* 0x000fe600078ec0ff */
[----:B------:R-:W-:Y:S01]  /*47b0*/  MUFU.EX2 R234, R50 ;  /* 0x0000003200ea7308 */ /* 0x000fe20000000800 */
[----:B------:R-:W-:Y:S02]  /*47c0*/  ISETP.LE.U32.AND P4, PT, R19, UR23, PT ;  /* 0x0000001713007c0c */ /* 0x000fe4000bf83070 */
[----:B------:R-:W-:Y:S01]  /*47d0*/  SHF.R.U32.HI R100, RZ, 0x18, R100 ;  /* 0x00000018ff647819 */ /* 0x000fe20000011664 */
[----:B--2---:R-:W-:Y:S01]  /*47e0*/  @!P2 FADD.FTZ R223, -R223, -RZ ;  /* 0x800000ffdfdfa221 */ /* 0x004fe20000010100 */
[----:B------:R-:W-:Y:S02]  /*47f0*/  LOP3.LUT R18, R18, 0xff, RZ, 0xc0, !PT ;  /* 0x000000ff12127812 */ /* 0x000fe400078ec0ff */
[----:B------:R-:W-:Y:S03]  /*4800*/  ISETP.LE.U32.AND P2, PT, R100, UR23, PT ;  /* 0x0000001764007c0c */ /* 0x000fe6000bf43070 */
[----:B------:R-:W1:Y:S01]  /*4810*/  MUFU.EX2 R221, R37 ;  /* 0x0000002500dd7308 */ /* 0x000e620000000800 */
[----:B------:R-:W-:Y:S01]  /*4820*/  LOP3.LUT R10, R10, 0xff, RZ, 0xc0, !PT ;  /* 0x000000ff0a0a7812 */ /* 0x000fe200078ec0ff */
[----:B------:R-:W-:Y:S01]  /*4830*/  @!P3 FADD.FTZ R226, -R226, -RZ ;  /* 0x800000ffe2e2b221 */ /* 0x000fe20000010100 */
[----:B------:R-:W-:Y:S02]  /*4840*/  ISETP.LE.U32.AND P3, PT, R18, UR23, PT ;  /* 0x0000001712007c0c */ /* 0x000fe4000bf63070 */
[----:B------:R-:W-:Y:S01]  /*4850*/  ISETP.LE.U32.AND P5, PT, R6, UR23, PT ;  /* 0x0000001706007c0c */ /* 0x000fe2000bfa3070 */
[----:B------:R-:W-:Y:S01]  /*4860*/  @!P4 FADD.FTZ R224, -R224, -RZ ;  /* 0x800000ffe0e0c221 */ /* 0x000fe20000010100 */
[----:B------:R-:W-:Y:S03]  /*4870*/  SHF.R.U32.HI R6, RZ, 0x10, R24 ;  /* 0x00000010ff067819 */ /* 0x000fe60000011618 */
[----:B------:R-:W-:Y:S01]  /*4880*/  MUFU.EX2 R238, R54 ;  /* 0x0000003600ee7308 */ /* 0x000fe20000000800 */
[----:B------:R-:W-:Y:S02]  /*4890*/  ISETP.LE.U32.AND P4, PT, R16, UR23, PT ;  /* 0x0000001710007c0c */ /* 0x000fe4000bf83070 */
[----:B------:R-:W-:Y:S01]  /*48a0*/  SHF.R.U32.HI R17, RZ, 0x8, R17 ;  /* 0x00000008ff117819 */ /* 0x000fe20000011611 */
[----:B------:R-:W-:Y:S01]  /*48b0*/  @!P2 FADD.FTZ R227, -R227, -RZ ;  /* 0x800000ffe3e3a221 */ /* 0x000fe20000010100 */
[----:B------:R-:W-:Y:S02]  /*48c0*/  ISETP.LE.U32.AND P2, PT, R10, UR23, PT ;  /* 0x000000170a007c0c */ /* 0x000fe4000bf43070 */
[----:B------:R-:W-:Y:S01]  /*48d0*/  LOP3.LUT R10, R8, 0xffff, RZ, 0xc0, !PT ;  /* 0x0000ffff080a7812 */ /* 0x000fe200078ec0ff */
[----:B------:R-:W-:Y:S01]  /*48e0*/  @!P3 FADD.FTZ R230, -R230, -RZ ;  /* 0x800000ffe6e6b221 */ /* 0x000fe20000010100 */
[----:B------:R-:W-:Y:S01]  /*48f0*/  LOP3.LUT R8, R14, 0xffff, RZ, 0xc0, !PT ;  /* 0x0000ffff0e087812 */ /* 0x000fe200078ec0ff */
[----:B------:R-:W-:Y:S01]  /*4900*/  @!P5 FADD.FTZ R210, -R210, -RZ ;  /* 0x800000ffd2d2d221 */ /* 0x000fe20000010100 */
[----:B------:R-:W-:Y:S01]  /*4910*/  ISETP.LE.U32.AND P3, PT, R10, UR23, PT ;  /* 0x000000170a007c0c */ /* 0x000fe2000bf63070 */
[----:B-1----:R-:W-:Y:S01]  /*4920*/  @!P6 FADD.FTZ R221, -R221, -RZ ;  /* 0x800000ffdddde221 */ /* 0x002fe20000010100 */
[----:B------:R-:W-:Y:S01]  /*4930*/  LOP3.LUT R10, R14, 0xff, RZ, 0xc0, !PT ;  /* 0x000000ff0e0a7812 */ /* 0x000fe200078ec0ff */
[----:B------:R-:W-:Y:S01]  /*4940*/  @!P4 FADD.FTZ R231, -R231, -RZ ;  /* 0x800000ffe7e7c221 */ /* 0x000fe20000010100 */
[----:B------:R-:W-:Y:S01]  /*4950*/  ISETP.LE.U32.AND P5, PT, R22, UR23, PT ;  /* 0x0000001716007c0c */ /* 0x000fe2000bfa3070 */
[----:B------:R-:W1:Y:S01]  /*4960*/  MUFU.EX2 R235, R51 ;  /* 0x0000003300eb7308 */ /* 0x000e620000000800 */
[----:B------:R-:W-:Y:S01]  /*4970*/  LOP3.LUT R22, R26, 0xff, RZ, 0xc0, !PT ;  /* 0x000000ff1a167812 */ /* 0x000fe200078ec0ff */
[----:B------:R-:W-:Y:S01]  /*4980*/  @!P2 FADD.FTZ R234, -R234, -RZ ;  /* 0x800000ffeaeaa221 */ /* 0x000fe20000010100 */
[----:B------:R-:W-:Y:S02]  /*4990*/  ISETP.LE.U32.AND P4, PT, R10, UR23, PT ;  /* 0x000000170a007c0c */ /* 0x000fe4000bf83070 */
[--C-:B------:R-:W-:Y:S02]  /*49a0*/  SHF.R.U32.HI R10, RZ, 0x10, R14.reuse ;  /* 0x00000010ff0a7819 */ /* 0x100fe4000001160e */
[----:B------:R-:W-:Y:S03]  /*49b0*/  LOP3.LUT R17, R17, 0xffff, RZ, 0xc0, !PT ;  /* 0x0000ffff11117812 */ /* 0x000fe600078ec0ff */
[----:B------:R-:W2:Y:S01]  /*49c0*/  MUFU.EX2 R217, R33 ;  /* 0x0000002100d97308 */ /* 0x000ea20000000800 */
[----:B------:R-:W-:Y:S02]  /*49d0*/  LOP3.LUT R10, R10, 0xff, RZ, 0xc0, !PT ;  /* 0x000000ff0a0a7812 */ /* 0x000fe400078ec0ff */
[----:B------:R-:W-:Y:S02]  /*49e0*/  LOP3.LUT R7, R7, 0xff, RZ, 0xc0, !PT ;  /* 0x000000ff07077812 */ /* 0x000fe400078ec0ff */
[----:B------:R-:W-:Y:S02]  /*49f0*/  ISETP.LE.U32.AND P2, PT, R10, UR23, PT ;  /* 0x000000170a007c0c */ /* 0x000fe4000bf43070 */
[----:B------:R-:W-:Y:S03]  /*4a00*/  ISETP.LE.U32.AND P0, PT, R21, UR23, PT ;  /* 0x0000001715007c0c */ /* 0x000fe6000bf03070 */
[----:B------:R-:W3:Y:S01]  /*4a10*/  MUFU.EX2 R209, R209 ;  /* 0x000000d100d17308 */ /* 0x000ee20000000800 */
[----:B------:R-:W-:Y:S01]  /*4a20*/  SHF.R.U32.HI R14, RZ, 0x18, R14 ;  /* 0x00000018ff0e7819 */ /* 0x000fe2000001160e */
[----:B-1----:R-:W-:Y:S01]  /*4a30*/  @!P5 FADD.FTZ R235, -R235, -RZ ;  /* 0x800000ffebebd221 */ /* 0x002fe20000010100 */
[----:B------:R-:W-:Y:S02]  /*4a40*/  ISETP.LE.U32.AND P6, PT, R17, UR23, PT ;  /* 0x0000001711007c0c */ /* 0x000fe4000bfc3070 */
[----:B------:R-:W-:Y:S02]  /*4a50*/  ISETP.LE.U32.AND P5, PT, R14, UR23, PT ;  /* 0x000000170e007c0c */ /* 0x000fe4000bfa3070 */
[----:B------:R-:W-:Y:S03]  /*4a60*/  SHF.R.U32.HI R5, RZ, 0x8, R5 ;  /* 0x00000008ff057819 */ /* 0x000fe60000011605 */
[----:B------:R-:W1:Y:S01]  /*4a70*/  MUFU.EX2 R239, R55 ;  /* 0x0000003700ef7308 */ /* 0x000e620000000800 */
[----:B------:R-:W-:Y:S01]  /*4a80*/  SHF.R.U32.HI R8, RZ, 0x8, R8 ;  /* 0x00000008ff087819 */ /* 0x000fe20000011608 */
[----:B------:R-:W-:Y:S01]  /*4a90*/  @!P2 FADD.FTZ R238, -R238, -RZ ;  /* 0x800000ffeeeea221 */ /* 0x000fe20000010100 */
[----:B------:R-:W-:Y:S01]  /*4aa0*/  LOP3.LUT R5, R5, 0xffff, RZ, 0xc0, !PT ;  /* 0x0000ffff05057812 */ /* 0x000fe200078ec0ff */
[----:B--2---:R-:W-:Y:S01]  /*4ab0*/  @!P1 FADD.FTZ R217, -R217, -RZ ;  /* 0x800000ffd9d99221 */ /* 0x004fe20000010100 */
[----:B------:R-:W-:Y:S02]  /*4ac0*/  ISETP.LE.U32.AND P2, PT, R7, UR23, PT ;  /* 0x0000001707007c0c */ /* 0x000fe4000bf43070 */
[----:B------:R-:W-:Y:S03]  /*4ad0*/  ISETP.LE.U32.AND P1, PT, R20, UR23, PT ;  /* 0x0000001714007c0c */ /* 0x000fe6000bf23070 */
[----:B------:R-:W2:Y:S01]  /*4ae0*/  MUFU.EX2 R232, R48 ;  /* 0x0000003000e87308 */ /* 0x000ea20000000800 */
[----:B------:R-:W-:Y:S01]  /*4af0*/  SHF.R.U32.HI R21, RZ, 0x18, R26 ;  /* 0x00000018ff157819 */ /* 0x000fe2000001161a */
[----:B---3--:R-:W-:Y:S01]  /*4b00*/  @!P0 FADD.FTZ R209, -R209, -RZ ;  /* 0x800000ffd1d18221 */ /* 0x008fe20000010100 */
[--C-:B------:R-:W-:Y:S01]  /*4b10*/  SHF.R.U32.HI R7, RZ, 0x18, R12.reuse ;  /* 0x00000018ff077819 */ /* 0x100fe2000001160c */
[----:B------:R-:W-:Y:S01]  /*4b20*/  @!P6 FADD.FTZ R225, -R225, -RZ ;  /* 0x800000ffe1e1e221 */ /* 0x000fe20000010100 */
[----:B------:R-:W-:Y:S02]  /*4b30*/  ISETP.LE.U32.AND P0, PT, R23, UR23, PT ;  /* 0x0000001717007c0c */ /* 0x000fe4000bf03070 */
[----:B------:R-:W-:Y:S03]  /*4b40*/  LOP3.LUT R6, R6, 0xff, RZ, 0xc0, !PT ;  /* 0x000000ff06067812 */ /* 0x000fe600078ec0ff */
[----:B------:R-:W3:Y:S01]  /*4b50*/  MUFU.EX2 R242, R242 ;  /* 0x000000f200f27308 */ /* 0x000ee20000000800 */
[----:B------:R-:W-:Y:S01]  /*4b60*/  ISETP.LE.U32.AND P6, PT, R13, UR23, PT ;  /* 0x000000170d007c0c */ /* 0x000fe2000bfc3070 */
[----:B------:R-:W-:Y:S01]  /*4b70*/  @!P2 FADD.FTZ R243, -R243, -RZ ;  /* 0x800000fff3f3a221 */ /* 0x000fe20000010100 */
[----:B------:R-:W-:Y:S01]  /*4b80*/  LEA R104, R159, UR5, 0x1 ;  /* 0x000000059f687c11 */ /* 0x000fe2000f8e08ff */
[----:B-1----:R-:W-:Y:S01]  /*4b90*/  @!P5 FADD.FTZ R239, -R239, -RZ ;  /* 0x800000ffefefd221 */ /* 0x002fe20000010100 */
[----:B------:R-:W-:Y:S01]  /*4ba0*/  ISETP.LE.U32.AND P2, PT, R4, UR23, PT ;  /* 0x0000001704007c0c */ /* 0x000fe2000bf43070 */
[----:B------:R-:W-:Y:S01]  /*4bb0*/  @!P1 FADD.FTZ R228, -R228, -RZ ;  /* 0x800000ffe4e49221 */ /* 0x000fe20000010100 */
[----:B------:R-:W-:Y:S03]  /*4bc0*/  F2FP.RELU.BF16.F32.PACK_AB R4, R109, R108 ;  /* 0x0000006c6d04723e */ /* 0x000fe600000018ff */
[----:B------:R-:W1:Y:S01]  /*4bd0*/  MUFU.EX2 R244, R244 ;  /* 0x000000f400f47308 */ /* 0x000e620000000800 */
[----:B------:R-:W-:Y:S01]  /*4be0*/  ISETP.LE.U32.AND P5, PT, R5, UR23, PT ;  /* 0x0000001705007c0c */ /* 0x000fe2000bfa3070 */
[----:B--2---:R-:W-:Y:S01]  /*4bf0*/  @!P0 FADD.FTZ R232, -R232, -RZ ;  /* 0x800000ffe8e88221 */ /* 0x004fe20000010100 */
[----:B------:R-:W-:Y:S01]  /*4c00*/  LOP3.LUT R8, R8, 0xffff, RZ, 0xc0, !PT ;  /* 0x0000ffff08087812 */ /* 0x000fe200078ec0ff */
[----:B------:R2:W-:Y:S01]  /*4c10*/  STS [R165+0x10000], R4 ;  /* 0x01000004a5007388 */ /* 0x0005e20000000800 */
[----:B------:R-:W-:Y:S01]  /*4c20*/  ISETP.LE.U32.AND P1, PT, R22, UR23, PT ;  /* 0x0000001716007c0c */ /* 0x000fe2000bf23070 */
[----:B------:R-:W-:Y:S01]  /*4c30*/  @!P6 FADD.FTZ R229, -R229, -RZ ;  /* 0x800000ffe5e5e221 */ /* 0x000fe20000010100 */
[----:B------:R-:W-:Y:S03]  /*4c40*/  ISETP.LE.U32.AND P0, PT, R8, UR23, PT ;  /* 0x0000001708007c0c */ /* 0x000fe6000bf03070 */
[----:B------:R-:W4:Y:S01]  /*4c50*/  MUFU.EX2 R236, R52 ;  /* 0x0000003400ec7308 */ /* 0x000f220000000800 */
[----:B------:R-:W-:Y:S02]  /*4c60*/  ISETP.LE.U32.AND P6, PT, R21, UR23, PT ;  /* 0x0000001715007c0c */ /* 0x000fe4000bfc3070 */
[----:B------:R-:W-:Y:S02]  /*4c70*/  LOP3.LUT R8, R12, 0xff, RZ, 0xc0, !PT ;  /* 0x000000ff0c087812 */ /* 0x000fe400078ec0ff */
[----:B------:R-:W-:Y:S01]  /*4c80*/  SHF.R.U32.HI R5, RZ, 0x10, R12 ;  /* 0x00000010ff057819 */ /* 0x000fe2000001160c */
[----:B---3--:R-:W-:Y:S01]  /*4c90*/  @!P5 FADD.FTZ R242, -R242, -RZ ;  /* 0x800000fff2f2d221 */ /* 0x008fe20000010100 */
[----:B------:R-:W-:Y:S03]  /*4ca0*/  LOP3.LUT R12, R12, 0xffff, RZ, 0xc0, !PT ;  /* 0x0000ffff0c0c7812 */ /* 0x000fe600078ec0ff */
[----:B------:R-:W3:Y:S01]  /*4cb0*/  MUFU.EX2 R233, R49 ;  /* 0x0000003100e97308 */ /* 0x000ee20000000800 */
[----:B------:R-:W-:Y:S01]  /*4cc0*/  LOP3.LUT R5, R5, 0xff, RZ, 0xc0, !PT ;  /* 0x000000ff05057812 */ /* 0x000fe200078ec0ff */
[----:B------:R-:W-:Y:S01]  /*4cd0*/  @!P1 FADD.FTZ R241, -R241, -RZ ;  /* 0x800000fff1f19221 */ /* 0x000fe20000010100 */
[----:B------:R-:W-:Y:S01]  /*4ce0*/  SHF.R.U32.HI R12, RZ, 0x8, R12 ;  /* 0x00000008ff0c7819 */ /* 0x000fe2000001160c */
[----:B------:R-:W-:Y:S01]  /*4cf0*/  @!P0 FADD.FTZ R237, -R237, -RZ ;  /* 0x800000ffeded8221 */ /* 0x000fe20000010100 */
[----:B------:R-:W-:Y:S01]  /*4d00*/  ISETP.LE.U32.AND P5, PT, R5, UR23, PT ;  /* 0x0000001705007c0c */ /* 0x000fe2000bfa3070 */
[----:B-1----:R-:W-:Y:S01]  /*4d10*/  @!P6 FADD.FTZ R244, -R244, -RZ ;  /* 0x800000fff4f4e221 */ /* 0x002fe20000010100 */
[----:B------:R-:W-:Y:S03]  /*4d20*/  ISETP.LE.U32.AND P1, PT, R6, UR23, PT ;  /* 0x0000001706007c0c */ /* 0x000fe6000bf23070 */
[----:B------:R-:W1:Y:S01]  /*4d30*/  MUFU.EX2 R249, R249 ;  /* 0x000000f900f97308 */ /* 0x000e620000000800 */
[----:B------:R-:W-:Y:S01]  /*4d40*/  LOP3.LUT R5, R12, 0xffff, RZ, 0xc0, !PT ;  /* 0x0000ffff0c057812 */ /* 0x000fe200078ec0ff */
[----:B----4-:R-:W-:Y:S01]  /*4d50*/  @!P4 FADD.FTZ R236, -R236, -RZ ;  /* 0x800000ffececc221 */ /* 0x010fe20000010100 */
[----:B------:R-:W-:Y:S02]  /*4d60*/  F2FP.RELU.BF16.F32.PACK_AB R6, R111, R110 ;  /* 0x0000006e6f06723e */ /* 0x000fe400000018ff */
[----:B------:R-:W-:Y:S02]  /*4d70*/  ISETP.LE.U32.AND P6, PT, R5, UR23, PT ;  /* 0x0000001705007c0c */ /* 0x000fe4000bfc3070 */
[----:B------:R-:W-:Y:S01]  /*4d80*/  F2FP.RELU.BF16.F32.PACK_AB R5, R205, R203 ;  /* 0x000000cbcd05723e */ /* 0x000fe200000018ff */
[----:B------:R4:W-:Y:S01]  /*4d90*/  STS [R165+0x10400], R6 ;  /* 0x01040006a5007388 */ /* 0x0009e20000000800 */
[----:B--2---:R-:W-:Y:S01]  /*4da0*/  F2FP.RELU.BF16.F32.PACK_AB R4, R201, R200 ;  /* 0x000000c8c904723e */ /* 0x004fe200000018ff */
[----:B---3--:R-:W-:Y:S01]  /*4db0*/  @!P3 FADD.FTZ R233, -R233, -RZ ;  /* 0x800000ffe9e9b221 */ /* 0x008fe20000010100 */
[----:B------:R-:W-:Y:S01]  /*4dc0*/  ISETP.LE.U32.AND P4, PT, R8, UR23, PT ;  /* 0x0000001708007c0c */ /* 0x000fe2000bf83070 */
[----:B------:R2:W-:Y:S01]  /*4dd0*/  STS [R170+0x10000], R5 ;  /* 0x01000005aa007388 */ /* 0x0005e20000000800 */
[----:B------:R-:W-:Y:S01]  /*4de0*/  F2FP.RELU.BF16.F32.PACK_AB R8, R227, R226 ;  /* 0x000000e2e308723e */ /* 0x000fe200000018ff */
[----:B------:R-:W-:Y:S01]  /*4df0*/  @!P5 FADD.FTZ R246, -R246, -RZ ;  /* 0x800000fff6f6d221 */ /* 0x000fe20000010100 */
[----:B------:R-:W-:Y:S01]  /*4e00*/  ISETP.LE.U32.AND P0, PT, R9, UR23, PT ;  /* 0x0000001709007c0c */ /* 0x000fe2000bf03070 */
[----:B------:R3:W-:Y:S01]  /*4e10*/  STS [R170+0x10400], R4 ;  /* 0x01040004aa007388 */ /* 0x0007e20000000800 */
[----:B------:R-:W-:Y:S01]  /*4e20*/  ISETP.LE.U32.AND P3, PT, R11, UR23, PT ;  /* 0x000000170b007c0c */ /* 0x000fe2000bf63070 */
[----:B------:R-:W-:Y:S01]  /*4e30*/  @!P6 FADD.FTZ R245, -R245, -RZ ;  /* 0x800000fff5f5e221 */ /* 0x000fe20000010100 */
[----:B-1----:R-:W-:Y:S01]  /*4e40*/  @!P2 FADD.FTZ R249, -R249, -RZ ;  /* 0x800000fff9f9a221 */ /* 0x002fe20000010100 */
[----:B------:R-:W-:Y:S01]  /*4e50*/  @!P1 FADD.FTZ R251, -R251, -RZ ;  /* 0x800000fffbfb9221 */ /* 0x000fe20000010100 */
[----:B------:R-:W-:Y:S02]  /*4e60*/  FSETP.GE.FTZ.AND P1, PT, R202, RZ, PT ;  /* 0x000000ffca00720b */ /* 0x000fe40003f36000 */
[----:B------:R-:W-:Y:S01]  /*4e70*/  FSETP.GE.FTZ.AND P2, PT, R205, RZ, PT ;  /* 0x000000ffcd00720b */ /* 0x000fe20003f56000 */
[----:B------:R-:W-:Y:S01]  /*4e80*/  @!P4 FADD.FTZ R240, -R240, -RZ ;  /* 0x800000fff0f0c221 */ /* 0x000fe20000010100 */
[----:B------:R-:W-:Y:S02]  /*4e90*/  ISETP.LE.U32.AND P4, PT, R7, UR23, PT ;  /* 0x0000001707007c0c */ /* 0x000fe4000bf83070 */
[----:B------:R-:W-:Y:S01]  /*4ea0*/  F2FP.RELU.BF16.F32.PACK_AB R7, R223, R222 ;  /* 0x000000dedf07723e */ /* 0x000fe200000018ff */
[----:B------:R-:W-:Y:S02]  /*4eb0*/  @!P0 FADD.FTZ R250, -R250, -RZ ;  /* 0x800000fffafa8221 */ /* 0x000fe40000010100 */
[----:B------:R-:W-:Y:S01]  /*4ec0*/  @!P3 FADD.FTZ R248, -R248, -RZ ;  /* 0x800000fff8f8b221 */ /* 0x000fe20000010100 */
[----:B------:R-:W-:Y:S02]  /*4ed0*/  FSETP.GE.FTZ.AND P3, PT, R203, RZ, PT ;  /* 0x000000ffcb00720b */ /* 0x000fe40003f76000 */
[----:B----4-:R-:W-:Y:S02]  /*4ee0*/  F2FP.RELU.BF16.F32.PACK_AB R6, R115, R114 ;  /* 0x000000727306723e */ /* 0x010fe400000018ff */
[----:B--2---:R-:W-:Y:S03]  /*4ef0*/  F2FP.RELU.BF16.F32.PACK_AB R5, R113, R112 ;  /* 0x000000707105723e */ /* 0x004fe600000018ff */
[----:B------:R1:W-:Y:S01]  /*4f00*/  STS [R165+0x12400], R6 ;  /* 0x01240006a5007388 */ /* 0x0003e20000000800 */
[----:B------:R-:W-:Y:S01]  /*4f10*/  @!P4 FADD.FTZ R247, -R247, -RZ ;  /* 0x800000fff7f7c221 */ /* 0x000fe20000010100 */
[----:B------:R-:W-:Y:S02]  /*4f20*/  FSETP.GE.FTZ.AND P4, PT, R232, RZ, PT ;  /* 0x000000ffe800720b */ /* 0x000fe40003f96000 */
[----:B---3--:R-:W-:Y:S01]  /*4f30*/  F2FP.RELU.BF16.F32.PACK_AB R4, R197, R196 ;  /* 0x000000c4c504723e */ /* 0x008fe200000018ff */
[----:B------:R2:W-:Y:S04]  /*4f40*/  STS [R165+0x12000], R5 ;  /* 0x01200005a5007388 */ /* 0x0005e80000000800 */
[----:B------:R3:W-:Y:S01]  /*4f50*/  STS [R170+0x12000], R4 ;  /* 0x01200004aa007388 */ /* 0x0007e20000000800 */
[----:B-1----:R-:W-:Y:S02]  /*4f60*/  F2FP.RELU.BF16.F32.PACK_AB R6, R207, R206 ;  /* 0x000000cecf06723e */ /* 0x002fe400000018ff */
[----:B--2---:R-:W-:Y:S02]  /*4f70*/  F2FP.RELU.BF16.F32.PACK_AB R5, R199, R198 ;  /* 0x000000c6c705723e */ /* 0x004fe400000018ff */
[----:B---3--:R-:W-:Y:S03]  /*4f80*/  F2FP.RELU.BF16.F32.PACK_AB R4, R204, R202 ;  /* 0x000000cacc04723e */ /* 0x008fe600000018ff */
[----:B------:R1:W-:Y:S04]  /*4f90*/  STS [R170+0x12400], R5 ;  /* 0x01240005aa007388 */ /* 0x0003e80000000800 */
[----:B------:R2:W-:Y:S04]  /*4fa0*/  STS [R169+0x10000], R4 ;  /* 0x01000004a9007388 */ /* 0x0005e80000000800 */
[----:B------:R3:W-:Y:S01]  /*4fb0*/  STS [R169+0x10400], R6 ;  /* 0x01040006a9007388 */ /* 0x0007e20000000800 */
[----:B-1----:R-:W-:Y:S02]  /*4fc0*/  F2FP.RELU.BF16.F32.PACK_AB R5, R217, R216 ;  /* 0x000000d8d905723e */ /* 0x002fe400000018ff */
        /* <DEDUP_REMOVED lines=10> */
[----:B-1----:R-:W-:Y:S02]  /*5070*/  F2FP.RELU.BF16.F32.PACK_AB R5, R215, R214 ;  /* 0x000000d6d705723e */ /* 0x002fe400000018ff */
        /* <DEDUP_REMOVED lines=9> */
[----:B------:R3:W-:Y:S04]  /*5110*/  STS [R168+0x12400], R8 ;  /* 0x01240008a8007388 */ /* 0x0007e80000000800 */
[----:B------:R4:W-:Y:S04]  /*5120*/  STS [R168+0x12000], R6 ;  /* 0x01200006a8007388 */ /* 0x0009e80000000800 */
[----:B------:R4:W-:Y:S01]  /*5130*/  STS [R173+0x12400], R7 ;  /* 0x01240007ad007388 */ /* 0x0009e20000000800 */
[----:B-1----:R-:W-:Y:S02]  /*5140*/  F2FP.RELU.BF16.F32.PACK_AB R5, R239, R238 ;  /* 0x000000eeef05723e */ /* 0x002fe400000018ff */
[----:B--2---:R-:W-:Y:S02]  /*5150*/  F2FP.RELU.BF16.F32.PACK_AB R4, R242, R241 ;  /* 0x000000f1f204723e */ /* 0x004fe400000018ff */
[----:B---3--:R-:W-:Y:S02]  /*5160*/  F2FP.RELU.BF16.F32.PACK_AB R8, R229, R228 ;  /* 0x000000e4e508723e */ /* 0x008fe400000018ff */
[----:B----4-:R-:W-:Y:S03]  /*5170*/  F2FP.RELU.BF16.F32.PACK_AB R6, R237, R236 ;  /* 0x000000eced06723e */ /* 0x010fe600000018ff */
[----:B------:R-:W-:Y:S01]  /*5180*/  STS [R173+0x12000], R8 ;  /* 0x01200008ad007388 */ /* 0x000fe20000000800 */
[----:B------:R-:W-:Y:S03]  /*5190*/  F2FP.RELU.BF16.F32.PACK_AB R7, R245, R240 ;  /* 0x000000f0f507723e */ /* 0x000fe600000018ff */
[----:B------:R1:W-:Y:S04]  /*51a0*/  STS [R172+0x10000], R6 ;  /* 0x01000006ac007388 */ /* 0x0003e80000000800 */
[----:B------:R2:W-:Y:S04]  /*51b0*/  STS [R172+0x10400], R5 ;  /* 0x01040005ac007388 */ /* 0x0005e80000000800 */
[----:B------:R3:W-:Y:S01]  /*51c0*/  STS [R171+0x10000], R4 ;  /* 0x01000004ab007388 */ /* 0x0007e20000000800 */
[----:B-1----:R-:W-:Y:S02]  /*51d0*/  F2FP.RELU.BF16.F32.PACK_AB R6, R247, R246 ;  /* 0x000000f6f706723e */ /* 0x002fe400000018ff */
[----:B--2---:R-:W-:Y:S02]  /*51e0*/  F2FP.RELU.BF16.F32.PACK_AB R5, R249, R248 ;  /* 0x000000f8f905723e */ /* 0x004fe400000018ff */
[----:B---3--:R-:W-:Y:S05]  /*51f0*/  F2FP.RELU.BF16.F32.PACK_AB R4, R244, R243 ;  /* 0x000000f3f404723e */ /* 0x008fea00000018ff */
[----:B------:R1:W-:Y:S04]  /*5200*/  STS [R171+0x10400], R4 ;  /* 0x01040004ab007388 */ /* 0x0003e80000000800 */
[----:B------:R-:W-:Y:S04]  /*5210*/  STS [R172+0x12000], R7 ;  /* 0x01200007ac007388 */ /* 0x000fe80000000800 */
[----:B------:R-:W-:Y:S04]  /*5220*/  STS [R172+0x12400], R6 ;  /* 0x01240006ac007388 */ /* 0x000fe80000000800 */
[----:B------:R-:W-:Y:S01]  /*5230*/  STS [R171+0x12000], R5 ;  /* 0x01200005ab007388 */ /* 0x000fe20000000800 */
[----:B-1----:R-:W-:Y:S05]  /*5240*/  F2FP.RELU.BF16.F32.PACK_AB R4, R250, R251 ;  /* 0x000000fbfa04723e */ /* 0x002fea00000018ff */
        /* <DEDUP_REMOVED lines=44> */
[----:B------:R-:W5:Y:S01]  /*5510*/  LDG.E R105, desc[UR58][R106.64+0x100] ;  /* 0x0001003a6a697981 */ /* 0x000f62000c1e1900 */
[C---:B--2---:R-:W-:Y:S01]  /*5520*/  FADD.FTZ R4, -R104.reuse, R4 ;  /* 0x0000000468047221 */ /* 0x044fe20000010100 */
[C---:B------:R-:W-:Y:S01]  /*5530*/  FADD.FTZ R5, -R104.reuse, R5 ;  /* 0x0000000568057221 */ /* 0x040fe20000010100 */
[C---:B------:R-:W-:Y:S01]  /*5540*/  FADD.FTZ R16, -R104.reuse, R16 ;  /* 0x0000001068107221 */ /* 0x040fe20000010100 */
[C---:B------:R-:W-:Y:S01]  /*5550*/  FADD.FTZ R37, -R104.reuse, R37 ;  /* 0x0000002568257221 */ /* 0x040fe20000010100 */
[----:B------:R-:W-:Y:S01]  /*5560*/  FADD.FTZ R36, -R104, R36 ;  /* 0x0000002468247221 */ /* 0x000fe20000010100 */
[----:B------:R-:W-:Y:S01]  /*5570*/  FSEL R4, R4, R104, P0 ;  /* 0x0000006804047208 */ /* 0x000fe20000000000 */
[C---:B------:R-:W-:Y:S01]  /*5580*/  FADD.FTZ R32, -R104.reuse, R32 ;  /* 0x0000002068207221 */ /* 0x040fe20000010100 */
[----:B------:R-:W-:Y:S01]  /*5590*/  FSETP.GE.FTZ.AND P0, PT, R109, RZ, PT ;  /* 0x000000ff6d00720b */ /* 0x000fe20003f16000 */
[C---:B------:R-:W-:Y:S01]  /*55a0*/  FADD.FTZ R33, -R104.reuse, R33 ;  /* 0x0000002168217221 */ /* 0x040fe20000010100 */
[----:B------:R-:W-:Y:S01]  /*55b0*/  FADD.FTZ R53, -R104, R53 ;  /* 0x0000003568357221 */ /* 0x000fe20000010100 */
[----:B------:R-:W-:Y:S01]  /*55c0*/  FMUL.FTZ R108, R108, R4 ;  /* 0x000000046c6c7220 */ /* 0x000fe20000410000 */
[-C--:B------:R-:W-:Y:S01]  /*55d0*/  FSEL R5, R5, R104.reuse, P0 ;  /* 0x0000006805057208 */ /* 0x080fe20000000000 */
[----:B------:R-:W2:Y:S01]  /*55e0*/  LDG.E R4, desc[UR58][R106.64+0x20] ;  /* 0x0000203a6a047981 */ /* 0x000ea2000c1e1900 */
[----:B------:R-:W-:Y:S01]  /*55f0*/  FSETP.GE.FTZ.AND P0, PT, R204, RZ, PT ;  /* 0x000000ffcc00720b */ /* 0x000fe20003f16000 */
[C---:B------:R-:W-:Y:S01]  /*5600*/  FADD.FTZ R48, -R104.reuse, R48 ;  /* 0x0000003068307221 */ /* 0x040fe20000010100 */
[C---:B------:R-:W-:Y:S01]  /*5610*/  FADD.FTZ R49, -R104.reuse, R49 ;  /* 0x0000003168317221 */ /* 0x040fe20000010100 */
[----:B------:R-:W-:Y:S01]  /*5620*/  FMUL.FTZ R109, R109, R5 ;  /* 0x000000056d6d7220 */ /* 0x000fe20000410000 */
[----:B------:R-:W-:Y:S01]  /*5630*/  FADD.FTZ R52, -R104, R52 ;  /* 0x0000003468347221 */ /* 0x000fe20000010100 */
[----:B------:R1:W5:Y:S01]  /*5640*/  LDG.E R5, desc[UR58][R106.64+0x120] ;  /* 0x0001203a6a057981 */ /* 0x000362000c1e1900 */
[----:B------:R-:W-:Y:S01]  /*5650*/  FSEL R48, R48, R104, P4 ;  /* 0x0000006830307208 */ /* 0x000fe20002000000 */
[----:B------:R-:W-:Y:S01]  /*5660*/  FADD.FTZ R64, -R104, R64 ;  /* 0x0000004068407221 */ /* 0x000fe20000010100 */
[----:B------:R-:W-:Y:S03]  /*5670*/  F2FP.BF16.F32.PACK_AB R108, R109, R108 ;  /* 0x0000006c6d6c723e */ /* 0x000fe600000010ff */
[----:B------:R-:W-:Y:S01]  /*5680*/  FMUL.FTZ R48, R232, R48 ;  /* 0x00000030e8307220 */ /* 0x000fe20000410000 */
[----:B-1----:R-:W-:Y:S01]  /*5690*/  FSEL R106, R16, R104, P3 ;  /* 0x00000068106a7208 */ /* 0x002fe20001800000 */
[----:B------:R-:W-:Y:S01]  /*56a0*/  FADD.FTZ R16, -R104, R21 ;  /* 0x0000001568107221 */ /* 0x000fe20000010100 */
[----:B------:R-:W-:Y:S01]  /*56b0*/  FSETP.GE.FTZ.AND P3, PT, R216, RZ, PT ;  /* 0x000000ffd800720b */ /* 0x000fe20003f76000 */
[C---:B------:R-:W-:Y:S01]  /*56c0*/  FADD.FTZ R107, -R104.reuse, R17 ;  /* 0x00000011686b7221 */ /* 0x040fe20000010100 */
[----:B------:R-:W-:Y:S01]  /*56d0*/  FADD.FTZ R17, -R104, R20 ;  /* 0x0000001468117221 */ /* 0x000fe20000010100 */
[----:B------:R-:W-:Y:S01]  /*56e0*/  FMUL.FTZ R203, R203, R106 ;  /* 0x0000006acbcb7220 */ /* 0x000fe20000410000 */
[-C--:B------:R-:W-:Y:S02]  /*56f0*/  FSEL R16, R16, R104.reuse, P0 ;  /* 0x0000006810107208 */ /* 0x080fe40000000000 */
[----:B------:R-:W-:Y:S02]  /*5700*/  FSETP.GE.FTZ.AND P0, PT, R221, RZ, PT ;  /* 0x000000ffdd00720b */ /* 0x000fe40003f16000 */
[----:B------:R-:W-:Y:S01]  /*5710*/  FSEL R17, R17, R104, P1 ;  /* 0x0000006811117208 */ /* 0x000fe20000800000 */
[----:B------:R-:W-:Y:S01]  /*5720*/  FMUL.FTZ R16, R204, R16 ;  /* 0x00000010cc107220 */ /* 0x000fe20000410000 */
[----:B------:R-:W-:Y:S02]  /*5730*/  FSETP.GE.FTZ.AND P1, PT, R220, RZ, PT ;  /* 0x000000ffdc00720b */ /* 0x000fe40003f36000 */
[-C--:B------:R-:W-:Y:S01]  /*5740*/  FSEL R37, R37, R104.reuse, P0 ;  /* 0x0000006825257208 */ /* 0x080fe20000000000 */
[----:B------:R-:W-:Y:S01]  /*5750*/  FMUL.FTZ R17, R202, R17 ;  /* 0x00000011ca117220 */ /* 0x000fe20000410000 */
[----:B------:R-:W-:Y:S02]  /*5760*/  FSETP.GE.FTZ.AND P0, PT, R242, RZ, PT ;  /* 0x000000fff200720b */ /* 0x000fe40003f16000 */
[-C--:B------:R-:W-:Y:S01]  /*5770*/  FSEL R20, R107, R104.reuse, P2 ;  /* 0x000000686b147208 */ /* 0x080fe20001000000 */
[----:B------:R-:W-:Y:S01]  /*5780*/  FMUL.FTZ R37, R221, R37 ;  /* 0x00000025dd257220 */ /* 0x000fe20000410000 */
[----:B------:R-:W-:Y:S02]  /*5790*/  FSEL R36, R36, R104, P1 ;  /* 0x0000006824247208 */ /* 0x000fe40000800000 */
[----:B------:R-:W-:Y:S01]  /*57a0*/  FSETP.GE.FTZ.AND P2, PT, R217, RZ, PT ;  /* 0x000000ffd900720b */ /* 0x000fe20003f56000 */
[----:B------:R-:W-:Y:S01]  /*57b0*/  FMUL.FTZ R205, R205, R20 ;  /* 0x00000014cdcd7220 */ /* 0x000fe20000410000 */
[----:B------:R-:W-:Y:S01]  /*57c0*/  FSETP.GE.FTZ.AND P1, PT, R237, RZ, PT ;  /* 0x000000ffed00720b */ /* 0x000fe20003f36000 */
[----:B------:R-:W-:Y:S01]  /*57d0*/  FMUL.FTZ R36, R220, R36 ;  /* 0x00000024dc247220 */ /* 0x000fe20000410000 */
[-C--:B------:R-:W-:Y:S02]  /*57e0*/  FSEL R32, R32, R104.reuse, P3 ;  /* 0x0000006820207208 */ /* 0x080fe40001800000 */
[-C--:B------:R-:W-:Y:S02]  /*57f0*/  FSEL R33, R33, R104.reuse, P2 ;  /* 0x0000006821217208 */ /* 0x080fe40001000000 */
[----:B------:R-:W-:Y:S01]  /*5800*/  FSEL R53, R53, R104, P1 ;  /* 0x0000006835357208 */ /* 0x000fe20000800000 */
[----:B------:R-:W-:Y:S01]  /*5810*/  FMUL.FTZ R32, R216, R32 ;  /* 0x00000020d8207220 */ /* 0x000fe20000410000 */
[----:B------:R-:W-:Y:S01]  /*5820*/  FSETP.GE.FTZ.AND P3, PT, R233, RZ, PT ;  /* 0x000000ffe900720b */ /* 0x000fe20003f76000 */
[----:B------:R-:W-:Y:S01]  /*5830*/  FMUL.FTZ R33, R217, R33 ;  /* 0x00000021d9217220 */ /* 0x000fe20000410000 */
[----:B------:R-:W-:Y:S01]  /*5840*/  FSETP.GE.FTZ.AND P2, PT, R236, RZ, PT ;  /* 0x000000ffec00720b */ /* 0x000fe20003f56000 */
[----:B------:R-:W-:Y:S01]  /*5850*/  FMUL.FTZ R53, R237, R53 ;  /* 0x00000035ed357220 */ /* 0x000fe20000410000 */
[----:B------:R-:W-:Y:S02]  /*5860*/  FSETP.GE.FTZ.AND P1, PT, R241, RZ, PT ;  /* 0x000000fff100720b */ /* 0x000fe40003f36000 */
[-C--:B------:R-:W-:Y:S02]  /*5870*/  FSEL R49, R49, R104.reuse, P3 ;  /* 0x0000006831317208 */ /* 0x080fe40001800000 */
[-C--:B------:R-:W-:Y:S02]  /*5880*/  FSEL R52, R52, R104.reuse, P2 ;  /* 0x0000006834347208 */ /* 0x080fe40001000000 */
        /* <DEDUP_REMOVED lines=14> */
[----:B------:R-:W-:Y:S01]  /*5970*/  F2FP.BF16.F32.PACK_AB R52, R53, R52 ;  /* 0x000000343534723e */ /* 0x000fe200000010ff */
[C---:B--2---:R-:W-:Y:S01]  /*5980*/  FADD.FTZ R6, -R4.reuse, R6 ;  /* 0x0000000604067221 */ /* 0x044fe20000010100 */
[----:B------:R-:W-:Y:S04]  /*5990*/  FADD.FTZ R7, -R4, R7 ;  /* 0x0000000704077221 */ /* 0x000fe80000010100 */
[-C--:B------:R-:W-:Y:S02]  /*59a0*/  FSEL R6, R6, R4.reuse, P2 ;  /* 0x0000000406067208 */ /* 0x080fe40001000000 */
[----:B------:R-:W-:Y:S01]  /*59b0*/  FSEL R21, R7, R4, P1 ;  /* 0x0000000407157208 */ /* 0x000fe20000800000 */
        /* <DEDUP_REMOVED lines=8> */
[C---:B-1----:R-:W-:Y:S05]  /*5a40*/  IMAD.U32 R20, R17.reuse, -0x80, RZ ;  /* 0xffffff8011147824 */ /* 0x042fea00078e00ff */
        /* <DEDUP_REMOVED lines=10> */
.L_x_235:
[----:B------:R-:W-:Y:S01]  /*5af0*/  STS [R165+0x8000], R108 ;  /* 0x0080006ca5007388 */ /* 0x000fe20000000800 */
[----:B------:R-:W-:Y:S01]  /*5b00*/  FADD.FTZ R22, -R4, R22 ;  /* 0x0000001604167221 */ /* 0x000fe20000010100 */
[----:B------:R-:W-:Y:S01]  /*5b10*/  FSETP.GE.FTZ.AND P1, PT, R206, RZ, PT ;  /* 0x000000ffce00720b */ /* 0x000fe20003f36000 */
[C---:B------:R-:W-:Y:S01]  /*5b20*/  FADD.FTZ R34, -R4.reuse, R34 ;  /* 0x0000002204227221 */ /* 0x040fe20000010100 */
[C---:B------:R-:W-:Y:S01]  /*5b30*/  FADD.FTZ R19, -R4.reuse, R19 ;  /* 0x0000001304137221 */ /* 0x040fe20000010100 */
[----:B------:R-:W-:Y:S01]  /*5b40*/  FSETP.GE.FTZ.AND P2, PT, R201, RZ, PT ;  /* 0x000000ffc900720b */ /* 0x000fe20003f56000 */
[----:B------:R-:W-:Y:S01]  /*5b50*/  FADD.FTZ R39, -R4, R39 ;  /* 0x0000002704277221 */ /* 0x000fe20000010100 */
[-C--:B------:R-:W-:Y:S01]  /*5b60*/  FSEL R22, R22, R4.reuse, P1 ;  /* 0x0000000416167208 */ /* 0x080fe20000800000 */
[----:B------:R-:W-:Y:S01]  /*5b70*/  FADD.FTZ R23, -R4, R23 ;  /* 0x0000001704177221 */ /* 0x000fe20000010100 */
[----:B------:R-:W-:Y:S01]  /*5b80*/  FSETP.GE.FTZ.AND P1, PT, R218, RZ, PT ;  /* 0x000000ffda00720b */ /* 0x000fe20003f36000 */
[C---:B------:R-:W-:Y:S01]  /*5b90*/  FADD.FTZ R18, -R4.reuse, R18 ;  /* 0x0000001204127221 */ /* 0x040fe20000010100 */
[-C--:B------:R-:W-:Y:S01]  /*5ba0*/  FSEL R19, R19, R4.reuse, P2 ;  /* 0x0000000413137208 */ /* 0x080fe20001000000 */
[----:B------:R-:W-:Y:S01]  /*5bb0*/  FADD.FTZ R35, -R4, R35 ;  /* 0x0000002304237221 */ /* 0x000fe20000010100 */
[-C--:B------:R-:W-:Y:S01]  /*5bc0*/  FSEL R34, R34, R4.reuse, P1 ;  /* 0x0000000422227208 */ /* 0x080fe20000800000 */
[C---:B------:R-:W-:Y:S01]  /*5bd0*/  FADD.FTZ R38, -R4.reuse, R38 ;  /* 0x0000002604267221 */ /* 0x040fe20000010100 */
[----:B------:R-:W-:Y:S01]  /*5be0*/  FSETP.GE.FTZ.AND P1, PT, R223, RZ, PT ;  /* 0x000000ffdf00720b */ /* 0x000fe20003f36000 */
[C---:B------:R-:W-:Y:S01]  /*5bf0*/  FADD.FTZ R50, -R4.reuse, R50 ;  /* 0x0000003204327221 */ /* 0x040fe20000010100 */
[----:B------:R-:W-:Y:S01]  /*5c00*/  FSETP.GE.FTZ.AND P2, PT, R207, RZ, PT ;  /* 0x000000ffcf00720b */ /* 0x000fe20003f56000 */
[----:B------:R-:W-:Y:S01]  /*5c10*/  FADD.FTZ R51, -R4, R51 ;  /* 0x0000003304337221 */ /* 0x000fe20000010100 */
[----:B------:R-:W-:Y:S01]  /*5c20*/  FSETP.GE.FTZ.AND P3, PT, R200, RZ, PT ;  /* 0x000000ffc800720b */ /* 0x000fe20003f76000 */
[C---:B------:R-:W-:Y:S01]  /*5c30*/  FADD.FTZ R54, -R4.reuse, R54 ;  /* 0x0000003604367221 */ /* 0x040fe20000010100 */
[-C--:B------:R-:W-:Y:S01]  /*5c40*/  FSEL R39, R39, R4.reuse, P1 ;  /* 0x0000000427277208 */ /* 0x080fe20000800000 */
[----:B------:R-:W-:Y:S01]  /*5c50*/  FADD.FTZ R55, -R4, R55 ;  /* 0x0000003704377221 */ /* 0x000fe20000010100 */
[----:B------:R-:W-:Y:S01]  /*5c60*/  FSETP.GE.FTZ.AND P1, PT, R244, RZ, PT ;  /* 0x000000fff400720b */ /* 0x000fe20003f36000 */
[----:B------:R-:W-:Y:S01]  /*5c70*/  FADD.FTZ R66, -R4, R66 ;  /* 0x0000004204427221 */ /* 0x000fe20000010100 */
[-C--:B------:R-:W-:Y:S01]  /*5c80*/  FSEL R23, R23, R4.reuse, P2 ;  /* 0x0000000417177208 */ /* 0x080fe20001000000 */
[C---:B-----5:R-:W-:Y:S01]  /*5c90*/  FADD.FTZ R8, -R105.reuse, R8 ;  /* 0x0000000869087221 */ /* 0x060fe20000010100 */
[-C--:B------:R-:W-:Y:S01]  /*5ca0*/  FSEL R18, R18, R4.reuse, P3 ;  /* 0x0000000412127208 */ /* 0x080fe20001800000 */
[----:B------:R-:W-:Y:S01]  /*5cb0*/  FADD.FTZ R13, -R105, R13 ;  /* 0x0000000d690d7221 */ /* 0x000fe20000010100 */
[----:B------:R-:W-:Y:S01]  /*5cc0*/  FSETP.GE.FTZ.AND P3, PT, R219, RZ, PT ;  /* 0x000000ffdb00720b */ /* 0x000fe20003f76000 */
[C---:B------:R-:W-:Y:S01]  /*5cd0*/  FADD.FTZ R24, -R105.reuse, R24 ;  /* 0x0000001869187221 */ /* 0x040fe20000010100 */
[----:B------:R-:W-:Y:S01]  /*5ce0*/  FSETP.GE.FTZ.AND P2, PT, R222, RZ, PT ;  /* 0x000000ffde00720b */ /* 0x000fe20003f56000 */
[----:B------:R-:W-:Y:S01]  /*5cf0*/  FADD.FTZ R9, -R105, R9 ;  /* 0x0000000969097221 */ /* 0x000fe20000010100 */
[-C--:B------:R-:W-:Y:S01]  /*5d00*/  FSEL R35, R35, R4.reuse, P3 ;  /* 0x0000000423237208 */ /* 0x080fe20001800000 */
[C---:B------:R-:W-:Y:S01]  /*5d10*/  FADD.FTZ R41, -R105.reuse, R41 ;  /* 0x0000002969297221 */ /* 0x040fe20000010100 */
        /* <DEDUP_REMOVED lines=11> */
[C---:B------:R-:W-:Y:S01]  /*5dd0*/  FADD.FTZ R56, -R105.reuse, R56 ;  /* 0x0000003869387221 */ /* 0x040fe20000010100 */
[-C--:B------:R-:W-:Y:S01]  /*5de0*/  FSEL R50, R50, R4.reuse, P6 ;  /* 0x0000000432327208 */ /* 0x080fe20003000000 */
[----:B------:R-:W-:Y:S01]  /*5df0*/  FADD.FTZ R57, -R105, R57 ;  /* 0x0000003969397221 */ /* 0x000fe20000010100 */
[-C--:B------:R-:W-:Y:S01]  /*5e00*/  FSEL R51, R51, R4.reuse, P5 ;  /* 0x0000000433337208 */ /* 0x080fe20002800000 */
[C---:B------:R-:W-:Y:S01]  /*5e10*/  FADD.FTZ R44, -R105.reuse, R44 ;  /* 0x0000002c692c7221 */ /* 0x040fe20000010100 */
[-C--:B------:R-:W-:Y:S01]  /*5e20*/  FSEL R54, R54, R4.reuse, P4 ;  /* 0x0000000436367208 */ /* 0x080fe20002000000 */
[----:B------:R-:W-:Y:S01]  /*5e30*/  FADD.FTZ R45, -R105, R45 ;  /* 0x0000002d692d7221 */ /* 0x000fe20000010100 */
[-C--:B------:R-:W-:Y:S01]  /*5e40*/  FSEL R55, R55, R4.reuse, P3 ;  /* 0x0000000437377208 */ /* 0x080fe20001800000 */
[----:B------:R-:W-:Y:S01]  /*5e50*/  FADD.FTZ R60, -R105, R60 ;  /* 0x0000003c693c7221 */ /* 0x000fe20000010100 */
[----:B------:R-:W-:Y:S01]  /*5e60*/  FSEL R66, R66, R4, P2 ;  /* 0x0000000442427208 */ /* 0x000fe20001000000 */
[----:B------:R-:W-:Y:S01]  /*5e70*/  @P1 FADD.FTZ R4, -R4, R67 ;  /* 0x0000004304041221 */ /* 0x000fe20000010100 */
[----:B------:R-:W-:Y:S01]  /*5e80*/  FSETP.GE.FTZ.AND P1, PT, R112, RZ, PT ;  /* 0x000000ff7000720b */ /* 0x000fe20003f36000 */
[----:B------:R-:W-:Y:S01]  /*5e90*/  FADD.FTZ R11, -R5, R11 ;  /* 0x0000000b050b7221 */ /* 0x000fe20000010100 */
[----:B------:R-:W-:Y:S01]  /*5ea0*/  FSETP.GE.FTZ.AND P3, PT, R113, RZ, PT ;  /* 0x000000ff7100720b */ /* 0x000fe20003f76000 */
[----:B------:R-:W-:Y:S01]  /*5eb0*/  FADD.FTZ R10, -R5, R10 ;  /* 0x0000000a050a7221 */ /* 0x000fe20000010100 */
[----:B------:R-:W-:Y:S01]  /*5ec0*/  FSEL R8, R8, R105, P1 ;  /* 0x0000006908087208 */ /* 0x000fe20000800000 */
[----:B------:R-:W-:Y:S01]  /*5ed0*/  FMUL.FTZ R21, R111, R21 ;  /* 0x000000156f157220 */ /* 0x000fe20000410000 */
[----:B------:R-:W-:Y:S01]  /*5ee0*/  FSETP.GE.FTZ.AND P1, PT, R197, RZ, PT ;  /* 0x000000ffc500720b */ /* 0x000fe20003f36000 */
[----:B------:R-:W-:Y:S01]  /*5ef0*/  FMUL.FTZ R6, R110, R6 ;  /* 0x000000066e067220 */ /* 0x000fe20000410000 */
[----:B------:R-:W-:Y:S01]  /*5f00*/  FSETP.GE.FTZ.AND P2, PT, R196, RZ, PT ;  /* 0x000000ffc400720b */ /* 0x000fe20003f56000 */
[----:B------:R-:W-:Y:S01]  /*5f10*/  FADD.FTZ R15, -R5, R15 ;  /* 0x0000000f050f7221 */ /* 0x000fe20000010100 */
[----:B------:R-:W-:Y:S01]  /*5f20*/  FSEL R13, R13, R105, P1 ;  /* 0x000000690d0d7208 */ /* 0x000fe20000800000 */
[----:B------:R-:W-:Y:S01]  /*5f30*/  FADD.FTZ R14, -R5, R14 ;  /* 0x0000000e050e7221 */ /* 0x000fe20000010100 */
[----:B------:R-:W-:Y:S01]  /*5f40*/  FSETP.GE.FTZ.AND P1, PT, R208, RZ, PT ;  /* 0x000000ffd000720b */ /* 0x000fe20003f36000 */
[----:B------:R-:W-:Y:S01]  /*5f50*/  FMUL.FTZ R19, R201, R19 ;  /* 0x00000013c9137220 */ /* 0x000fe20000410000 */
[-C--:B------:R-:W-:Y:S01]  /*5f60*/  FSEL R9, R9, R105.reuse, P3 ;  /* 0x0000006909097208 */ /* 0x080fe20001800000 */
[----:B------:R-:W-:Y:S01]  /*5f70*/  FMUL.FTZ R18, R200, R18 ;  /* 0x00000012c8127220 */ /* 0x000fe20000410000 */
[----:B------:R-:W-:Y:S01]  /*5f80*/  FSEL R24, R24, R105, P1 ;  /* 0x0000006918187208 */ /* 0x000fe20000800000 */
[----:B------:R-:W-:Y:S01]  /*5f90*/  FMUL.FTZ R8, R112, R8 ;  /* 0x0000000870087220 */ /* 0x000fe20000410000 */
[----:B------:R-:W-:Y:S01]  /*5fa0*/  FSETP.GE.FTZ.AND P1, PT, R225, RZ, PT ;  /* 0x000000ffe100720b */ /* 0x000fe20003f36000 */
[----:B------:R-:W-:Y:S01]  /*5fb0*/  FMUL.FTZ R9, R113, R9 ;  /* 0x0000000971097220 */ /* 0x000fe20000410000 */
[----:B------:R-:W-:Y:S01]  /*5fc0*/  FSETP.GE.FTZ.AND P4, PT, R212, RZ, PT ;  /* 0x000000ffd400720b */ /* 0x000fe20003f96000 */
[----:B------:R-:W-:Y:S01]  /*5fd0*/  FMUL.FTZ R13, R197, R13 ;  /* 0x0000000dc50d7220 */ /* 0x000fe20000410000 */
[----:B------:R-:W-:Y:S01]  /*5fe0*/  FSEL R41, R41, R105, P1 ;  /* 0x0000006929297208 */ /* 0x000fe20000800000 */
[----:B------:R-:W-:Y:S01]  /*5ff0*/  FADD.FTZ R27, -R5, R27 ;  /* 0x0000001b051b7221 */ /* 0x000fe20000010100 */
[----:B------:R-:W-:Y:S01]  /*6000*/  FSETP.GE.FTZ.AND P3, PT, R213, RZ, PT ;  /* 0x000000ffd500720b */ /* 0x000fe20003f76000 */
[----:B------:R-:W-:Y:S01]  /*6010*/  FADD.FTZ R26, -R5, R26 ;  /* 0x0000001a051a7221 */ /* 0x000fe20000010100 */
[----:B------:R-:W-:Y:S01]  /*6020*/  FSETP.GE.FTZ.AND P1, PT, R249, RZ, PT ;  /* 0x000000fff900720b */ /* 0x000fe20003f36000 */
[----:B------:R-:W-:Y:S01]  /*6030*/  FMUL.FTZ R23, R207, R23 ;  /* 0x00000017cf177220 */ /* 0x000fe20000410000 */
[-C--:B------:R-:W-:Y:S01]  /*6040*/  FSEL R12, R12, R105.reuse, P2 ;  /* 0x000000690c0c7208 */ /* 0x080fe20001000000 */
[----:B------:R-:W-:Y:S01]  /*6050*/  FMUL.FTZ R22, R206, R22 ;  /* 0x00000016ce167220 */ /* 0x000fe20000410000 */
[----:B------:R-:W-:Y:S01]  /*6060*/  FSETP.GE.FTZ.AND P5, PT, R209, RZ, PT ;  /* 0x000000ffd100720b */ /* 0x000fe20003fb6000 */
[C---:B------:R-:W-:Y:S01]  /*6070*/  FADD.FTZ R30, -R5.reuse, R30 ;  /* 0x0000001e051e7221 */ /* 0x040fe20000010100 */
[----:B------:R-:W-:Y:S01]  /*6080*/  FSETP.GE.FTZ.AND P2, PT, R224, RZ, PT ;  /* 0x000000ffe000720b */ /* 0x000fe20003f56000 */
[----:B------:R-:W-:Y:S01]  /*6090*/  FMUL.FTZ R12, R196, R12 ;  /* 0x0000000cc40c7220 */ /* 0x000fe20000410000 */
[-C--:B------:R-:W-:Y:S01]  /*60a0*/  FSEL R28, R28, R105.reuse, P4 ;  /* 0x000000691c1c7208 */ /* 0x080fe20002000000 */
[----:B------:R-:W-:Y:S01]  /*60b0*/  FADD.FTZ R31, -R5, R31 ;  /* 0x0000001f051f7221 */ /* 0x000fe20000010100 */
[----:B------:R-:W-:Y:S01]  /*60c0*/  FSEL R29, R29, R105, P3 ;  /* 0x000000691d1d7208 */ /* 0x000fe20001800000 */
[----:B------:R-:W-:Y:S01]  /*60d0*/  FMUL.FTZ R34, R218, R34 ;  /* 0x00000022da227220 */ /* 0x000fe20000410000 */
[----:B------:R-:W-:Y:S01]  /*60e0*/  FSETP.GE.FTZ.AND P4, PT, R240, RZ, PT ;  /* 0x000000fff000720b */ /* 0x000fe20003f96000 */
[----:B------:R-:W-:Y:S01]  /*60f0*/  FMUL.FTZ R35, R219, R35 ;  /* 0x00000023db237220 */ /* 0x000fe20000410000 */
        /* <DEDUP_REMOVED lines=9> */
[C---:B------:R-:W-:Y:S01]  /*6190*/  FADD.FTZ R42, -R5.reuse, R42 ;  /* 0x0000002a052a7221 */ /* 0x040fe20000010100 */
[----:B------:R-:W-:Y:S01]  /*61a0*/  FSETP.GE.FTZ.AND P2, PT, R248, RZ, PT ;  /* 0x000000fff800720b */ /* 0x000fe20003f56000 */
[----:B------:R-:W-:Y:S01]  /*61b0*/  FADD.FTZ R43, -R5, R43 ;  /* 0x0000002b052b7221 */ /* 0x000fe20000010100 */
[-C--:B------:R-:W-:Y:S01]  /*61c0*/  FSEL R56, R56, R105.reuse, P4 ;  /* 0x0000006938387208 */ /* 0x080fe20002000000 */
[----:B------:R-:W-:Y:S01]  /*61d0*/  FMUL.FTZ R38, R222, R38 ;  /* 0x00000026de267220 */ /* 0x000fe20000410000 */
[----:B------:R-:W-:Y:S01]  /*61e0*/  FSEL R57, R57, R105, P3 ;  /* 0x0000006939397208 */ /* 0x000fe20001800000 */
        /* <DEDUP_REMOVED lines=9> */
[----:B------:R-:W-:Y:S01]  /*6280*/  FSEL R60, R60, R105, P2 ;  /* 0x000000693c3c7208 */ /* 0x000fe20001000000 */
[----:B------:R-:W-:Y:S01]  /*6290*/  @P1 FADD.FTZ R105, -R105, R61 ;  /* 0x0000003d69691221 */ /* 0x000fe20000010100 */
[----:B------:R-:W-:Y:S01]  /*62a0*/  FSEL R11, R11, R5, P3 ;  /* 0x000000050b0b7208 */ /* 0x000fe20001800000 */
[----:B------:R-:W-:Y:S01]  /*62b0*/  FMUL.FTZ R40, R224, R40 ;  /* 0x00000028e0287220 */ /* 0x000fe20000410000 */
[----:B------:R-:W-:Y:S01]  /*62c0*/  FSETP.GE.FTZ.AND P1, PT, R199, RZ, PT ;  /* 0x000000ffc700720b */ /* 0x000fe20003f36000 */
[----:B------:R-:W-:Y:S01]  /*62d0*/  FMUL.FTZ R41, R225, R41 ;  /* 0x00000029e1297220 */ /* 0x000fe20000410000 */
[----:B------:R-:W-:Y:S01]  /*62e0*/  FSEL R10, R10, R5, P4 ;  /* 0x000000050a0a7208 */ /* 0x000fe20002000000 */
[----:B------:R-:W-:Y:S01]  /*62f0*/  FMUL.FTZ R11, R115, R11 ;  /* 0x0000000b730b7220 */ /* 0x000fe20000410000 */
[----:B------:R-:W-:Y:S01]  /*6300*/  FSETP.GE.FTZ.AND P2, PT, R198, RZ, PT ;  /* 0x000000ffc600720b */ /* 0x000fe20003f56000 */
[----:B------:R-:W-:Y:S01]  /*6310*/  FMUL.FTZ R44, R228, R44 ;  /* 0x0000002ce42c7220 */ /* 0x000fe20000410000 */
[----:B------:R-:W-:Y:S01]  /*6320*/  F2FP.BF16.F32.PACK_AB R6, R21, R6 ;  /* 0x000000061506723e */ /* 0x000fe200000010ff */
[----:B------:R-:W-:Y:S01]  /*6330*/  FMUL.FTZ R10, R114, R10 ;  /* 0x0000000a720a7220 */ /* 0x000fe20000410000 */
[-C--:B------:R-:W-:Y:S01]  /*6340*/  FSEL R15, R15, R5.reuse, P1 ;  /* 0x000000050f0f7208 */ /* 0x080fe20000800000 */
[----:B------:R-:W-:Y:S01]  /*6350*/  FMUL.FTZ R66, R243, R66 ;  /* 0x00000042f3427220 */ /* 0x000fe20000410000 */
[----:B------:R-:W-:Y:S01]  /*6360*/  FSEL R14, R14, R5, P2 ;  /* 0x000000050e0e7208 */ /* 0x000fe20001000000 */
[----:B------:R-:W-:Y:S01]  /*6370*/  STS [R165+0x8400], R6 ;  /* 0x00840006a5007388 */ /* 0x000fe20000000800 */
[----:B------:R-:W-:Y:S01]  /*6380*/  F2FP.BF16.F32.PACK_AB R18, R19, R18 ;  /* 0x000000121312723e */ /* 0x000fe200000010ff */
[----:B------:R-:W-:Y:S01]  /*6390*/  FMUL.FTZ R15, R199, R15 ;  /* 0x0000000fc70f7220 */ /* 0x000fe20000410000 */
[----:B------:R-:W-:Y:S01]  /*63a0*/  F2FP.BF16.F32.PACK_AB R8, R9, R8 ;  /* 0x000000080908723e */ /* 0x000fe200000010ff */
[----:B------:R-:W-:Y:S01]  /*63b0*/  STS [R170+0x8000], R203 ;  /* 0x008000cbaa007388 */ /* 0x000fe20000000800 */
[----:B------:R-:W-:Y:S01]  /*63c0*/  FMUL.FTZ R14, R198, R14 ;  /* 0x0000000ec60e7220 */ /* 0x000fe20000410000 */
[----:B------:R-:W-:Y:S01]  /*63d0*/  F2FP.BF16.F32.PACK_AB R10, R11, R10 ;  /* 0x0000000a0b0a723e */ /* 0x000fe200000010ff */
[----:B------:R-:W-:Y:S01]  /*63e0*/  FMUL.FTZ R4, R244, R4 ;  /* 0x00000004f4047220 */ /* 0x000fe20000410000 */
[----:B------:R-:W-:Y:S01]  /*63f0*/  STS [R170+0x8400], R18 ;  /* 0x00840012aa007388 */ /* 0x000fe20000000800 */
[----:B------:R-:W-:Y:S01]  /*6400*/  FSETP.GE.FTZ.AND P1, PT, R211, RZ, PT ;  /* 0x000000ffd300720b */ /* 0x000fe20003f36000 */
[----:B------:R-:W-:Y:S01]  /*6410*/  FMUL.FTZ R45, R229, R45 ;  /* 0x0000002de52d7220 */ /* 0x000fe20000410000 */
[----:B------:R-:W-:Y:S01]  /*6420*/  FSETP.GE.FTZ.AND P2, PT, R210, RZ, PT ;  /* 0x000000ffd200720b */ /* 0x000fe20003f56000 */
[----:B------:R-:W-:Y:S01]  /*6430*/  STS [R165+0xa000], R8 ;  /* 0x00a00008a5007388 */ /* 0x000fe20000000800 */
[----:B------:R-:W-:Y:S01]  /*6440*/  F2FP.BF16.F32.PACK_AB R12, R13, R12 ;  /* 0x0000000c0d0c723e */ /* 0x000fe200000010ff */
[----:B------:R-:W-:Y:S01]  /*6450*/  FMUL.FTZ R54, R238, R54 ;  /* 0x00000036ee367220 */ /* 0x000fe20000410000 */
[----:B------:R-:W-:Y:S01]  /*6460*/  F2FP.BF16.F32.PACK_AB R14, R15, R14 ;  /* 0x0000000e0f0e723e */ /* 0x000fe200000010ff */
[----:B------:R-:W-:Y:S01]  /*6470*/  STS [R165+0xa400], R10 ;  /* 0x00a4000aa5007388 */ /* 0x000fe20000000800 */
[----:B------:R-:W-:Y:S01]  /*6480*/  FSEL R27, R27, R5, P1 ;  /* 0x000000051b1b7208 */ /* 0x000fe20000800000 */
[----:B------:R-:W-:Y:S01]  /*6490*/  FMUL.FTZ R55, R239, R55 ;  /* 0x00000037ef377220 */ /* 0x000fe20000410000 */
[----:B------:R-:W-:Y:S01]  /*64a0*/  FSEL R26, R26, R5, P2 ;  /* 0x000000051a1a7208 */ /* 0x000fe20001000000 */
[----:B------:R-:W-:Y:S01]  /*64b0*/  STS [R170+0xa000], R12 ;  /* 0x00a0000caa007388 */ /* 0x000fe20000000800 */
[----:B------:R-:W-:Y:S01]  /*64c0*/  FSETP.GE.FTZ.AND P2, PT, R214, RZ, PT ;  /* 0x000000ffd600720b */ /* 0x000fe20003f56000 */
[----:B------:R-:W-:Y:S01]  /*64d0*/  FMUL.FTZ R27, R211, R27 ;  /* 0x0000001bd31b7220 */ /* 0x000fe20000410000 */
[----:B------:R-:W-:Y:S01]  /*64e0*/  FSETP.GE.FTZ.AND P1, PT, R215, RZ, PT ;  /* 0x000000ffd700720b */ /* 0x000fe20003f36000 */
[----:B------:R-:W-:Y:S01]  /*64f0*/  STS [R170+0xa400], R14 ;  /* 0x00a4000eaa007388 */ /* 0x000fe20000000800 */
[----:B------:R-:W-:Y:S01]  /*6500*/  F2FP.BF16.F32.PACK_AB R22, R23, R22 ;  /* 0x000000161716723e */ /* 0x000fe200000010ff */
[----:B------:R-:W-:Y:S01]  /*6510*/  FMUL.FTZ R26, R210, R26 ;  /* 0x0000001ad21a7220 */ /* 0x000fe20000410000 */
[-C--:B------:R-:W-:Y:S01]  /*6520*/  FSEL R30, R30, R5.reuse, P2 ;  /* 0x000000051e1e7208 */ /* 0x080fe20001000000 */
[----:B------:R-:W-:Y:S01]  /*6530*/  STS [R169+0x8000], R16 ;  /* 0x00800010a9007388 */ /* 0x000fe20000000800 */
[----:B------:R-:W-:Y:S01]  /*6540*/  FSEL R31, R31, R5, P1 ;  /* 0x000000051f1f7208 */ /* 0x000fe20000800000 */
[----:B------:R-:W-:Y:S01]  /*6550*/  FMUL.FTZ R56, R240, R56 ;  /* 0x00000038f0387220 */ /* 0x000fe20000410000 */
[----:B------:R-:W-:Y:S01]  /*6560*/  F2FP.BF16.F32.PACK_AB R34, R35, R34 ;  /* 0x000000222322723e */ /* 0x000fe200000010ff */
[----:B------:R-:W-:Y:S01]  /*6570*/  STS [R169+0x8400], R22 ;  /* 0x00840016a9007388 */ /* 0x000fe20000000800 */
[----:B------:R-:W-:Y:S01]  /*6580*/  FMUL.FTZ R30, R214, R30 ;  /* 0x0000001ed61e7220 */ /* 0x000fe20000410000 */
        /* <DEDUP_REMOVED lines=11> */
[----:B------:R-:W-:Y:S01]  /*6640*/  F2FP.BF16.F32.PACK_AB R28, R29, R28 ;  /* 0x0000001c1d1c723e */ /* 0x000fe200000010ff */
[----:B------:R-:W-:Y:S01]  /*6650*/  FADD.FTZ R59, -R5, R59 ;  /* 0x0000003b053b7221 */ /* 0x000fe20000010100 */
[----:B------:R-:W-:Y:S01]  /*6660*/  F2FP.BF16.F32.PACK_AB R30, R31, R30 ;  /* 0x0000001e1f1e723e */ /* 0x000fe200000010ff */
[----:B------:R-:W-:Y:S01]  /*6670*/  STS [R169+0xa400], R26 ;  /* 0x00a4001aa9007388 */ /* 0x000fe20000000800 */
[-C--:B------:R-:W-:Y:S01]  /*6680*/  FSEL R42, R42, R5.reuse, P2 ;  /* 0x000000052a2a7208 */ /* 0x080fe20001000000 */
[----:B------:R-:W-:Y:S01]  /*6690*/  FADD.FTZ R62, -R5, R62 ;  /* 0x0000003e053e7221 */ /* 0x000fe20000010100 */
        /* <DEDUP_REMOVED lines=14> */
[----:B------:R-:W-:Y:S01]  /*6780*/  FSETP.GE.FTZ.AND P1, PT, R250, RZ, PT ;  /* 0x000000fffa00720b */ /* 0x000fe20003f36000 */
[----:B------:R-:W-:Y:S01]  /*6790*/  FMUL.FTZ R46, R230, R46 ;  /* 0x0000002ee62e7220 */ /* 0x000fe20000410000 */
[----:B------:R-:W-:Y:S01]  /*67a0*/  FMUL.FTZ R47, R231, R47 ;  /* 0x0000002fe72f7220 */ /* 0x000fe20000410000 */
[----:B------:R-:W-:Y:S01]  /*67b0*/  F2FP.BF16.F32.PACK_AB R40, R41, R40 ;  /* 0x000000282928723e */ /* 0x000fe200000010ff */
[----:B------:R-:W-:Y:S01]  /*67c0*/  STS [R173+0x8000], R48 ;  /* 0x00800030ad007388 */ /* 0x000fe20000000800 */
[----:B------:R-:W-:Y:S01]  /*67d0*/  F2FP.BF16.F32.PACK_AB R42, R43, R42 ;  /* 0x0000002a2b2a723e */ /* 0x000fe200000010ff */
[----:B------:R-:W-:Y:S01]  /*67e0*/  FMUL.FTZ R105, R249, R105 ;  /* 0x00000069f9697220 */ /* 0x000fe20000410000 */
[----:B------:R-:W-:Y:S01]  /*67f0*/  FSETP.GE.FTZ.AND P4, PT, R246, RZ, PT ;  /* 0x000000fff600720b */ /* 0x000fe20003f96000 */
[----:B------:R-:W-:Y:S01]  /*6800*/  STS [R173+0x8400], R50 ;  /* 0x00840032ad007388 */ /* 0x000fe20000000800 */
[----:B------:R-:W-:Y:S02]  /*6810*/  FSETP.GE.FTZ.AND P3, PT, R247, RZ, PT ;  /* 0x000000fff700720b */ /* 0x000fe40003f76000 */
[----:B------:R-:W-:Y:S01]  /*6820*/  F2FP.BF16.F32.PACK_AB R44, R45, R44 ;  /* 0x0000002c2d2c723e */ /* 0x000fe200000010ff */
[----:B------:R-:W-:Y:S01]  /*6830*/  STS [R168+0xa000], R40 ;  /* 0x00a00028a8007388 */ /* 0x000fe20000000800 */
[----:B------:R-:W-:Y:S02]  /*6840*/  F2FP.BF16.F32.PACK_AB R46, R47, R46 ;  /* 0x0000002e2f2e723e */ /* 0x000fe400000010ff */
[-C--:B------:R-:W-:Y:S01]  /*6850*/  FSEL R58, R58, R5.reuse, P4 ;  /* 0x000000053a3a7208 */ /* 0x080fe20002000000 */
[----:B------:R-:W-:Y:S01]  /*6860*/  STS [R168+0xa400], R42 ;  /* 0x00a4002aa8007388 */ /* 0x000fe20000000800 */
[-C--:B------:R-:W-:Y:S02]  /*6870*/  FSEL R59, R59, R5.reuse, P3 ;  /* 0x000000053b3b7208 */ /* 0x080fe40001800000 */
[----:B------:R-:W-:Y:S01]  /*6880*/  FSETP.GE.FTZ.AND P2, PT, R251, RZ, PT ;  /* 0x000000fffb00720b */ /* 0x000fe20003f56000 */
[----:B------:R-:W-:Y:S01]  /*6890*/  STS [R173+0xa000], R44 ;  /* 0x00a0002cad007388 */ /* 0x000fe20000000800 */
[----:B------:R-:W-:Y:S01]  /*68a0*/  F2FP.BF16.F32.PACK_AB R54, R55, R54 ;  /* 0x000000363736723e */ /* 0x000fe200000010ff */
[----:B------:R-:W-:Y:S01]  /*68b0*/  FMUL.FTZ R58, R246, R58 ;  /* 0x0000003af63a7220 */ /* 0x000fe20000410000 */
[----:B------:R-:W-:Y:S01]  /*68c0*/  FSEL R62, R62, R5, P2 ;  /* 0x000000053e3e7208 */ /* 0x000fe20001000000 */
[----:B------:R-:W-:Y:S01]  /*68d0*/  STS [R173+0xa400], R46 ;  /* 0x00a4002ead007388 */ /* 0x000fe20000000800 */
[----:B------:R-:W-:Y:S01]  /*68e0*/  FMUL.FTZ R59, R247, R59 ;  /* 0x0000003bf73b7220 */ /* 0x000fe20000410000 */
[----:B------:R-:W-:Y:S01]  /*68f0*/  @P1 FADD.FTZ R5, -R5, R63 ;  /* 0x0000003f05051221 */ /* 0x000fe20000010100 */
[----:B------:R-:W-:Y:S01]  /*6900*/  F2FP.BF16.F32.PACK_AB R64, R104, R64 ;  /* 0x000000406840723e */ /* 0x000fe200000010ff */
[----:B------:R2:W-:Y:S01]  /*6910*/  STS [R172+0x8000], R52 ;  /* 0x00800034ac007388 */ /* 0x0005e20000000800 */
[----:B------:R-:W-:Y:S01]  /*6920*/  FMUL.FTZ R62, R251, R62 ;  /* 0x0000003efb3e7220 */ /* 0x000fe20000410000 */
[----:B------:R-:W-:Y:S01]  /*6930*/  FMUL.FTZ R5, R250, R5 ;  /* 0x00000005fa057220 */ /* 0x000fe20000410000 */
[----:B------:R-:W-:Y:S01]  /*6940*/  F2FP.BF16.F32.PACK_AB R56, R57, R56 ;  /* 0x000000383938723e */ /* 0x000fe200000010ff */
        /* <DEDUP_REMOVED lines=68> */
[----:B------:R-:W-:Y:S01]  /*6d90*/  IMAD.U32 R4, R4, -0x80, RZ ;  /* 0xffffff8004047824 */ /* 0x000fe200078e00ff */
[-C--:B------:R-:W-:Y:S05]  /*6da0*/  HMMA.16816.F32.BF16 R76, R24, R22.reuse, R76 ;  /* 0x00000016184c723c */ /* 0x080fea000004184c */
[C---:B------:R-:W-:Y:S01]  /*6db0*/  LEA R190, P1, R4.reuse, R190, 0x2 ;  /* 0x000000be04be7211 */ /* 0x040fe200078210ff */
[----:B------:R-:W-:Y:S05]  /*6dc0*/  HMMA.16816.F32.BF16 R80, R16, R22, R80 ;  /* 0x000000161050723c */ /* 0x000fea0000041850 */
[----:B------:R-:W-:Y:S01]  /*6dd0*/  LEA.HI.X.SX32 R191, R4, R191, 0x2, P1 ;  /* 0x000000bf04bf7211 */ /* 0x000fe200008f16ff */
[----:B------:R-:W-:Y:S07]  /*6de0*/  @!UPT UIADD3 URZ, URZ, URZ, URZ ;  /* 0x0000003f3f3ff290 */ /* 0x000fee000fffe03f */
[----:B------:R-:W-:Y:S11]  /*6df0*/  @!P0 BRA `(.L_x_236) ;  /* 0x0000000000748947 */ /* 0x000ff60003800000 */
[----:B------:R-:W1:Y:S01]  /*6e00*/  S2R R6, SR_TID.X ;  /* 0x0000000000067919 */ /* 0x000e620000002100 */
[----:B------:R-:W2:Y:S08]  /*6e10*/  LDC R8, c[0x0][0x420] ;  /* 0x00010800ff087b82 */ /* 0x000eb00000000800 */
[----:B------:R-:W3:Y:S01]  /*6e20*/  LDC R7, c[0x0][0x424] ;  /* 0x00010900ff077b82 */ /* 0x000ee20000000800 */
[----:B-1----:R-:W-:Y:S01]  /*6e30*/  SHF.R.S32.HI R5, RZ, 0x1f, R6 ;  /* 0x0000001fff057819 */ /* 0x002fe20000011406 */
[----:B--2---:R-:W-:Y:S03]  /*6e40*/  IMAD.U32 R9, R8, -0x80, RZ ;  /* 0xffffff8008097824 */ /* 0x004fe600078e00ff */
[CC--:B------:R-:W-:Y:S02]  /*6e50*/  LEA.HI R4, R5.reuse, R6.reuse, RZ, 0x3 ;  /* 0x0000000605047211 */ /* 0x0c0fe400078f18ff */
[----:B------:R-:W-:Y:S02]  /*6e60*/  LEA.HI R5, R5, R6, RZ, 0x2 ;  /* 0x0000000605057211 */ /* 0x000fe400078f10ff */
[----:B------:R-:W-:Y:S02]  /*6e70*/  SHF.R.S32.HI R4, RZ, 0x3, R4 ;  /* 0x00000003ff047819 */ /* 0x000fe40000011404 */
[----:B------:R-:W-:Y:S02]  /*6e80*/  LEA.HI R5, R5, R164, RZ, 0x1 ;  /* 0x000000a405057211 */ /* 0x000fe400078f08ff */
[----:B------:R-:W-:Y:S01]  /*6e90*/  LEA R192, P1, R9, R192, 0x1 ;  /* 0x000000c009c07211 */ /* 0x000fe200078208ff */
[----:B------:R-:W-:Y:S01]  /*6ea0*/  IMAD.SHL.U32 R4, R4, 0x40, RZ ;  /* 0x0000004004047824 */ /* 0x000fe200078e00ff */
[----:B------:R-:W-:Y:S02]  /*6eb0*/  LOP3.LUT R5, R5, 0x7fffffe, RZ, 0xc0, !PT ;  /* 0x07fffffe05057812 */ /* 0x000fe400078ec0ff */
[----:B------:R-:W-:Y:S02]  /*6ec0*/  LEA.HI.X.SX32 R193, R9, R193, 0x1, P1 ;  /* 0x000000c109c17211 */ /* 0x000fe400008f0eff */
[----:B------:R-:W-:Y:S01]  /*6ed0*/  LOP3.LUT R4, R4, 0xc0, RZ, 0xc0, !PT ;  /* 0x000000c004047812 */ /* 0x000fe200078ec0ff */
[----:B------:R-:W-:Y:S03]  /*6ee0*/  IMAD.IADD R5, R164, 0x1, -R5 ;  /* 0x00000001a4057824 */ /* 0x000fe600078e0a05 */
[----:B------:R-:W-:Y:S01]  /*6ef0*/  LOP3.LUT R6, R4, 0x18, R166, 0xf8, !PT ;  /* 0x0000001804067812 */ /* 0x000fe200078ef8a6 */
[----:B------:R-:W-:Y:S01]  /*6f00*/  IMAD R5, R163, 0x8, R5 ;  /* 0x00000008a3057824 */ /* 0x000fe200078e0205 */
[----:B------:R-:W-:Y:S04]  /*6f10*/  SHF.R.U32.HI R4, RZ, 0x3, R4 ;  /* 0x00000003ff047819 */ /* 0x000fe80000011604 */
[----:B------:R-:W-:Y:S02]  /*6f20*/  LOP3.LUT R4, R6, R4, RZ, 0x3c, !PT ;  /* 0x0000000406047212 */ /* 0x000fe400078e3cff */
[C---:B------:R-:W-:Y:S03]  /*6f30*/  LEA R6, P1, R8.reuse, R192, 0x7 ;  /* 0x000000c008067211 */ /* 0x040fe600078238ff */
[----:B------:R-:W-:Y:S01]  /*6f40*/  IMAD.U32 R4, R5, 0x20, R4 ;  /* 0x0000002005047824 */ /* 0x000fe200078e0004 */
[----:B---3--:R-:W-:Y:S04]  /*6f50*/  LEA.HI.X R7, R8, R193, R7, 0x7, P1 ;  /* 0x000000c108077211 */ /* 0x008fe800008f3c07 */
[----:B------:R-:W-:Y:S05]  /*6f60*/  LEA R4, R4, UR5, 0x1 ;  /* 0x0000000504047c11 */ /* 0x000fea000f8e08ff */
[----:B------:R-:W-:Y:S01]  /*6f70*/  @!PT LDS RZ, [RZ] ;  /* 0x00000000fffff984 */ /* 0x000fe20000000800 */
[----:B------:R-:W-:Y:S01]  /*6f80*/  @!PT LDS RZ, [RZ] ;  /* 0x00000000fffff984 */ /* 0x000fe20000000800 */
[----:B------:R-:W-:Y:S01]  /*6f90*/  @!PT LDS RZ, [RZ] ;  /* 0x00000000fffff984 */ /* 0x000fe20000000800 */
[----:B------:R1:W-:Y:S05]  /*6fa0*/  LDGSTS.E.BYPASS.LTC128B.128 [R4+0x4000], desc[UR58][R192.64] ;  /* 0x04000000c0047fae */ /* 0x0003ea000b901d7a */
[----:B------:R1:W-:Y:S05]  /*6fb0*/  LDGSTS.E.BYPASS.LTC128B.128 [R4+0x5000], desc[UR58][R6.64] ;  /* 0x0500000006047fae */ /* 0x0003ea000b901d7a */
[----:B------:R-:W0:Y:S02]  /*6fc0*/  LDGDEPBAR ;  /* 0x00000000000079af */ /* 0x000e240000000000 */
.L_x_236:
[----:B------:R-:W-:Y:S01]  /*6fd0*/  LDSM.16.M88.4 R16, [R155] ;  /* 0x000000009b10783b */ /* 0x000fe20000000200 */
[----:B------:R-:W-:Y:S02]  /*6fe0*/  ULOP3.LUT UR15, UR54, 0x1, URZ, 0xc0, !UPT ;  /* 0x00000001360f7892 */ /* 0x000fe4000f8ec03f */
[----:B------:R-:W-:Y:S01]  /*6ff0*/  UISETP.GT.AND UP2, UPT, UR54, UR20, UPT ;  /* 0x000000143600728c */ /* 0x000fe2000bf44270 */
[----:B------:R-:W1:Y:S01]  /*7000*/  LDSM.16.MT88.4 R20, [R52+0x6000] ;  /* 0x006000003414783b */ /* 0x000e620000004200 */
[----:B------:R-:W-:Y:S02]  /*7010*/  UISETP.NE.U32.AND UP0, UPT, UR15, 0x1, UPT ;  /* 0x000000010f00788c */ /* 0x000fe4000bf05070 */
[----:B------:R-:W-:Y:S01]  /*7020*/  @UP3 UIADD3 UR16, UP1, UR60, -0x200, URZ ;  /* 0xfffffe003c103890 */ /* 0x000fe2000ff3e03f */
[----:B------:R-:W2:Y:S01]  /*7030*/  LDSM.16.M88.4 R12, [R155+0x2000] ;  /* 0x002000009b0c783b */ /* 0x000ea20000000200 */
[----:B------:R-:W-:Y:S02]  /*7040*/  UIADD3 UR54, UR54, -0x1, URZ ;  /* 0xffffffff36367890 */ /* 0x000fe4000fffe03f */
[----:B------:R-:W-:Y:S01]  /*7050*/  @UP3 UIADD3.X UR15, UR61, -0x1, URZ, UP1, !UPT ;  /* 0xffffffff3d0f3890 */ /* 0x000fe20008ffe43f */
[----:B------:R-:W-:Y:S04]  /*7060*/  LDSM.16.M88.4 R24, [R154] ;  /* 0x000000009a18783b */ /* 0x000fe80000000200 */
[----:B------:R-:W3:Y:S04]  /*7070*/  LDSM.16.MT88.4 R28, [R52+0x6400] ;  /* 0x00640000341c783b */ /* 0x000ee80000004200 */
[----:B------:R-:W4:Y:S04]  /*7080*/  LDSM.16.M88.4 R32, [R148] ;  /* 0x000000009420783b */ /* 0x000f280000000200 */
[----:B------:R-:W-:Y:S04]  /*7090*/  LDSM.16.M88.4 R36, [R153] ;  /* 0x000000009924783b */ /* 0x000fe80000000200 */
[----:B------:R-:W4:Y:S04]  /*70a0*/  LDSM.16.MT88.4 R40, [R52+0x6800] ;  /* 0x006800003428783b */ /* 0x000f280000004200 */
[----:B------:R-:W-:Y:S04]  /*70b0*/  LDSM.16.M88.4 R44, [R3] ;  /* 0x00000000032c783b */ /* 0x000fe80000000200 */
[----:B------:R-:W-:Y:S01]  /*70c0*/  LDSM.16.MT88.4 R48, [R52+0x6c00] ;  /* 0x006c00003430783b */ /* 0x000fe20000004200 */
[-C--:B-1----:R-:W-:Y:S06]  /*70d0*/  HMMA.16816.F32.BF16 R4, R16, R20.reuse, RZ ;  /* 0x000000141004723c */ /* 0x082fec00000418ff */
[C---:B--2---:R-:W-:Y:S06]  /*70e0*/  HMMA.16816.F32.BF16 R8, R12.reuse, R20, RZ ;  /* 0x000000140c08723c */ /* 0x044fec00000418ff */
[-C--:B------:R-:W-:Y:S06]  /*70f0*/  HMMA.16816.F32.BF16 R12, R12, R22.reuse, RZ ;  /* 0x000000160c0c723c */ /* 0x080fec00000418ff */
[----:B------:R-:W-:Y:S01]  /*7100*/  HMMA.16816.F32.BF16 R16, R16, R22, RZ ;  /* 0x000000161010723c */ /* 0x000fe200000418ff */
[----:B------:R-:W1:Y:S05]  /*7110*/  LDSM.16.M88.4 R20, [R153+0x2000] ;  /* 0x002000009914783b */ /* 0x000e6a0000000200 */
[-C--:B---3--:R-:W-:Y:S06]  /*7120*/  HMMA.16816.F32.BF16 R4, R24, R28.reuse, R4 ;  /* 0x0000001c1804723c */ /* 0x088fec0000041804 */
[C---:B----4-:R-:W-:Y:S06]  /*7130*/  HMMA.16816.F32.BF16 R8, R32.reuse, R28, R8 ;  /* 0x0000001c2008723c */ /* 0x050fec0000041808 */
[-C--:B------:R-:W-:Y:S01]  /*7140*/  HMMA.16816.F32.BF16 R12, R32, R30.reuse, R12 ;  /* 0x0000001e200c723c */ /* 0x080fe2000004180c */
[----:B------:R-:W-:Y:S05]  /*7150*/  LDSM.16.MT88.4 R32, [R52+0x7000] ;  /* 0x007000003420783b */ /* 0x000fea0000004200 */
[----:B------:R-:W-:Y:S01]  /*7160*/  HMMA.16816.F32.BF16 R16, R24, R30, R16 ;  /* 0x0000001e1810723c */ /* 0x000fe20000041810 */
[----:B------:R-:W2:Y:S04]  /*7170*/  LDSM.16.M88.4 R24, [R3+0x2000] ;  /* 0x002000000318783b */ /* 0x000ea80000000200 */
[----:B------:R-:W3:Y:S01]  /*7180*/  LDSM.16.M88.4 R28, [R155+0x4000] ;  /* 0x004000009b1c783b */ /* 0x000ee20000000200 */
[-C--:B------:R-:W-:Y:S06]  /*7190*/  HMMA.16816.F32.BF16 R4, R36, R40.reuse, R4 ;  /* 0x000000282404723c */ /* 0x080fec0000041804 */
[C---:B-1----:R-:W-:Y:S06]  /*71a0*/  HMMA.16816.F32.BF16 R8, R20.reuse, R40, R8 ;  /* 0x000000281408723c */ /* 0x042fec0000041808 */
[-C--:B------:R-:W-:Y:S01]  /*71b0*/  HMMA.16816.F32.BF16 R12, R20, R42.reuse, R12 ;  /* 0x0000002a140c723c */ /* 0x080fe2000004180c */
[----:B------:R-:W1:Y:S05]  /*71c0*/  LDSM.16.M88.4 R20, [R155+0x6000] ;  /* 0x006000009b14783b */ /* 0x000e6a0000000200 */
[----:B------:R-:W-:Y:S01]  /*71d0*/  HMMA.16816.F32.BF16 R16, R36, R42, R16 ;  /* 0x0000002a2410723c */ /* 0x000fe20000041810 */
[----:B------:R-:W-:Y:S04]  /*71e0*/  LDSM.16.M88.4 R36, [R2] ;  /* 0x000000000224783b */ /* 0x000fe80000000200 */
[----:B------:R-:W4:Y:S01]  /*71f0*/  LDSM.16.MT88.4 R40, [R52+0x7400] ;  /* 0x007400003428783b */ /* 0x000f220000004200 */
[-C--:B------:R-:W-:Y:S06]  /*7200*/  HMMA.16816.F32.BF16 R4, R44, R48.reuse, R4 ;  /* 0x000000302c04723c */ /* 0x080fec0000041804 */
[C---:B--2---:R-:W-:Y:S06]  /*7210*/  HMMA.16816.F32.BF16 R8, R24.reuse, R48, R8 ;  /* 0x000000301808723c */ /* 0x044fec0000041808 */
[-C--:B------:R-:W-:Y:S01]  /*7220*/  HMMA.16816.F32.BF16 R12, R24, R50.reuse, R12 ;  /* 0x00000032180c723c */ /* 0x080fe2000004180c */
[----:B------:R-:W2:Y:S05]  /*7230*/  LDSM.16.M88.4 R24, [R0] ;  /* 0x000000000018783b */ /* 0x000eaa0000000200 */
[----:B------:R-:W-:Y:S01]  /*7240*/  HMMA.16816.F32.BF16 R16, R44, R50, R16 ;  /* 0x000000322c10723c */ /* 0x000fe20000041810 */
[----:B------:R-:W-:Y:S04]  /*7250*/  LDSM.16.M88.4 R44, [R153+0x4000] ;  /* 0x00400000992c783b */ /* 0x000fe80000000200 */
[----:B------:R-:W2:Y:S01]  /*7260*/  LDSM.16.MT88.4 R48, [R52+0x7800] ;  /* 0x007800003430783b */ /* 0x000ea20000004200 */
[-C--:B---3--:R-:W-:Y:S06]  /*7270*/  HMMA.16816.F32.BF16 R4, R28, R32.reuse, R4 ;  /* 0x000000201c04723c */ /* 0x088fec0000041804 */
[C---:B-1----:R-:W-:Y:S06]  /*7280*/  HMMA.16816.F32.BF16 R8, R20.reuse, R32, R8 ;  /* 0x000000201408723c */ /* 0x042fec0000041808 */
[-C--:B------:R-:W-:Y:S01]  /*7290*/  HMMA.16816.F32.BF16 R12, R20, R34.reuse, R12 ;  /* 0x00000022140c723c */ /* 0x080fe2000004180c */
[----:B------:R-:W1:Y:S05]  /*72a0*/  LDSM.16.M88.4 R20, [R153+0x6000] ;  /* 0x006000009914783b */ /* 0x000e6a0000000200 */
[----:B------:R-:W-:Y:S01]  /*72b0*/  HMMA.16816.F32.BF16 R16, R28, R34, R16 ;  /* 0x000000221c10723c */ /* 0x000fe20000041810 */
[----:B------:R-:W-:Y:S04]  /*72c0*/  LDSM.16.MT88.4 R32, [R52+0x7c00] ;  /* 0x007c00003420783b */ /* 0x000fe80000004200 */
[----:B------:R-:W3:Y:S01]  /*72d0*/  LDSM.16.M88.4 R28, [R3+0x4000] ;  /* 0x00400000031c783b */ /* 0x000ee20000000200 */
[-C--:B----4-:R-:W-:Y:S06]  /*72e0*/  HMMA.16816.F32.BF16 R4, R36, R40.reuse, R4 ;  /* 0x000000282404723c */ /* 0x090fec0000041804 */
[C---:B--2---:R-:W-:Y:S06]  /*72f0*/  HMMA.16816.F32.BF16 R8, R24.reuse, R40, R8 ;  /* 0x000000281808723c */ /* 0x044fec0000041808 */
[-C--:B------:R-:W-:Y:S01]  /*7300*/  HMMA.16816.F32.BF16 R12, R24, R42.reuse, R12 ;  /* 0x0000002a180c723c */ /* 0x080fe2000004180c */
[----:B------:R-:W2:Y:S05]  /*7310*/  LDSM.16.M88.4 R24, [R3+0x6000] ;  /* 0x006000000318783b */ /* 0x000eaa0000000200 */
[----:B------:R-:W-:Y:S06]  /*7320*/  HMMA.16816.F32.BF16 R16, R36, R42, R16 ;  /* 0x0000002a2410723c */ /* 0x000fec0000041810 */
[-C--:B------:R-:W-:Y:S06]  /*7330*/  HMMA.16816.F32.BF16 R4, R44, R48.reuse, R4 ;  /* 0x000000302c04723c */ /* 0x080fec0000041804 */
[C---:B-1----:R-:W-:Y:S06]  /*7340*/  HMMA.16816.F32.BF16 R8, R20.reuse, R48, R8 ;  /* 0x000000301408723c */ /* 0x042fec0000041808 */
[-C--:B------:R-:W-:Y:S06]  /*7350*/  HMMA.16816.F32.BF16 R12, R20, R50.reuse, R12 ;  /* 0x00000032140c723c */ /* 0x080fec000004180c */
[----:B------:R-:W-:Y:S01]  /*7360*/  HMMA.16816.F32.BF16 R16, R44, R50, R16 ;  /* 0x000000322c10723c */ /* 0x000fe20000041810 */
[----:B------:R-:W-:Y:S04]  /*7370*/  IMAD.U32 R20, RZ, RZ, UR40 ;  /* 0x00000028ff147e24 */ /* 0x000fe8000f8e00ff */
[----:B------:R-:W-:Y:S01]  /*7380*/  @P0 VIADD R21, R160, 0xffffff80 ;  /* 0xffffff80a0150836 */ /* 0x000fe20000000000 */
[-C--:B---3--:R-:W-:Y:S01]  /*7390*/  HMMA.16816.F32.BF16 R4, R28, R32.reuse, R4 ;  /* 0x000000201c04723c */ /* 0x088fe20000041804 */
[----:B------:R-:W-:Y:S04]  /*73a0*/  IMAD.U32 R22, RZ, RZ, UR39 ;  /* 0x00000027ff167e24 */ /* 0x000fe8000f8e00ff */
[-C--:B------:R-:W-:Y:S01]  /*73b0*/  LEA R20, P2, R20, R190.reuse, 0x2 ;  /* 0x000000be14147211 */ /* 0x080fe200078410ff */
[C---:B--2---:R-:W-:Y:S01]  /*73c0*/  HMMA.16816.F32.BF16 R8, R24.reuse, R32, R8 ;  /* 0x000000201808723c */ /* 0x044fe20000041808 */
[----:B------:R-:W-:Y:S04]  /*73d0*/  IMAD.U32 R23, RZ, RZ, UR40 ;  /* 0x00000028ff177e24 */ /* 0x000fe8000f8e00ff */
[-C--:B------:R-:W-:Y:S01]  /*73e0*/  LEA R22, P1, R22, R190.reuse, 0x2 ;  /* 0x000000be16167211 */ /* 0x080fe200078210ff */
[-C--:B------:R-:W-:Y:S05]  /*73f0*/  HMMA.16816.F32.BF16 R12, R24, R34.reuse, R12 ;  /* 0x00000022180c723c */ /* 0x080fea000004180c */
[----:B------:R-:W-:Y:S01]  /*7400*/  @P0 IMAD.WIDE R32, R21, R177, UR60 ;  /* 0x0000003c15200e25 */ /* 0x000fe2000f8e02b1 */
[----:B------:R-:W-:Y:S01]  /*7410*/  HMMA.16816.F32.BF16 R16, R28, R34, R16 ;  /* 0x000000221c10723c */ /* 0x000fe20000041810 */
[----:B------:R-:W-:Y:S01]  /*7420*/  @UP3 UMOV UR60, UR16 ;  /* 0x00000010003c3c82 */ /* 0x000fe20008000000 */
[----:B------:R-:W-:Y:S02]  /*7430*/  @UP3 UMOV UR61, UR15 ;  /* 0x0000000f003d3c82 */ /* 0x000fe40008000000 */
[----:B------:R2:W5:Y:S01]  /*7440*/  @P0 LDG.E R186, desc[UR58][R32.64] ;  /* 0x0000003a20ba0981 */ /* 0x000562000c1e1900 */
[----:B------:R-:W-:Y:S01]  /*7450*/  IMAD.U32 R24, RZ, RZ, UR39 ;  /* 0x00000027ff187e24 */ /* 0x000fe2000f8e00ff */
[-C--:B------:R-:W-:Y:S02]  /*7460*/  LEA.HI.X.SX32 R21, R23, R191.reuse, 0x2, P2 ;  /* 0x000000bf17157211 */ /* 0x080fe400010f16ff */
[----:B------:R2:W5:Y:S03]  /*7470*/  @P0 LDG.E R185, desc[UR58][R32.64+0x20] ;  /* 0x0000203a20b90981 */ /* 0x000566000c1e1900 */
[-C--:B------:R-:W-:Y:S01]  /*7480*/  LEA.HI.X.SX32 R23, R24, R191.reuse, 0x2, P1 ;  /* 0x000000bf18177211 */ /* 0x080fe200008f16ff */
[----:B------:R2:W5:Y:S04]  /*7490*/  @P0 LDG.E R184, desc[UR58][R32.64+0x100] ;  /* 0x0001003a20b80981 */ /* 0x000568000c1e1900 */
[----:B------:R2:W5:Y:S04]  /*74a0*/  @P0 LDG.E R183, desc[UR58][R32.64+0x120] ;  /* 0x0001203a20b70981 */ /* 0x000568000c1e1900 */
[----:B------:R1:W-:Y:S04]  /*74b0*/  REDG.E.ADD.F32.FTZ.RN.STRONG.GPU desc[UR58][R190.64], R4 ;  /* 0x00000004be0079a6 */ /* 0x0003e8000c10f3ba */
[----:B------:R3:W-:Y:S04]  /*74c0*/  REDG.E.ADD.F32.FTZ.RN.STRONG.GPU desc[UR58][R20.64], R5 ;  /* 0x00000005140079a6 */ /* 0x0007e8000c10f3ba */
[----:B------:R4:W-:Y:S01]  /*74d0*/  REDG.E.ADD.F32.FTZ.RN.STRONG.GPU desc[UR58][R22.64], R6 ;  /* 0x00000006160079a6 */ /* 0x0009e2000c10f3ba */
[----:B-1----:R-:W-:Y:S02]  /*74e0*/  IMAD.U32 R4, RZ, RZ, UR38 ;  /* 0x00000026ff047e24 */ /* 0x002fe4000f8e00ff */
[----:B---3--:R-:W-:Y:S03]  /*74f0*/  IMAD.U32 R21, RZ, RZ, UR37 ;  /* 0x00000025ff157e24 */ /* 0x008fe6000f8e00ff */
[-C--:B------:R-:W-:Y:S01]  /*7500*/  LEA R24, P0, R4, R190.reuse, 0x2 ;  /* 0x000000be04187211 */ /* 0x080fe200078010ff */
[----:B------:R-:W-:Y:S01]  /*7510*/  IMAD.U32 R20, RZ, RZ, UR37 ;  /* 0x00000025ff147e24 */ /* 0x000fe2000f8e00ff */
[----:B------:R-:W-:Y:S01]  /*7520*/  MOV R4, UR36 ;  /* 0x0000002400047c02 */ /* 0x000fe20008000f00 */
[----:B----4-:R-:W-:Y:S01]  /*7530*/  IMAD.U32 R22, RZ, RZ, UR38 ;  /* 0x00000026ff167e24 */ /* 0x010fe2000f8e00ff */
[-C--:B------:R-:W-:Y:S01]  /*7540*/  LEA R26, P2, R21, R190.reuse, 0x2 ;  /* 0x000000be151a7211 */ /* 0x080fe200078410ff */
[----:B------:R-:W-:Y:S02]  /*7550*/  IMAD.U32 R6, RZ, RZ, UR36 ;  /* 0x00000024ff067e24 */ /* 0x000fe4000f8e00ff */
[----:B------:R-:W-:Y:S01]  /*7560*/  IMAD.U32 R5, RZ, RZ, UR35 ;  /* 0x00000023ff057e24 */ /* 0x000fe2000f8e00ff */
[-C--:B------:R-:W-:Y:S02]  /*7570*/  LEA.HI.X.SX32 R25, R22, R191.reuse, 0x2, P0 ;  /* 0x000000bf16197211 */ /* 0x080fe400000f16ff */
[-C--:B------:R-:W-:Y:S02]  /*7580*/  LEA.HI.X.SX32 R27, R20, R191.reuse, 0x2, P2 ;  /* 0x000000bf141b7211 */ /* 0x080fe400010f16ff */
[-C--:B------:R-:W-:Y:S01]  /*7590*/  LEA R28, P1, R6, R190.reuse, 0x2 ;  /* 0x000000be061c7211 */ /* 0x080fe200078210ff */
[----:B------:R1:W-:Y:S01]  /*75a0*/  REDG.E.ADD.F32.FTZ.RN.STRONG.GPU desc[UR58][R24.64], R7 ;  /* 0x00000007180079a6 */ /* 0x0003e2000c10f3ba */
[----:B------:R-:W-:Y:S01]  /*75b0*/  IMAD.U32 R6, RZ, RZ, UR35 ;  /* 0x00000023ff067e24 */ /* 0x000fe2000f8e00ff */
[-C--:B------:R-:W-:Y:S01]  /*75c0*/  LEA R22, P0, R5, R190.reuse, 0x2 ;  /* 0x000000be05167211 */ /* 0x080fe200078010ff */
[----:B------:R-:W-:Y:S01]  /*75d0*/  IMAD.U32 R5, RZ, RZ, UR31 ;  /* 0x0000001fff057e24 */ /* 0x000fe2000f8e00ff */
[----:B------:R3:W-:Y:S01]  /*75e0*/  REDG.E.ADD.F32.FTZ.RN.STRONG.GPU desc[UR58][R26.64], R8 ;  /* 0x000000081a0079a6 */ /* 0x0007e2000c10f3ba */
[-C--:B------:R-:W-:Y:S01]  /*75f0*/  LEA.HI.X.SX32 R29, R4, R191.reuse, 0x2, P1 ;  /* 0x000000bf041d7211 */ /* 0x080fe200008f16ff */
[----:B------:R-:W-:Y:S01]  /*7600*/  IMAD.U32 R4, RZ, RZ, UR34 ;  /* 0x00000022ff047e24 */ /* 0x000fe2000f8e00ff */
[-C--:B------:R-:W-:Y:S01]  /*7610*/  LEA.HI.X.SX32 R23, R6, R191.reuse, 0x2, P0 ;  /* 0x000000bf06177211 */ /* 0x080fe200000f16ff */
[----:B------:R-:W-:Y:S02]  /*7620*/  IMAD.U32 R6, RZ, RZ, UR32 ;  /* 0x00000020ff067e24 */ /* 0x000fe4000f8e00ff */
[----:B------:R4:W-:Y:S01]  /*7630*/  REDG.E.ADD.F32.FTZ.RN.STRONG.GPU desc[UR58][R28.64], R9 ;  /* 0x000000091c0079a6 */ /* 0x0009e2000c10f3ba */
[-C--:B------:R-:W-:Y:S02]  /*7640*/  LEA R20, P0, R4, R190.reuse, 0x2 ;  /* 0x000000be04147211 */ /* 0x080fe400078010ff */
[----:B------:R-:W-:Y:S01]  /*7650*/  MOV R4, UR32 ;  /* 0x0000002000047c02 */ /* 0x000fe20008000f00 */
[----:B------:R2:W-:Y:S04]  /*7660*/  REDG.E.ADD.F32.FTZ.RN.STRONG.GPU desc[UR58][R22.64], R10 ;  /* 0x0000000a160079a6 */ /* 0x0005e8000c10f3ba */
[----:B------:R-:W-:Y:S01]  /*7670*/  LDSM.16.MT88.4 R28, [R152+0x800] ;  /* 0x00080000981c783b */ /* 0x000fe20000004200 */
[----:B-1----:R-:W-:Y:S02]  /*7680*/  IMAD.U32 R7, RZ, RZ, UR33 ;  /* 0x00000021ff077e24 */ /* 0x002fe4000f8e00ff */
[----:B---3--:R-:W-:Y:S05]  /*7690*/  IMAD.U32 R8, RZ, RZ, UR34 ;  /* 0x00000022ff087e24 */ /* 0x008fea000f8e00ff */
[-C--:B------:R-:W-:Y:S01]  /*76a0*/  LEA.HI.X.SX32 R21, R8, R191.reuse, 0x2, P0 ;  /* 0x000000bf08157211 */ /* 0x080fe200000f16ff */
[----:B----4-:R-:W-:Y:S01]  /*76b0*/  IMAD.U32 R9, RZ, RZ, UR33 ;  /* 0x00000021ff097e24 */ /* 0x010fe2000f8e00ff */
[-C--:B------:R-:W-:Y:S02]  /*76c0*/  LEA R8, P1, R6, R190.reuse, 0x2 ;  /* 0x000000be06087211 */ /* 0x080fe400078210ff */
[-C--:B------:R-:W-:Y:S01]  /*76d0*/  LEA R6, P0, R5, R190.reuse, 0x2 ;  /* 0x000000be05067211 */ /* 0x080fe200078010ff */
[----:B------:R1:W-:Y:S01]  /*76e0*/  REDG.E.ADD.F32.FTZ.RN.STRONG.GPU desc[UR58][R20.64], R11 ;  /* 0x0000000b140079a6 */ /* 0x0003e2000c10f3ba */
[-C--:B--2---:R-:W-:Y:S01]  /*76f0*/  LEA R22, P2, R7, R190.reuse, 0x2 ;  /* 0x000000be07167211 */ /* 0x084fe200078410ff */
[----:B------:R-:W-:Y:S01]  /*7700*/  IMAD.U32 R7, RZ, RZ, UR31 ;  /* 0x0000001fff077e24 */ /* 0x000fe2000f8e00ff */
[----:B------:R-:W-:Y:S01]  /*7710*/  MOV R10, UR29 ;  /* 0x0000001d000a7c02 */ /* 0x000fe20008000f00 */
        /* <DEDUP_REMOVED lines=11> */
[-C--:B------:R-:W-:Y:S05]  /*77d0*/  LEA.HI.X.SX32 R21, R11, R191.reuse, 0x2, P0 ;  /* 0x000000bf0b157211 */ /* 0x080fea00000f16ff */
[----:B------:R1:W-:Y:S01]  /*77e0*/  REDG.E.ADD.F32.FTZ.RN.STRONG.GPU desc[UR58][R20.64], R19 ;  /* 0x00000013140079a6 */ /* 0x0003e2000c10f3ba */
[-C--:B--2---:R-:W-:Y:S01]  /*77f0*/  LEA R22, P3, R5, R190.reuse, 0x2 ;  /* 0x000000be05167211 */ /* 0x084fe200078610ff */
        /* <DEDUP_REMOVED lines=81> */
.L_x_234:
[----:B------:R-:W-:Y:S01]  /*7d10*/  @!UPT UIADD3 URZ, URZ, URZ, URZ ;  /* 0x0000003f3f3ff290 */ /* 0x000fe2000fffe03f */
[----:B------:R-:W2:Y:S01]  /*7d20*/  S2R R4, SR_TID.X ;  /* 0x0000000000047919 */ /* 0x000ea20000002100 */
[----:B------:R-:W3:Y:S01]  /*7d30*/  LDC.64 R6, c[0x0][0x438] ;  /* 0x00010e00ff067b82 */ /* 0x000ee20000000a00 */
        /* <DEDUP_REMOVED lines=29> */
[----:B------:R-:W-:Y:S01]  /*7f10*/  FMUL.FTZ R72, R72, UR15 ;  /* 0x0000000f48487c20 */ /* 0x000fe20008410000 */
[----:B--2---:R-:W-:Y:S01]  /*7f20*/  SHF.R.S32.HI R5, RZ, 0x1f, R4 ;  /* 0x0000001fff057819 */ /* 0x004fe20000011404 */
[----:B------:R-:W-:Y:S01]  /*7f30*/  FMUL.FTZ R73, R73, UR15 ;  /* 0x0000000f49497c20 */ /* 0x000fe20008410000 */
[----:B------:R-:W-:Y:S01]  /*7f40*/  FMUL.FTZ R74, R74, UR15 ;  /* 0x0000000f4a4a7c20 */ /* 0x000fe20008410000 */
[----:B------:R-:W-:Y:S01]  /*7f50*/  FMUL.FTZ R75, R75, UR15 ;  /* 0x0000000f4b4b7c20 */ /* 0x000fe20008410000 */
[CC--:B------:R-:W-:Y:S01]  /*7f60*/  LEA.HI R8, R5.reuse, R4.reuse, RZ, 0x2 ;  /* 0x0000000405087211 */ /* 0x0c0fe200078f10ff */
[----:B------:R-:W-:Y:S01]  /*7f70*/  FMUL.FTZ R76, R76, UR15 ;  /* 0x0000000f4c4c7c20 */ /* 0x000fe20008410000 */
[----:B------:R-:W-:Y:S01]  /*7f80*/  LEA.HI R4, R5, R4, RZ, 0x3 ;  /* 0x0000000405047211 */ /* 0x000fe200078f18ff */
[----:B------:R-:W-:Y:S01]  /*7f90*/  FMUL.FTZ R77, R77, UR15 ;  /* 0x0000000f4d4d7c20 */ /* 0x000fe20008410000 */
[----:B------:R-:W-:Y:S01]  /*7fa0*/  LEA.HI R5, R8, R164, RZ, 0x1 ;  /* 0x000000a408057211 */ /* 0x000fe200078f08ff */
[----:B------:R-:W-:Y:S01]  /*7fb0*/  FMUL.FTZ R78, R78, UR15 ;  /* 0x0000000f4e4e7c20 */ /* 0x000fe20008410000 */
[----:B------:R-:W-:Y:S01]  /*7fc0*/  SHF.R.S32.HI R4, RZ, 0x3, R4 ;  /* 0x00000003ff047819 */ /* 0x000fe20000011404 */
[----:B------:R-:W-:Y:S01]  /*7fd0*/  FMUL.FTZ R79, R79, UR15 ;  /* 0x0000000f4f4f7c20 */ /* 0x000fe20008410000 */
[----:B------:R-:W-:Y:S01]  /*7fe0*/  F2FP.BF16.F32.PACK_AB R96, R97, R96 ;  /* 0x000000606160723e */ /* 0x000fe200000010ff */
[----:B------:R-:W2:Y:S01]  /*7ff0*/  LDC.64 R8, c[0x0][0x450] ;  /* 0x00011400ff087b82 */ /* 0x000ea20000000a00 */
[----:B------:R-:W-:Y:S01]  /*8000*/  SHF.L.U32 R4, R4, 0x6, RZ ;  /* 0x0000000604047819 */ /* 0x000fe200000006ff */
[----:B---3--:R-:W-:Y:S01]  /*8010*/  IMAD R16, R6, UR11, RZ ;  /* 0x0000000b06107c24 */ /* 0x008fe2000f8e02ff */
[----:B------:R-:W-:Y:S01]  /*8020*/  F2FP.BF16.F32.PACK_AB R98, R99, R98 ;  /* 0x000000626362723e */ /* 0x000fe200000010ff */
[----:B------:R-:W-:Y:S01]  /*8030*/  ULDC.64 UR16, c[0x0][0x3f8] ;  /* 0x0000fe0000107ab9 */ /* 0x000fe20000000a00 */
[----:B------:R-:W-:Y:S01]  /*8040*/  LOP3.LUT R4, R4, 0xc0, RZ, 0xc0, !PT ;  /* 0x000000c004047812 */ /* 0x000fe200078ec0ff */
[----:B------:R-:W-:Y:S01]  /*8050*/  IMAD R7, R7, UR6, R16 ;  /* 0x0000000607077c24 */ /* 0x000fe2000f8e0210 */
[----:B------:R-:W-:Y:S01]  /*8060*/  LOP3.LUT R5, R5, 0x7fffffe, RZ, 0xc0, !PT ;  /* 0x07fffffe05057812 */ /* 0x000fe200078ec0ff */
[----:B------:R-:W-:Y:S01]  /*8070*/  STS [R175], R84 ;  /* 0x00000054af007388 */ /* 0x000fe20000000800 */
[----:B------:R-:W-:Y:S01]  /*8080*/  F2FP.BF16.F32.PACK_AB R88, R89, R88 ;  /* 0x000000585958723e */ /* 0x000fe200000010ff */
[----:B------:R-:W3:Y:S01]  /*8090*/  LDC.64 R12, c[0x0][0x468] ;  /* 0x00011a00ff0c7b82 */ /* 0x000ee20000000a00 */
        /* <DEDUP_REMOVED lines=8> */
[----:B------:R-:W-:Y:S02]  /*8120*/  LOP3.LUT R10, R4, 0x18, R166, 0xf8, !PT ;  /* 0x00000018040a7812 */ /* 0x000fe400078ef8a6 */
[----:B------:R-:W-:Y:S01]  /*8130*/  F2FP.BF16.F32.PACK_AB R80, R81, R80 ;  /* 0x000000505150723e */ /* 0x000fe200000010ff */
[----:B------:R-:W-:Y:S01]  /*8140*/  STS [R175+0x1000], R88 ;  /* 0x00100058af007388 */ /* 0x000fe20000000800 */
[----:B------:R-:W-:Y:S01]  /*8150*/  F2FP.BF16.F32.PACK_AB R82, R83, R82 ;  /* 0x000000525352723e */ /* 0x000fe200000010ff */
[C---:B--2---:R-:W-:Y:S01]  /*8160*/  IMAD.WIDE.U32 R16, R164.reuse, R8, RZ ;  /* 0x00000008a4107225 */ /* 0x044fe200078e00ff */
[----:B------:R-:W-:Y:S01]  /*8170*/  SHF.R.U32.HI R4, RZ, 0x3, R4 ;  /* 0x00000003ff047819 */ /* 0x000fe20000011604 */
[----:B------:R-:W-:Y:S01]  /*8180*/  STS [R175+0x1200], R90 ;  /* 0x0012005aaf007388 */ /* 0x000fe20000000800 */
[----:B------:R-:W-:-:S02]  /*8190*/  IADD3 R5, R164, -R5, RZ ;  /* 0x80000005a4057210 */ /* 0x000fc40007ffe0ff */
[----:B------:R-:W-:Y:S01]  /*81a0*/  F2FP.BF16.F32.PACK_AB R72, R73, R72 ;  /* 0x000000484948723e */ /* 0x000fe200000010ff */
[----:B------:R-:W-:Y:S01]  /*81b0*/  STS [R174+0x1000], R92 ;  /* 0x0010005cae007388 */ /* 0x000fe20000000800 */
[----:B------:R-:W-:Y:S01]  /*81c0*/  F2FP.BF16.F32.PACK_AB R74, R75, R74 ;  /* 0x0000004a4b4a723e */ /* 0x000fe200000010ff */
[----:B---3--:R-:W-:Y:S01]  /*81d0*/  IMAD R28, R12, UR12, RZ ;  /* 0x0000000c0c1c7c24 */ /* 0x008fe2000f8e02ff */
[----:B------:R-:W-:Y:S01]  /*81e0*/  F2FP.BF16.F32.PACK_AB R76, R77, R76 ;  /* 0x0000004c4d4c723e */ /* 0x000fe200000010ff */
[----:B------:R-:W-:Y:S01]  /*81f0*/  STS [R174+0x1200], R94 ;  /* 0x0012005eae007388 */ /* 0x000fe20000000800 */
[----:B------:R-:W-:Y:S01]  /*8200*/  F2FP.BF16.F32.PACK_AB R78, R79, R78 ;  /* 0x0000004e4f4e723e */ /* 0x000fe200000010ff */
[----:B------:R-:W-:Y:S01]  /*8210*/  IMAD R28, R13, UR7, R28 ;  /* 0x000000070d1c7c24 */ /* 0x000fe2000f8e021c */
[----:B------:R-:W-:Y:S01]  /*8220*/  LOP3.LUT R4, R10, R4, RZ, 0x3c, !PT ;  /* 0x000000040a047212 */ /* 0x000fe200078e3cff */
[----:B------:R-:W-:Y:S01]  /*8230*/  STS [R175+0x2000], R68 ;  /* 0x00200044af007388 */ /* 0x000fe20000000800 */
[----:B------:R-:W-:Y:S01]  /*8240*/  LEA R5, R163, R5, 0x3 ;  /* 0x00000005a3057211 */ /* 0x000fe200078e18ff */
[----:B------:R-:W2:Y:S01]  /*8250*/  LDC.64 R10, c[0x0][0x440] ;  /* 0x00011000ff0a7b82 */ /* 0x000ea20000000a00 */
[----:B------:R-:W-:Y:S01]  /*8260*/  SHF.R.S32.HI R35, RZ, 0x1f, R166 ;  /* 0x0000001fff237819 */ /* 0x000fe200000114a6 */
[----:B------:R-:W-:Y:S01]  /*8270*/  STS [R175+0x2200], R70 ;  /* 0x00220046af007388 */ /* 0x000fe20000000800 */
[----:B------:R-:W-:-:S02]  /*8280*/  LEA R15, R5, R4, 0x5 ;  /* 0x00000004050f7211 */ /* 0x000fc400078e28ff */
[----:B------:R-:W-:Y:S01]  /*8290*/  MOV R34, R166 ;  /* 0x000000a600227202 */ /* 0x000fe20000000f00 */
[----:B------:R-:W-:Y:S01]  /*82a0*/  STS [R174+0x2000], R80 ;  /* 0x00200050ae007388 */ /* 0x000fe20000000800 */
[----:B------:R-:W-:Y:S01]  /*82b0*/  SHF.R.S32.HI R14, RZ, 0x1f, R164 ;  /* 0x0000001fff0e7819 */ /* 0x000fe200000114a4 */
[----:B------:R-:W3:Y:S02]  /*82c0*/  LDC.64 R4, c[0x0][0x458] ;  /* 0x00011600ff047b82 */ /* 0x000ee40000000a00 */
[----:B------:R-:W-:Y:S01]  /*82d0*/  STS [R174+0x2200], R82 ;  /* 0x00220052ae007388 */ /* 0x000fe20000000800 */
[----:B------:R-:W-:-:S03]  /*82e0*/  IMAD.WIDE.U32 R18, R6, UR6, R34 ;  /* 0x0000000606127c25 */ /* 0x000fc6000f8e0022 */
[----:B------:R-:W-:Y:S01]  /*82f0*/  STS [R175+0x3000], R72 ;  /* 0x00300048af007388 */ /* 0x000fe20000000800 */
[----:B------:R-:W-:Y:S01]  /*8300*/  IMAD R30, R14, R8, RZ ;  /* 0x000000080e1e7224 */ /* 0x000fe200078e02ff */
[----:B------:R-:W-:Y:S02]  /*8310*/  IADD3 R19, R19, R7, RZ ;  /* 0x0000000713137210 */ /* 0x000fe40007ffe0ff */
[----:B------:R-:W-:Y:S01]  /*8320*/  STS [R175+0x3200], R74 ;  /* 0x0032004aaf007388 */ /* 0x000fe20000000800 */
[----:B------:R-:W4:Y:S01]  /*8330*/  LDC.64 R6, c[0x0][0x470] ;  /* 0x00011c00ff067b82 */ /* 0x000f220000000a00 */
[----:B------:R-:W-:Y:S02]  /*8340*/  IMAD R30, R164, R9, R30 ;  /* 0x00000009a41e7224 */ /* 0x000fe400078e021e */
[----:B------:R-:W-:Y:S01]  /*8350*/  STS [R174+0x3000], R76 ;  /* 0x0030004cae007388 */ /* 0x000fe20000000800 */
[----:B------:R-:W-:Y:S01]  /*8360*/  IMAD.WIDE.U32 R36, R12, UR7, R18 ;  /* 0x000000070c247c25 */ /* 0x000fe2000f8e0012 */
[----:B------:R-:W-:-:S02]  /*8370*/  LEA R12, R15, UR5, 0x1 ;  /* 0x000000050f0c7c11 */ /* 0x000fc4000f8e08ff */
[----:B------:R-:W-:Y:S01]  /*8380*/  STS [R174+0x3200], R78 ;  /* 0x0032004eae007388 */ /* 0x000fe20000000800 */
[C---:B--2---:R-:W-:Y:S01]  /*8390*/  IMAD R13, R10.reuse, UR11, RZ ;  /* 0x0000000b0a0d7c24 */ /* 0x044fe2000f8e02ff */
[----:B------:R-:W-:Y:S01]  /*83a0*/  IADD3 R31, R17, R30, RZ ;  /* 0x0000001e111f7210 */ /* 0x000fe20007ffe0ff */
[----:B------:R-:W-:Y:S01]  /*83b0*/  IMAD.WIDE.U32 R34, R10, UR6, R34 ;  /* 0x000000060a227c25 */ /* 0x000fe2000f8e0022 */
[----:B------:R-:W-:Y:S01]  /*83c0*/  BAR.SYNC.DEFER_BLOCKING 0x0 ;  /* 0x0000000000007b1d */ /* 0x000fe20000010000 */
[----:B------:R-:W-:Y:S02]  /*83d0*/  MOV R30, R16 ;  /* 0x00000010001e7202 */ /* 0x000fe40000000f00 */
[----:B------:R-:W-:Y:S01]  /*83e0*/  IMAD R11, R11, UR6, R13 ;  /* 0x000000060b0b7c24 */ /* 0x000fe2000f8e020d */
[----:B------:R-:W-:Y:S01]  /*83f0*/  IADD3 R29, R37, R28, RZ ;  /* 0x0000001c251d7210 */ /* 0x000fe20007ffe0ff */
[-C--:B---3--:R-:W-:Y:S02]  /*8400*/  IMAD R10, R14, R4.reuse, RZ ;  /* 0x000000040e0a7224 */ /* 0x088fe400078e02ff */
[----:B------:R-:W-:Y:S01]  /*8410*/  IMAD.WIDE.U32 R32, R164, R4, RZ ;  /* 0x00000004a4207225 */ /* 0x000fe200078e00ff */
[----:B------:R-:W-:-:S03]  /*8420*/  IADD3 R35, R35, R11, RZ ;  /* 0x0000000b23237210 */ /* 0x000fc60007ffe0ff */
[----:B------:R-:W-:Y:S02]  /*8430*/  IMAD R10, R164, R5, R10 ;  /* 0x00000005a40a7224 */ /* 0x000fe400078e020a */
[----:B----4-:R-:W-:Y:S02]  /*8440*/  IMAD R11, R6, UR12, RZ ;  /* 0x0000000c060b7c24 */ /* 0x010fe4000f8e02ff */
[----:B------:R-:W-:Y:S01]  /*8450*/  IMAD.WIDE.U32 R30, R8, UR19, R30 ;  /* 0x00000013081e7c25 */ /* 0x000fe2000f8e001e */
[----:B------:R-:W-:-:S03]  /*8460*/  IADD3 R33, R33, R10, RZ ;  /* 0x0000000a21217210 */ /* 0x000fc60007ffe0ff */
[----:B------:R-:W-:Y:S01]  /*8470*/  IMAD R28, R8, UR18, RZ ;  /* 0x00000012081c7c24 */ /* 0x000fe2000f8e02ff */
[----:B------:R-:W-:Y:S01]  /*8480*/  IADD3 R30, P0, R36, R30, RZ ;  /* 0x0000001e241e7210 */ /* 0x000fe20007f1e0ff */
[----:B------:R-:W-:Y:S02]  /*8490*/  IMAD R7, R7, UR7, R11 ;  /* 0x0000000707077c24 */ /* 0x000fe4000f8e020b */
[----:B------:R-:W-:Y:S01]  /*84a0*/  IMAD.WIDE.U32 R10, R6, UR7, R34 ;  /* 0x00000007060a7c25 */ /* 0x000fe2000f8e0022 */
[----:B------:R-:W2:Y:S03]  /*84b0*/  LDS.128 R24, [R12+0x6000] ;  /* 0x006000000c187984 */ /* 0x000ea60000000c00 */
[----:B------:R-:W-:Y:S01]  /*84c0*/  IMAD R28, R9, UR19, R28 ;  /* 0x00000013091c7c24 */ /* 0x000fe2000f8e021c */
[----:B------:R-:W3:Y:S01]  /*84d0*/  LDS.128 R20, [R12+0x7000] ;  /* 0x007000000c147984 */ /* 0x000ee20000000c00 */
[C---:B------:R-:W-:Y:S01]  /*84e0*/  IMAD R6, R4.reuse, UR18, RZ ;  /* 0x0000001204067c24 */ /* 0x040fe2000f8e02ff */
[----:B------:R-:W-:Y:S01]  /*84f0*/  IADD3 R7, R11, R7, RZ ;  /* 0x000000070b077210 */ /* 0x000fe20007ffe0ff */
[----:B------:R-:W-:Y:S01]  /*8500*/  IMAD.WIDE.U32 R32, R4, UR19, R32 ;  /* 0x0000001304207c25 */ /* 0x000fe2000f8e0020 */
[----:B------:R-:W4:Y:S01]  /*8510*/  LDS.128 R16, [R12+0x8000] ;  /* 0x008000000c107984 */ /* 0x000f220000000c00 */
[----:B------:R-:W-:-:S02]  /*8520*/  IADD3.X R28, R29, R31, R28, P0, !PT ;  /* 0x0000001f1d1c7210 */ /* 0x000fc400007fe41c */
[----:B------:R-:W-:Y:S01]  /*8530*/  IMAD R6, R5, UR19, R6 ;  /* 0x0000001305067c24 */ /* 0x000fe2000f8e0206 */
[----:B------:R-:W1:Y:S01]  /*8540*/  LDS.128 R12, [R12+0x9000] ;  /* 0x009000000c0c7984 */ /* 0x000e620000000c00 */
[----:B------:R-:W-:Y:S01]  /*8550*/  IADD3 R10, P0, R10, R32, RZ ;  /* 0x000000200a0a7210 */ /* 0x000fe20007f1e0ff */
[----:B------:R-:W-:Y:S02]  /*8560*/  ULDC.64 UR18, c[0x0][0x3f0] ;  /* 0x0000fc0000127ab9 */ /* 0x000fe40000000a00 */
[----:B------:R-:W-:Y:S02]  /*8570*/  LEA R32, P1, R30, UR18, 0x1 ;  /* 0x000000121e207c11 */ /* 0x000fe4000f8208ff */
[----:B------:R-:W-:Y:S02]  /*8580*/  IADD3.X R6, R7, R33, R6, P0, !PT ;  /* 0x0000002107067210 */ /* 0x000fe400007fe406 */
[----:B------:R-:W-:Y:S02]  /*8590*/  LEA R34, P0, R10, UR16, 0x1 ;  /* 0x000000100a227c11 */ /* 0x000fe4000f8008ff */
[----:B------:R-:W-:-:S02]  /*85a0*/  LEA.HI.X R33, R30, UR19, R28, 0x1, P1 ;  /* 0x000000131e217c11 */ /* 0x000fc400088f0c1c */
[----:B------:R-:W-:Y:S02]  /*85b0*/  LEA R28, P1, R8, R32, 0x7 ;  /* 0x00000020081c7211 */ /* 0x000fe400078238ff */
[----:B------:R-:W-:Y:S02]  /*85c0*/  LEA.HI.X R35, R10, UR17, R6, 0x1, P0 ;  /* 0x000000110a237c11 */ /* 0x000fe400080f0c06 */
[----:B------:R-:W-:Y:S02]  /*85d0*/  LEA R6, P0, R4, R34, 0x7 ;  /* 0x0000002204067211 */ /* 0x000fe400078038ff */
[----:B------:R-:W-:Y:S02]  /*85e0*/  LEA.HI.X R29, R8, R33, R9, 0x7, P1 ;  /* 0x00000021081d7211 */ /* 0x000fe400008f3c09 */
[----:B------:R-:W-:Y:S01]  /*85f0*/  LEA.HI.X R7, R4, R35, R5, 0x7, P0 ;  /* 0x0000002304077211 */ /* 0x000fe200000f3c05 */
[----:B--2---:R2:W-:Y:S04]  /*8600*/  STG.E.128 desc[UR58][R32.64], R24 ;  /* 0x0000001820007986 */ /* 0x0045e8000c101d3a */
[----:B---3--:R2:W-:Y:S04]  /*8610*/  STG.E.128 desc[UR58][R28.64], R20 ;  /* 0x000000141c007986 */ /* 0x0085e8000c101d3a */
[----:B----4-:R2:W-:Y:S04]  /*8620*/  STG.E.128 desc[UR58][R34.64], R16 ;  /* 0x0000001022007986 */ /* 0x0105e8000c101d3a */
[----:B-1----:R2:W-:Y:S02]  /*8630*/  STG.E.128 desc[UR58][R6.64], R12 ;  /* 0x0000000c06007986 */ /* 0x0025e4000c101d3a */
.L_x_231:
        /* <DEDUP_REMOVED lines=11> */
.L_x_238:
[----:B------:R-:W-:Y:S05]  /*86f0*/  EXIT ;  /* 0x000000000000794d */ /* 0x000fea0003800000 */
.L_x_240:
        /* <DEDUP_REMOVED lines=16> */
.L_x_695:


//--------------------- .text._ZN5flash44flash_bwd_dq_dk_dv_loop_seqk_parallel_kernelI23Flash_bwd_kernel_traitsILi32ELi128ELi128ELi8ELi4ELi4ELi4ELb1ELb0EN7cutlass10bfloat16_tE19Flash_kernel_traitsILi32ELi128ELi128ELi8ES3_EELb0ELb1ELb0ELb0ELb1ELb1ELb1EEEvNS_16Flash_bwd_paramsE --------------------------
	.section	.text._ZN5flash44flash_bwd_dq_dk_dv_loop_seqk_parallel_kernelI23Flash_bwd_kernel_traitsILi32ELi128ELi128ELi8ELi4ELi4ELi4ELb1ELb0EN7cutlass10bfloat16_tE19Flash_kernel_traitsILi32ELi128ELi128ELi8ES3_EELb0ELb1ELb0ELb0ELb1ELb1ELb1EEEvNS_16Flash_bwd_paramsE,"ax",@progbits
	.align	128
        .global         _ZN5flash44flash_bwd_dq_dk_dv_loop_seqk_parallel_kernelI23Flash_bwd_kernel_traitsILi32ELi128ELi128ELi8ELi4ELi4ELi4ELb1ELb0EN7cutlass10bfloat16_tE19Flash_kernel_traitsILi32ELi128ELi128ELi8ES3_EELb0ELb1ELb0ELb0ELb1ELb1ELb1EEEvNS_16Flash_bwd_paramsE
        .type           _ZN5flash44flash_bwd_dq_dk_dv_loop_seqk_parallel_kernelI23Flash_bwd_kernel_traitsILi32ELi128ELi128ELi8ELi4ELi4ELi4ELb1ELb0EN7cutlass10bfloat16_tE19Flash_kernel_traitsILi32ELi128ELi128ELi8ES3_EELb0ELb1ELb0ELb0ELb1ELb1ELb1EEEvNS_16Flash_bwd_paramsE,@function
        .size           _ZN5flash44flash_bwd_dq_dk_dv_loop_seqk_parallel_kernelI23Flash_bwd_kernel_traitsILi32ELi128ELi128ELi8ELi4ELi4ELi4ELb1ELb0EN7cutlass10bfloat16_tE19Flash_kernel_traitsILi32ELi128ELi128ELi8ES3_EELb0ELb1ELb0ELb0ELb1ELb1ELb1EEEvNS_16Flash_bwd_paramsE,(.L_x_696 - _ZN5flash44flash_bwd_dq_dk_dv_loop_seqk_parallel_kernelI23Flash_bwd_kernel_traitsILi32ELi128ELi128ELi8ELi4ELi4ELi4ELb1ELb0EN7cutlass10bfloat16_tE19Flash_kernel_traitsILi32ELi128ELi128ELi8ES3_EELb0ELb1ELb0ELb0ELb1ELb1ELb1EEEvNS_16Flash_bwd_paramsE)
        .other          _ZN5flash44flash_bwd_dq_dk_dv_loop_seqk_parallel_kernelI23Flash_bwd_kernel_traitsILi32ELi128ELi128ELi8ELi4ELi4ELi4ELb1ELb0EN7cutlass10bfloat16_tE19Flash_kernel_traitsILi32ELi128ELi128ELi8ES3_EELb0ELb1ELb0ELb0ELb1ELb1ELb1EEEvNS_16Flash_bwd_paramsE,@"STO_CUDA_ENTRY STV_DEFAULT"
_ZN5flash44flash_bwd_dq_dk_dv_loop_seqk_parallel_kernelI23Flash_bwd_kernel_traitsILi32ELi128ELi128ELi8ELi4ELi4ELi4ELb1ELb0EN7cutlass10bfloat16_tE19Flash_kernel_traitsILi32ELi128ELi128ELi8ES3_EELb0ELb1ELb0ELb0ELb1ELb1ELb1EEEvNS_16Flash_bwd_paramsE:
.text._ZN5flash44flash_bwd_dq_dk_dv_loop_seqk_parallel_kernelI23Flash_bwd_kernel_traitsILi32ELi128ELi128ELi8ELi4ELi4ELi4ELb1ELb0EN7cutlass10bfloat16_tE19Flash_kernel_traitsILi32ELi128ELi128ELi8ES3_EELb0ELb1ELb0ELb0ELb1ELb1ELb1EEEvNS_16Flash_bwd_paramsE:
        /* <DEDUP_REMOVED lines=12> */
[----:B------:R-:W2:Y:S01]  /*00c0*/  S2UR UR5, SR_CgaCtaId ;  /* 0x00000000000579c3 */ /* 0x000ea20000008800 */
[----:B------:R-:W-:Y:S01]  /*00d0*/  UMOV UR4, 0x400 ;  /* 0x0000040000047882 */ /* 0x000fe20000000000 */
[----:B------:R-:W-:Y:S01]  /*00e0*/  IMAD.MOV.U32 R236, RZ, RZ, -0x10 ;  /* 0xfffffff0ffec7424 */ /* 0x000fe200078e00ff */
[----:B------:R-:W-:Y:S01]  /*00f0*/  ULDC.64 UR36, c[0x0][0x208] ;  /* 0x0000820000247ab9 */ /* 0x000fe20000000a00 */
[----:B------:R-:W-:Y:S01]  /*0100*/  IMAD.MOV.U32 R154, RZ, RZ, 0x20 ;  /* 0x00000020ff9a7424 */ /* 0x000fe200078e00ff */
[----:B------:R-:W-:Y:S01]  /*0110*/  UMOV UR21, 0xffffe000 ;  /* 0xffffe00000157882 */ /* 0x000fe20000000000 */
[----:B------:R-:W-:Y:S02]  /*0120*/  IMAD.MOV.U32 R152, RZ, RZ, 0x40 ;  /* 0x00000040ff987424 */ /* 0x000fe400078e00ff */
[----:B------:R-:W3:Y:S08]  /*0130*/  S2UR UR12, SR_CTAID.Y ;  /* 0x00000000000c79c3 */ /* 0x000ef00000002600 */
[----:B------:R-:W4:Y:S01]  /*0140*/  S2UR UR13, SR_CTAID.Z ;  /* 0x00000000000d79c3 */ /* 0x000f220000002700 */
[----:B--2---:R-:W-:-:S07]  /*0150*/  ULEA UR5, UR5, UR4, 0x18 ;  /* 0x0000000405057291 */ /* 0x004fce000f8ec03f */
[----:B------:R-:W2:Y:S01]  /*0160*/  S2UR UR11, SR_CTAID.Z ;  /* 0x00000000000b79c3 */ /* 0x000ea20000002700 */
[----:B------:R-:W-:Y:S02]  /*0170*/  UIADD3 UR6, UR5, 0x6000, URZ ;  /* 0x0000600005067890 */ /* 0x000fe4000fffe03f */
[----:B------:R-:W-:Y:S01]  /*0180*/  UIADD3 UR4, UR5, 0x8000, URZ ;  /* 0x0000800005047890 */ /* 0x000fe2000fffe03f */
[----:B-1----:R-:W-:Y:S01]  /*0190*/  SHF.R.S32.HI R11, RZ, 0x1f, R21 ;  /* 0x0000001fff0b7819 */ /* 0x002fe20000011415 */
[----:B---3--:R-:W-:-:S03]  /*01a0*/  USHF.R.S32.HI UR18, URZ, 0x1f, UR12 ;  /* 0x0000001f3f127899 */ /* 0x008fc6000801140c */
[----:B------:R-:W1:Y:S01]  /*01b0*/  S2UR UR10, SR_CTAID.Y ;  /* 0x00000000000a79c3 */ /* 0x000e620000002600 */
[----:B------:R-:W-:Y:S01]  /*01c0*/  UIMAD.WIDE UR24, UR12, 0x80, URZ ;  /* 0x000000800c1878a5 */ /* 0x000fe2000f8e023f */
[CC--:B------:R-:W-:Y:S02]  /*01d0*/  LEA.HI R3, R11.reuse, R21.reuse, RZ, 0x2 ;  /* 0x000000150b037211 */ /* 0x0c0fe400078f10ff */
[----:B------:R-:W-:Y:S02]  /*01e0*/  LEA.HI R6, R11, R21, RZ, 0x5 ;  /* 0x000000150b067211 */ /* 0x000fe400078f28ff */
[--C-:B------:R-:W-:Y:S01]  /*01f0*/  SHF.R.S32.HI R4, RZ, 0x2, R3.reuse ;  /* 0x00000002ff047819 */ /* 0x100fe20000011403 */
[----:B----4-:R-:W-:Y:S01]  /*0200*/  USHF.R.S32.HI UR17, URZ, 0x1f, UR13 ;  /* 0x0000001f3f117899 */ /* 0x010fe2000801140d */
[----:B------:R-:W-:Y:S02]  /*0210*/  SHF.R.S32.HI R0, RZ, 0x1f, R3 ;  /* 0x0000001fff007819 */ /* 0x000fe40000011403 */
[----:B------:R-:W-:-:S02]  /*0220*/  LEA.HI R2, R3, R4, RZ, 0x1 ;  /* 0x0000000403027211 */ /* 0x000fc400078f08ff */
[----:B------:R-:W-:Y:S02]  /*0230*/  LEA.HI R0, R0, R4, RZ, 0x3 ;  /* 0x0000000400007211 */ /* 0x000fe400078f18ff */
[----:B------:R-:W-:Y:S02]  /*0240*/  LOP3.LUT R2, R2, 0x7fffffe, RZ, 0xc0, !PT ;  /* 0x07fffffe02027812 */ /* 0x000fe400078ec0ff */
[----:B------:R-:W-:Y:S01]  /*0250*/  LOP3.LUT R0, R0, 0xfffffff8, RZ, 0xc0, !PT ;  /* 0xfffffff800007812 */ /* 0x000fe200078ec0ff */
[----:B--2---:R-:W-:Y:S01]  /*0260*/  USHF.R.S32.HI UR16, URZ, 0x1f, UR11 ;  /* 0x0000001f3f107899 */ /* 0x004fe2000801140b */
[----:B------:R-:W-:Y:S01]  /*0270*/  LEA.HI R22, R11, R21, RZ, 0x3 ;  /* 0x000000150b167211 */ /* 0x000fe200078f18ff */
[C---:B------:R-:W-:Y:S01]  /*0280*/  IMAD.IADD R9, R4.reuse, 0x1, -R2 ;  /* 0x0000000104097824 */ /* 0x040fe200078e0a02 */
[----:B------:R-:W-:Y:S01]  /*0290*/  LOP3.LUT R3, R3, 0xfffffffc, RZ, 0xc0, !PT ;  /* 0xfffffffc03037812 */ /* 0x000fe200078ec0ff */
[----:B------:R-:W-:Y:S01]  /*02a0*/  IMAD.IADD R8, R4, 0x1, -R0 ;  /* 0x0000000104087824 */ /* 0x000fe200078e0a00 */
[----:B------:R-:W-:-:S02]  /*02b0*/  LOP3.LUT R0, R6, 0xffffffe0, RZ, 0xc0, !PT ;  /* 0xffffffe006007812 */ /* 0x000fc400078ec0ff */
[----:B------:R-:W-:Y:S01]  /*02c0*/  SHF.R.S32.HI R2, RZ, 0x3, R22 ;  /* 0x00000003ff027819 */ /* 0x000fe20000011416 */
[----:B------:R-:W-:Y:S01]  /*02d0*/  IMAD.IADD R12, R21, 0x1, -R3 ;  /* 0x00000001150c7824 */ /* 0x000fe200078e0a03 */
[----:B------:R-:W-:Y:S01]  /*02e0*/  LEA.HI R10, R11, R21, RZ, 0x4 ;  /* 0x000000150b0a7211 */ /* 0x000fe200078f20ff */
[----:B------:R-:W-:Y:S01]  /*02f0*/  IMAD.IADD R0, R21, 0x1, -R0 ;  /* 0x0000000115007824 */ /* 0x000fe200078e0a00 */
[----:B------:R-:W-:Y:S01]  /*0300*/  SHF.R.S32.HI R5, RZ, 0x5, R6 ;  /* 0x00000005ff057819 */ /* 0x000fe20000011406 */
[----:B------:R-:W-:Y:S01]  /*0310*/  IMAD.SHL.U32 R2, R2, 0x40, RZ ;  /* 0x0000004002027824 */ /* 0x000fe200078e00ff */
[----:B------:R-:W-:Y:S01]  /*0320*/  SHF.R.S32.HI R13, RZ, 0x4, R10 ;  /* 0x00000004ff0d7819 */ /* 0x000fe2000001140a */
[----:B------:R-:W-:Y:S01]  /*0330*/  IMAD.SHL.U32 R7, R12, 0x8, RZ ;  /* 0x000000080c077824 */ /* 0x000fe200078e00ff */
[----:B------:R-:W-:Y:S01]  /*0340*/  SHF.R.S32.HI R3, RZ, 0x1f, R0 ;  /* 0x0000001fff037819 */ /* 0x000fe20000011400 */
[----:B-1----:R-:W-:Y:S01]  /*0350*/  USHF.R.S32.HI UR15, URZ, 0x1f, UR10 ;  /* 0x0000001f3f0f7899 */ /* 0x002fe2000801140a */
[----:B------:R-:W-:-:S02]  /*0360*/  SHF.R.S32.HI R4, RZ, 0x1f, R6 ;  /* 0x0000001fff047819 */ /* 0x000fc40000011406 */
[----:B------:R-:W-:Y:S02]  /*0370*/  LEA.HI R6, R10, R13, RZ, 0x1 ;  /* 0x0000000d0a067211 */ /* 0x000fe400078f08ff */
[----:B------:R-:W-:Y:S02]  /*0380*/  LOP3.LUT R2, R2, 0xc0, RZ, 0xc0, !PT ;  /* 0x000000c002027812 */ /* 0x000fe400078ec0ff */
[----:B------:R-:W-:Y:S02]  /*0390*/  LEA.HI R20, R3, R0, RZ, 0x2 ;  /* 0x0000000003147211 */ /* 0x000fe400078f10ff */
[----:B------:R-:W-:Y:S02]  /*03a0*/  LEA.HI R3, R4, R5, RZ, 0x2 ;  /* 0x0000000504037211 */ /* 0x000fe400078f10ff */
[----:B------:R-:W-:Y:S02]  /*03b0*/  LOP3.LUT R0, R6, 0xfffffffe, RZ, 0xc0, !PT ;  /* 0xfffffffe06007812 */ /* 0x000fe400078ec0ff */
[----:B------:R-:W-:-:S02]  /*03c0*/  LOP3.LUT R4, R2, 0x18, R7, 0xf8, !PT ;  /* 0x0000001802047812 */ /* 0x000fc400078ef807 */
[----:B------:R-:W-:Y:S01]  /*03d0*/  LOP3.LUT R7, R22, 0xfffffff8, RZ, 0xc0, !PT ;  /* 0xfffffff816077812 */ /* 0x000fe200078ec0ff */
[----:B------:R-:W-:Y:S01]  /*03e0*/  IMAD.IADD R13, R13, 0x1, -R0 ;  /* 0x000000010d0d7824 */ /* 0x000fe200078e0a00 */
[----:B------:R-:W-:Y:S02]  /*03f0*/  SHF.R.U32.HI R2, RZ, 0x3, R2 ;  /* 0x00000003ff027819 */ /* 0x000fe40000011602 */
[----:B------:R-:W-:Y:S01]  /*0400*/  LOP3.LUT R0, R3, 0xfffffffc, RZ, 0xc0, !PT ;  /* 0xfffffffc03007812 */ /* 0x000fe200078ec0ff */
[----:B------:R-:W-:Y:S01]  /*0410*/  IMAD.IADD R7, R21, 0x1, -R7 ;  /* 0x0000000115077824 */ /* 0x000fe200078e0a07 */
[----:B------:R-:W-:Y:S01]  /*0420*/  LOP3.LUT R4, R4, R2, RZ, 0x3c, !PT ;  /* 0x0000000204047212 */ /* 0x000fe200078e3cff */
[C---:B------:R-:W-:Y:S01]  /*0430*/  IMAD R2, R5.reuse, 0x8, R9 ;  /* 0x0000000805027824 */ /* 0x040fe200078e0209 */
[----:B------:R-:W-:Y:S01]  /*0440*/  LOP3.LUT R3, R10, 0xfffffff0, RZ, 0xc0, !PT ;  /* 0xfffffff00a037812 */ /* 0x000fe200078ec0ff */
[----:B------:R-:W-:Y:S01]  /*0450*/  IMAD.IADD R17, R5, 0x1, -R0 ;  /* 0x0000000105117824 */ /* 0x000fe200078e0a00 */
[----:B------:R-:W-:Y:S01]  /*0460*/  LEA.HI R9, R7, R7, RZ, 0x1 ;  /* 0x0000000707097211 */ /* 0x000fe200078f08ff */
[----:B------:R-:W-:Y:S01]  /*0470*/  IMAD.U32 R2, R2, 0x20, R4 ;  /* 0x0000002002027824 */ /* 0x000fe200078e0004 */
[----:B------:R-:W-:Y:S01]  /*0480*/  LEA.HI R10, R11, R21, RZ, 0x7 ;  /* 0x000000150b0a7211 */ /* 0x000fe200078f38ff */
[----:B------:R-:W-:Y:S01]  /*0490*/  IMAD.IADD R0, R21, 0x1, -R3 ;  /* 0x0000000115007824 */ /* 0x000fe200078e0a03 */
[----:B------:R-:W-:Y:S01]  /*04a0*/  LOP3.LUT R3, R9, 0x3fffffe, RZ, 0xc0, !PT ;  /* 0x03fffffe09037812 */ /* 0x000fe200078ec0ff */
[----:B------:R-:W-:Y:S01]  /*04b0*/  IMAD.SHL.U32 R21, R21, 0x2, RZ ;  /* 0x0000000215157824 */ /* 0x000fe200078e00ff */
[----:B------:R-:W-:Y:S01]  /*04c0*/  SHF.R.S32.HI R10, RZ, 0x7, R10 ;  /* 0x00000007ff0a7819 */ /* 0x000fe2000001140a */
[----:B------:R1:W-:Y:S01]  /*04d0*/  STL [R1+0x4c], R2 ;  /* 0x00004c0201007387 */ /* 0x0003e20000100800 */
[----:B------:R-:W-:Y:S01]  /*04e0*/  SHF.R.S32.HI R11, RZ, 0x1f, R0 ;  /* 0x0000001fff0b7819 */ /* 0x000fe20000011400 */
[----:B------:R-:W-:Y:S01]  /*04f0*/  IMAD.IADD R4, R7, 0x1, -R3 ;  /* 0x0000000107047824 */ /* 0x000fe200078e0a03 */
[----:B------:R-:W-:Y:S01]  /*0500*/  LOP3.LUT P5, RZ, R8, 0x2, RZ, 0xc0, !PT ;  /* 0x0000000208ff7812 */ /* 0x000fe200078ac0ff */
[----:B------:R-:W-:Y:S01]  /*0510*/  IMAD R3, R10, 0x8, R13 ;  /* 0x000000080a037824 */ /* 0x000fe200078e020d */
[----:B------:R-:W-:-:S02]  /*0520*/  LEA.HI R11, R11, R0, RZ, 0x3 ;  /* 0x000000000b0b7211 */ /* 0x000fc400078f18ff */
[----:B------:R-:W-:Y:S01]  /*0530*/  LOP3.LUT P4, RZ, R8, 0x4, RZ, 0xc0, !PT ;  /* 0x0000000408ff7812 */ /* 0x000fe2000788c0ff */
[----:B------:R-:W-:Y:S01]  /*0540*/  IMAD R19, R3, 0x8, R4 ;  /* 0x0000000803137824 */ /* 0x000fe200078e0204 */
[----:B------:R-:W-:Y:S02]  /*0550*/  LOP3.LUT R4, R11, 0xfffffff8, RZ, 0xc0, !PT ;  /* 0xfffffff80b047812 */ /* 0x000fe400078ec0ff */
[----:B------:R-:W-:-:S03]  /*0560*/  SEL R238, R154, 0xffffffe0, !P5 ;  /* 0xffffffe09aee7807 */ /* 0x000fc60006800000 */
[C---:B------:R-:W-:Y:S02]  /*0570*/  IMAD.IADD R16, R0.reuse, 0x1, -R4 ;  /* 0x0000000100107824 */ /* 0x040fe400078e0a04 */
[----:B------:R-:W-:Y:S01]  /*0580*/  IMAD.SHL.U32 R4, R17, 0x400, RZ ;  /* 0x0000040011047824 */ /* 0x000fe200078e00ff */
[----:B-1----:R-:W-:-:S04]  /*0590*/  LEA.HI R2, R0, R0, RZ, 0x1 ;  /* 0x0000000000027211 */ /* 0x002fc800078f08ff */
[--C-:B------:R-:W-:Y:S02]  /*05a0*/  SHF.R.S32.HI R6, RZ, 0x1, R2.reuse ;  /* 0x00000001ff067819 */ /* 0x100fe40000011402 */
[----:B------:R-:W-:Y:S02]  /*05b0*/  SHF.R.S32.HI R5, RZ, 0x1f, R2 ;  /* 0x0000001fff057819 */ /* 0x000fe40000011402 */
[----:B------:R-:W-:Y:S02]  /*05c0*/  LOP3.LUT R2, R2, 0x7fffffe, RZ, 0xc0, !PT ;  /* 0x07fffffe02027812 */ /* 0x000fe400078ec0ff */
[----:B------:R-:W-:Y:S02]  /*05d0*/  LEA.HI R3, R5, R6, RZ, 0x2 ;  /* 0x0000000605037211 */ /* 0x000fe400078f10ff */
[----:B------:R-:W-:Y:S01]  /*05e0*/  LOP3.LUT R5, R8, 0x1, RZ, 0xc0, !PT ;  /* 0x0000000108057812 */ /* 0x000fe200078ec0ff */
[----:B------:R-:W-:Y:S01]  /*05f0*/  IMAD.IADD R18, R0, 0x1, -R2 ;  /* 0x0000000100127824 */ /* 0x000fe200078e0a02 */
[----:B------:R-:W-:Y:S01]  /*0600*/  LOP3.LUT R3, R3, 0xfffffffc, RZ, 0xc0, !PT ;  /* 0xfffffffc03037812 */ /* 0x000fe200078ec0ff */
[----:B------:R-:W-:Y:S01]  /*0610*/  IMAD.SHL.U32 R2, R7, 0x40, RZ ;  /* 0x0000004007027824 */ /* 0x000fe200078e00ff */
[----:B------:R-:W-:Y:S01]  /*0620*/  SHF.R.S32.HI R0, RZ, 0x1, R9 ;  /* 0x00000001ff007819 */ /* 0x000fe20000011409 */
[----:B------:R-:W-:Y:S01]  /*0630*/  IMAD.SHL.U32 R7, R12, 0x2, RZ ;  /* 0x000000020c077824 */ /* 0x000fe200078e00ff */
[----:B------:R-:W-:Y:S01]  /*0640*/  LEA.HI R12, R8, R8, RZ, 0x1 ;  /* 0x00000008080c7211 */ /* 0x000fe200078f08ff */
[----:B------:R-:W-:Y:S01]  /*0650*/  IMAD.IADD R15, R6, 0x1, -R3 ;  /* 0x00000001060f7824 */ /* 0x000fe200078e0a03 */
[----:B------:R-:W-:Y:S01]  /*0660*/  LOP3.LUT R9, R2, 0x1c0, RZ, 0xc0, !PT ;  /* 0x000001c002097812 */ /* 0x000fe200078ec0ff */
[----:B------:R-:W-:Y:S01]  /*0670*/  IMAD.SHL.U32 R6, R0, 0x40, RZ ;  /* 0x0000004000067824 */ /* 0x000fe200078e00ff */
[----:B------:R-:W-:Y:S01]  /*0680*/  LOP3.LUT R2, R12, 0x3fffffe, RZ, 0xc0, !PT ;  /* 0x03fffffe0c027812 */ /* 0x000fe200078ec0ff */
[----:B------:R-:W-:Y:S01]  /*0690*/  IMAD R242, R10, 0x2000, R7 ;  /* 0x000020000af27824 */ /* 0x000fe200078e0207 */
[----:B------:R-:W-:Y:S01]  /*06a0*/  LOP3.LUT P0, RZ, R0, 0x2, RZ, 0xc0, !PT ;  /* 0x0000000200ff7812 */ /* 0x000fe2000780c0ff */
[----:B------:R-:W-:Y:S01]  /*06b0*/  IMAD.SHL.U32 R0, R17, 0x10, RZ ;  /* 0x0000001011007824 */ /* 0x000fe200078e00ff */
[----:B------:R-:W-:Y:S01]  /*06c0*/  ISETP.NE.U32.AND P6, PT, R5, 0x1, PT ;  /* 0x000000010500780c */ /* 0x000fe20003fc5070 */
[C---:B------:R-:W-:Y:S01]  /*06d0*/  IMAD.IADD R14, R8.reuse, 0x1, -R2 ;  /* 0x00000001080e7824 */ /* 0x040fe200078e0a02 */
[----:B------:R-:W-:Y:S01]  /*06e0*/  SHF.R.S32.HI R3, RZ, 0x3, R11 ;  /* 0x00000003ff037819 */ /* 0x000fe2000001140b */
[----:B------:R-:W-:Y:S01]  /*06f0*/  IMAD.SHL.U32 R2, R8, 0x40, RZ ;  /* 0x0000004008027824 */ /* 0x000fe200078e00ff */
[----:B------:R-:W-:-:S02]  /*0700*/  LEA.HI.SX32 R20, R20, R0, 0x1e ;  /* 0x0000000014147211 */ /* 0x000fc400078ff2ff */
[----:B------:R-:W-:Y:S01]  /*0710*/  LOP3.LUT R5, R9, 0x30, R0, 0xf8, !PT ;  /* 0x0000003009057812 */ /* 0x000fe200078ef800 */
[C---:B------:R-:W-:Y:S01]  /*0720*/  IMAD R18, R3.reuse, 0x8, R18 ;  /* 0x0000000803127824 */ /* 0x040fe200078e0212 */
[----:B------:R-:W-:Y:S01]  /*0730*/  LOP3.LUT R0, R2, 0x1c0, RZ, 0xc0, !PT ;  /* 0x000001c002007812 */ /* 0x000fe200078ec0ff */
[----:B------:R-:W-:Y:S01]  /*0740*/  IMAD R11, R3, 0x200, R4 ;  /* 0x00000200030b7824 */ /* 0x000fe200078e0204 */
[----:B------:R-:W-:Y:S01]  /*0750*/  LOP3.LUT R2, R6, 0xc0, RZ, 0xc0, !PT ;  /* 0x000000c006027812 */ /* 0x000fe200078ec0ff */
[----:B------:R-:W-:Y:S01]  /*0760*/  STL [R1+0x60], R20 ;  /* 0x0000601401007387 */ /* 0x000fe20000100800 */
[----:B------:R-:W-:Y:S02]  /*0770*/  LEA.HI R0, R0, R0, RZ, 0x1d ;  /* 0x0000000000007211 */ /* 0x000fe400078fe8ff */
[----:B------:R-:W-:Y:S02]  /*0780*/  LOP3.LUT R3, R2, 0x8, R22, 0xf8, !PT ;  /* 0x0000000802037812 */ /* 0x000fe400078ef816 */
[----:B------:R-:W-:Y:S01]  /*0790*/  IADD3 R242, R0, R242, R4 ;  /* 0x000000f200f27210 */ /* 0x000fe20007ffe004 */
[----:B------:R-:W-:Y:S01]  /*07a0*/  IMAD R0, R17, 0x200, R7 ;  /* 0x0000020011007824 */ /* 0x000fe200078e0207 */
[----:B------:R-:W-:Y:S01]  /*07b0*/  SHF.R.U32.HI R149, RZ, 0x3, R2 ;  /* 0x00000003ff957819 */ /* 0x000fe20000011602 */
[----:B------:R-:W-:Y:S01]  /*07c0*/  IMAD.SHL.U32 R4, R13, 0x8, RZ ;  /* 0x000000080d047824 */ /* 0x000fe200078e00ff */
[----:B------:R-:W-:Y:S01]  /*07d0*/  SHF.R.U32.HI R2, RZ, 0x3, R9 ;  /* 0x00000003ff027819 */ /* 0x000fe20000011609 */
[----:B------:R-:W-:Y:S01]  /*07e0*/  IMAD R14, R14, 0x20, R0 ;  /* 0x000000200e0e7824 */ /* 0x000fe200078e0200 */
[----:B------:R-:W-:Y:S01]  /*07f0*/  LOP3.LUT R0, R21, 0x6, RZ, 0xc0, !PT ;  /* 0x0000000615007812 */ /* 0x000fe200078ec0ff */
[----:B------:R-:W-:Y:S01]  /*0800*/  IMAD.SHL.U32 R9, R13, 0x10, RZ ;  /* 0x000000100d097824 */ /* 0x000fe200078e00ff */
[----:B------:R-:W-:-:S02]  /*0810*/  LOP3.LUT R149, R3, R149, RZ, 0x3c, !PT ;  /* 0x0000009503957212 */ /* 0x000fc400078e3cff */
[----:B------:R-:W-:Y:S01]  /*0820*/  LOP3.LUT R5, R5, 0x8, R22, 0xf8, !PT ;  /* 0x0000000805057812 */ /* 0x000fe200078ef816 */
[----:B------:R-:W-:Y:S01]  /*0830*/  IMAD R3, R10, 0x40, R0 ;  /* 0x000000400a037824 */ /* 0x000fe200078e0200 */
[----:B------:R-:W-:Y:S01]  /*0840*/  LOP3.LUT R4, R4, 0x8, RZ, 0xc0, !PT ;  /* 0x0000000804047812 */ /* 0x000fe200078ec0ff */
[----:B------:R-:W-:Y:S01]  /*0850*/  IMAD.SHL.U32 R0, R10, 0x8, RZ ;  /* 0x000000080a007824 */ /* 0x000fe200078e00ff */
[----:B------:R-:W-:Y:S01]  /*0860*/  LOP3.LUT R2, R5, R2, RZ, 0x3c, !PT ;  /* 0x0000000205027212 */ /* 0x000fe200078e3cff */
[----:B------:R-:W-:Y:S01]  /*0870*/  IMAD.U32 R149, R19, 0x20, R149 ;  /* 0x0000002013957824 */ /* 0x000fe200078e0095 */
[----:B------:R1:W-:Y:S01]  /*0880*/  STL [R1+0x54], R3 ;  /* 0x0000540301007387 */ /* 0x0003e20000100800 */
[----:B------:R-:W-:Y:S02]  /*0890*/  LEA R242, R242, UR5, 0x1 ;  /* 0x00000005f2f27c11 */ /* 0x000fe4000f8e08ff */
[----:B------:R-:W-:Y:S01]  /*08a0*/  LOP3.LUT R7, R0, 0x8, RZ, 0xc0, !PT ;  /* 0x0000000800077812 */ /* 0x000fe200078ec0ff */
[----:B------:R-:W-:Y:S01]  /*08b0*/  IMAD R5, R13, 0x200, R2 ;  /* 0x000002000d057824 */ /* 0x000fe200078e0202 */
[----:B------:R-:W-:Y:S01]  /*08c0*/  SHF.R.S32.HI R0, RZ, 0x1, R12 ;  /* 0x00000001ff007819 */ /* 0x000fe2000001140c */
[----:B------:R-:W-:Y:S01]  /*08d0*/  IMAD.SHL.U32 R2, R15, 0x40, RZ ;  /* 0x000000400f027824 */ /* 0x000fe200078e00ff */
[----:B------:R-:W-:Y:S01]  /*08e0*/  LOP3.LUT R9, R7, 0x10, R9, 0xf8, !PT ;  /* 0x0000001007097812 */ /* 0x000fe200078ef809 */
[----:B------:R-:W-:Y:S01]  /*08f0*/  VIADD R237, R242, 0x40 ;  /* 0x00000040f2ed7836 */ /* 0x000fe20000000000 */
[C---:B------:R-:W-:Y:S01]  /*0900*/  LOP3.LUT P3, RZ, R0.reuse, 0x2, RZ, 0xc0, !PT ;  /* 0x0000000200ff7812 */ /* 0x040fe2000786c0ff */
[----:B------:R-:W-:Y:S01]  /*0910*/  IMAD.SHL.U32 R0, R0, 0x40, RZ ;  /* 0x0000004000007824 */ /* 0x000fe200078e00ff */
[----:B------:R-:W-:Y:S01]  /*0920*/  LOP3.LUT R2, R2, 0xc0, RZ, 0xc0, !PT ;  /* 0x000000c002027812 */ /* 0x000fe200078ec0ff */
[----:B------:R-:W-:Y:S01]  /*0930*/  @P4 VIADD R237, R242, 0xffffffc0 ;  /* 0xffffffc0f2ed4836 */ /* 0x000fe20000000000 */
[----:B------:R-:W-:Y:S01]  /*0940*/  R2P PR, R16, 0x6 ;  /* 0x0000000610007804 */ /* 0x000fe20000000000 */
[----:B------:R-:W-:Y:S01]  /*0950*/  IMAD.IADD R243, R242, 0x1, R238 ;  /* 0x00000001f2f37824 */ /* 0x000fe200078e02ee */
[----:B------:R-:W-:Y:S01]  /*0960*/  LOP3.LUT R0, R0, 0xc0, RZ, 0xc0, !PT ;  /* 0x000000c000007812 */ /* 0x000fe200078ec0ff */
[----:B------:R-:W-:Y:S01]  /*0970*/  IMAD.IADD R239, R238, 0x1, R237 ;  /* 0x00000001eeef7824 */ /* 0x000fe200078e02ed */
[----:B------:R-:W-:-:S02]  /*0980*/  SHF.R.U32.HI R6, RZ, 0x3, R2 ;  /* 0x00000003ff067819 */ /* 0x000fc40000011602 */
[----:B------:R-:W-:Y:S02]  /*0990*/  SHF.R.U32.HI R8, RZ, 0x3, R0 ;  /* 0x00000003ff087819 */ /* 0x000fe40000011600 */
[----:B------:R-:W-:Y:S02]  /*09a0*/  SEL R236, R236, 0x10, !P6 ;  /* 0x00000010ecec7807 */ /* 0x000fe40007000000 */
[----:B------:R-:W-:Y:S01]  /*09b0*/  LOP3.LUT R8, R8, R0, R7, 0x1e, !PT ;  /* 0x0000000008087212 */ /* 0x000fe200078e1e07 */
[----:B------:R-:W-:Y:S01]  /*09c0*/  IMAD.SHL.U32 R0, R18, 0x20, RZ ;  /* 0x0000002012007824 */ /* 0x000fe200078e00ff */
[----:B------:R-:W2:Y:S01]  /*09d0*/  LDC R7, c[0x0][0x2c4] ;  /* 0x0000b100ff077b82 */ /* 0x000ea20000000800 */
[----:B-1----:R-:W-:Y:S01]  /*09e0*/  IMAD.SHL.U32 R3, R16, 0x40, RZ ;  /* 0x0000004010037824 */ /* 0x002fe200078e00ff */
[----:B------:R-:W-:Y:S01]  /*09f0*/  SEL R152, R152, 0xffffffc0, !P2 ;  /* 0xffffffc098987807 */ /* 0x000fe20005000000 */
[----:B------:R-:W-:Y:S01]  /*0a00*/  IMAD.IADD R8, R8, 0x1, R14 ;  /* 0x0000000108087824 */ /* 0x000fe200078e020e */
[----:B------:R-:W-:Y:S01]  /*0a10*/  SEL R150, R154, 0xffffffe0, !P0 ;  /* 0xffffffe09a967807 */ /* 0x000fe20004000000 */
[----:B------:R-:W-:Y:S01]  /*0a20*/  IMAD.IADD R241, R242, 0x1, R236 ;  /* 0x00000001f2f17824 */ /* 0x000fe200078e02ec */
[----:B------:R-:W-:Y:S01]  /*0a30*/  LOP3.LUT R3, R3, 0x1c0, RZ, 0xc0, !PT ;  /* 0x000001c003037812 */ /* 0x000fe200078ec0ff */
[----:B------:R-:W-:Y:S01]  /*0a40*/  IMAD.IADD R236, R236, 0x1, R237 ;  /* 0x00000001ecec7824 */ /* 0x000fe200078e02ed */
[----:B------:R-:W-:Y:S01]  /*0a50*/  LEA R149, R149, UR5, 0x1 ;  /* 0x0000000595957c11 */ /* 0x000fe2000f8e08ff */
[----:B------:R-:W-:Y:S01]  /*0a60*/  IMAD.IADD R240, R241, 0x1, R238 ;  /* 0x00000001f1f07824 */ /* 0x000fe200078e02ee */
[----:B------:R-:W-:Y:S01]  /*0a70*/  SHF.R.U32.HI R151, RZ, 0x3, R3 ;  /* 0x00000003ff977819 */ /* 0x000fe20000011603 */
[----:B------:R-:W-:Y:S01]  /*0a80*/  IMAD.IADD R238, R238, 0x1, R236 ;  /* 0x00000001eeee7824 */ /* 0x000fe200078e02ec */
[----:B------:R-:W-:Y:S01]  /*0a90*/  LOP3.LUT P0, RZ, R15, 0x2, RZ, 0xc0, !PT ;  /* 0x000000020fff7812 */ /* 0x000fe2000780c0ff */
[----:B------:R-:W-:Y:S01]  /*0aa0*/  IMAD.IADD R150, R150, 0x1, R149 ;  /* 0x0000000196967824 */ /* 0x000fe200078e0295 */
[----:B------:R-:W-:-:S02]  /*0ab0*/  LOP3.LUT R151, R151, R3, R4, 0x1e, !PT ;  /* 0x0000000397977212 */ /* 0x000fc400078e1e04 */
[C---:B------:R-:W-:Y:S01]  /*0ac0*/  LOP3.LUT R3, R6.reuse, R2, R4, 0x1e, !PT ;  /* 0x0000000206037212 */ /* 0x040fe200078e1e04 */
[----:B------:R-:W-:Y:S01]  /*0ad0*/  IMAD R4, R17, 0x200, R0 ;  /* 0x0000020011047824 */ /* 0x000fe200078e0200 */
[----:B------:R-:W-:Y:S01]  /*0ae0*/  LOP3.LUT R2, R6, R9, R2, 0x1e, !PT ;  /* 0x0000000906027212 */ /* 0x000fe200078e1e02 */
[----:B------:R-:W-:Y:S01]  /*0af0*/  IMAD.IADD R151, R11, 0x1, R151 ;  /* 0x000000010b977824 */ /* 0x000fe200078e0297 */
[----:B------:R-:W-:Y:S01]  /*0b00*/  SEL R154, R154, 0xffffffe0, !P0 ;  /* 0xffffffe09a9a7807 */ /* 0x000fe20004000000 */
[----:B------:R-:W-:Y:S01]  /*0b10*/  IMAD.IADD R156, R4, 0x1, R3 ;  /* 0x00000001049c7824 */ /* 0x000fe200078e0203 */
[----:B------:R-:W-:Y:S01]  /*0b20*/  LEA R3, R8, UR6, 0x1 ;  /* 0x0000000608037c11 */ /* 0x000fe2000f8e08ff */
[----:B------:R-:W-:Y:S01]  /*0b30*/  IMAD.IADD R155, R0, 0x1, R2 ;  /* 0x00000001009b7824 */ /* 0x000fe200078e0202 */
[----:B--2---:R-:W-:Y:S02]  /*0b40*/  IADD3 R0, R20, 0x1, -R7 ;  /* 0x0000000114007810 */ /* 0x004fe40007ffe807 */
[----:B------:R-:W-:-:S02]  /*0b50*/  LEA R151, R151, UR4, 0x1 ;  /* 0x0000000497977c11 */ /* 0x000fc4000f8e08ff */
[----:B------:R-:W-:Y:S01]  /*0b60*/  LEA R2, R5, UR5, 0x1 ;  /* 0x0000000505027c11 */ /* 0x000fe2000f8e08ff */
[----:B------:R1:W-:Y:S02]  /*0b70*/  STL [R1+0x50], R0 ;  /* 0x0000500001007387 */ /* 0x0003e40000100800 */
[C---:B------:R-:W-:Y:S02]  /*0b80*/  VIADD R157, R151.reuse, 0x20 ;  /* 0x00000020979d7836 */ /* 0x040fe40000000000 */
[----:B------:R2:W-:Y:S01]  /*0b90*/  STL [R1+0x58], R3 ;  /* 0x0000580301007387 */ /* 0x0005e20000100800 */
[C---:B------:R-:W-:Y:S02]  /*0ba0*/  @P1 VIADD R157, R151.reuse, 0xffffffe0 ;  /* 0xffffffe0979d1836 */ /* 0x040fe40000000000 */
[----:B------:R-:W-:Y:S02]  /*0bb0*/  IMAD.IADD R153, R151, 0x1, R152 ;  /* 0x0000000197997824 */ /* 0x000fe400078e0298 */
[----:B------:R-:W-:-:S02]  /*0bc0*/  IMAD.IADD R152, R152, 0x1, R157 ;  /* 0x0000000198987824 */ /* 0x000fc400078e029d */
[C---:B------:R-:W-:Y:S02]  /*0bd0*/  VIADD R160, R157.reuse, 0x2000 ;  /* 0x000020009da07836 */ /* 0x040fe40000000000 */
[C---:B------:R-:W-:Y:S02]  /*0be0*/  VIADD R159, R157.reuse, 0x4000 ;  /* 0x000040009d9f7836 */ /* 0x040fe40000000000 */
[----:B------:R-:W-:Y:S02]  /*0bf0*/  VIADD R158, R157, 0x6000 ;  /* 0x000060009d9e7836 */ /* 0x000fe40000000000 */
[C---:B-1----:R-:W-:Y:S02]  /*0c00*/  VIADD R0, R3.reuse, 0x20 ;  /* 0x0000002003007836 */ /* 0x042fe40000000000 */
[----:B------:R-:W-:-:S05]  /*0c10*/  @P3 VIADD R0, R3, 0xffffffe0 ;  /* 0xffffffe003003836 */ /* 0x000fca0000000000 */
[----:B------:R2:W-:Y:S02]  /*0c20*/  STL [R1+0x5c], R0 ;  /* 0x00005c0001007387 */ /* 0x0005e40000100800 */
.L_x_249:
        /* <DEDUP_REMOVED lines=8> */
[----:B-12---:R-:W1:Y:S02]  /*0cb0*/  @P0 S2R R0, SR_CTAID.Y ;  /* 0x0000000000000919 */ /* 0x006e640000002600 */
        /* <DEDUP_REMOVED lines=22> */
[----:B------:R-:W-:Y:S05]  /*0e20*/  @P0 BRA `(.L_x_241) ;  /* 0x0000007400fc0947 */ /* 0x000fea0003800000 */
[----:B------:R-:W1:Y:S01]  /*0e30*/  LDC R9, c[0x0][0x278] ;  /* 0x00009e00ff097b82 */ /* 0x000e620000000800 */
[----:B------:R-:W2:Y:S01]  /*0e40*/  S2R R3, SR_CTAID.Z ;  /* 0x0000000000037919 */ /* 0x000ea20000002700 */
[----:B------:R-:W-:Y:S01]  /*0e50*/  ULDC.64 UR6, c[0x0][0x2f0] ;  /* 0x0000bc0000067ab9 */ /* 0x000fe20000000a00 */
[----:B------:R-:W-:Y:S01]  /*0e60*/  ULDC UR4, c[0x0][0x2c4] ;  /* 0x0000b10000047ab9 */ /* 0x000fe20000000800 */
[----:B------:R-:W-:Y:S01]  /*0e70*/  UISETP.NE.U32.AND UP1, UPT, UR6, URZ, UPT ;  /* 0x0000003f0600728c */ /* 0x000fe2000bf25070 */
[----:B------:R-:W3:Y:S01]  /*0e80*/  S2R R10, SR_CTAID.X ;  /* 0x00000000000a7919 */ /* 0x000ee20000002500 */
[----:B------:R-:W-:Y:S02]  /*0e90*/  UIADD3 UR22, UR4, 0x7f, URZ ;  /* 0x0000007f04167890 */ /* 0x000fe4000fffe03f */
[----:B------:R-:W3:Y:S01]  /*0ea0*/  LDC.64 R6, c[0x0][0x488] ;  /* 0x00012200ff067b82 */ /* 0x000ee20000000a00 */
[----:B------:R-:W-:Y:S01]  /*0eb0*/  ULDC.U8 UR6, c[0x0][0x3d8] ;  /* 0x0000f60000067ab9 */ /* 0x000fe20000000000 */
[----:B------:R-:W-:-:S02]  /*0ec0*/  USHF.R.S32.HI UR23, URZ, 0x1f, UR22 ;  /* 0x0000001f3f177899 */ /* 0x000fc40008011416 */
[----:B------:R-:W-:Y:S02]  /*0ed0*/  UISETP.NE.AND UP0, UPT, UR6, URZ, UPT ;  /* 0x0000003f0600728c */ /* 0x000fe4000bf05270 */
[----:B------:R-:W-:Y:S01]  /*0ee0*/  ULEA.HI UR23, UR23, UR22, URZ, 0x7 ;  /* 0x0000001617177291 */ /* 0x000fe2000f8f383f */
[----:B------:R-:W-:Y:S01]  /*0ef0*/  ULDC UR30, c[0x0][0x270] ;  /* 0x00009c00001e7ab9 */ /* 0x000fe20000000800 */
[----:B------:R-:W-:Y:S02]  /*0f00*/  ULDC UR29, c[0x0][0x2dc] ;  /* 0x0000b700001d7ab9 */ /* 0x000fe40000000800 */
[----:B------:R-:W-:Y:S02]  /*0f10*/  ULOP3.LUT UR38, UR23, 0xffffff80, URZ, 0xc0, !UPT ;  /* 0xffffff8017267892 */ /* 0x000fe4000f8ec03f */
[----:B------:R-:W-:Y:S02]  /*0f20*/  UISETP.NE.AND.EX UP1, UPT, UR7, URZ, UPT, UP1 ;  /* 0x0000003f0700728c */ /* 0x000fe4000bf25310 */
[----:B------:R-:W-:Y:S01]  /*0f30*/  UIMAD UR35, UR13, UR29, URZ ;  /* 0x0000001d0d2372a4 */ /* 0x000fe2000f8e023f */
[----:B-1----:R-:W-:Y:S01]  /*0f40*/  IABS R8, R9 ;  /* 0x0000000900087213 */ /* 0x002fe20000000000 */
[----:B------:R-:W-:Y:S01]  /*0f50*/  @UP0 UIMAD UR9, UR12, UR4, URZ ;  /* 0x000000040c0902a4 */ /* 0x000fe2000f8e023f */
[----:B------:R-:W-:Y:S01]  /*0f60*/  ISETP.NE.AND P2, PT, R9, RZ, PT ;  /* 0x000000ff0900720c */ /* 0x000fe20003f45270 */
[----:B------:R-:W-:Y:S01]  /*0f70*/  @!UP0 UIMAD UR6, UR12, UR30, UR13 ;  /* 0x0000001e0c0682a4 */ /* 0x000fe2000f8e020d */
[----:B------:R-:W1:Y:S01]  /*0f80*/  I2F.RP R4, R8 ;  /* 0x0000000800047306 */ /* 0x000e620000209400 */
[----:B------:R-:W-:Y:S01]  /*0f90*/  UIADD3 UR38, UR38, -0x80, URZ ;  /* 0xffffff8026267890 */ /* 0x000fe2000fffe03f */
[----:B------:R-:W-:Y:S01]  /*0fa0*/  ULDC.U8 UR7, c[0x0][0x480] ;  /* 0x0001200000077ab9 */ /* 0x000fe20000000000 */
[----:B------:R-:W-:Y:S01]  /*0fb0*/  @UP0 ULDC UR40, c[0x0][0x2e4] ;  /* 0x0000b90000280ab9 */ /* 0x000fe20000000800 */
[----:B--2---:R-:W-:Y:S01]  /*0fc0*/  IABS R3, R3 ;  /* 0x0000000300037213 */ /* 0x004fe20000000000 */
[----:B------:R-:W-:-:S02]  /*0fd0*/  @UP0 UIMAD UR40, UR13, UR40, UR9 ;  /* 0x000000280d2802a4 */ /* 0x000fc4000f8e0209 */
[----:B------:R-:W-:Y:S02]  /*0fe0*/  USHF.R.S32.HI UR8, URZ, 0x1f, UR20 ;  /* 0x0000001f3f087899 */ /* 0x000fe40008011414 */
[----:B------:R-:W-:Y:S02]  /*0ff0*/  USHF.R.S32.HI UR19, URZ, 0x1f, UR26 ;  /* 0x0000001f3f137899 */ /* 0x000fe4000801141a */
[----:B------:R-:W-:Y:S02]  /*1000*/  USHF.R.S32.HI UR34, URZ, 0x1f, UR30 ;  /* 0x0000001f3f227899 */ /* 0x000fe4000801141e */
[----:B------:R-:W-:Y:S01]  /*1010*/  USHF.R.S32.HI UR33, URZ, 0x1f, UR35 ;  /* 0x0000001f3f217899 */ /* 0x000fe20008011423 */
[----:B-1----:R-:W1:Y:S01]  /*1020*/  MUFU.RCP R4, R4 ;  /* 0x0000000400047308 */ /* 0x002e620000001000 */
[----:B------:R-:W-:Y:S02]  /*1030*/  USEL UR32, UR24, URZ, UP1 ;  /* 0x0000003f18207287 */ /* 0x000fe40008800000 */
[----:B------:R-:W-:-:S02]  /*1040*/  USEL UR31, UR25, URZ, UP1 ;  /* 0x0000003f191f7287 */ /* 0x000fc40008800000 */
[----:B------:R-:W-:Y:S02]  /*1050*/  USHF.R.S32.HI UR23, URZ, 0x7, UR23 ;  /* 0x000000073f177899 */ /* 0x000fe40008011417 */
[----:B------:R-:W-:Y:S02]  /*1060*/  @!UP0 UIMAD UR40, UR6, UR4, URZ ;  /* 0x00000004062882a4 */ /* 0x000fe4000f8e023f */
[----:B------:R-:W-:Y:S01]  /*1070*/  USHF.R.S32.HI UR39, URZ, 0x1f, UR38 ;  /* 0x0000001f3f277899 */ /* 0x000fe20008011426 */
[----:B-1----:R-:W-:-:S04]  /*1080*/  VIADD R4, R4, 0xffffffe ;  /* 0x0ffffffe04047836 */ /* 0x002fc80000000000 */
[----:B------:R-:W1:Y:S02]  /*1090*/  F2I.FTZ.U32.TRUNC.NTZ R5, R4 ;  /* 0x0000000400057305 */ /* 0x000e64000021f000 */
[----:B-1----:R-:W-:Y:S02]  /*10a0*/  IMAD.MOV R0, RZ, RZ, -R5 ;  /* 0x000000ffff007224 */ /* 0x002fe400078e0a05 */
[----:B------:R-:W-:Y:S02]  /*10b0*/  IMAD.MOV.U32 R4, RZ, RZ, RZ ;  /* 0x000000ffff047224 */ /* 0x000fe400078e00ff */
[----:B------:R-:W-:-:S04]  /*10c0*/  IMAD R0, R0, R8, RZ ;  /* 0x0000000800007224 */ /* 0x000fc800078e02ff */
[----:B------:R-:W-:-:S04]  /*10d0*/  IMAD.HI.U32 R0, R5, R0, R4 ;  /* 0x0000000005007227 */ /* 0x000fc800078e0004 */
[----:B------:R-:W-:-:S04]  /*10e0*/  IMAD.MOV.U32 R4, RZ, RZ, R3 ;  /* 0x000000ffff047224 */ /* 0x000fc800078e0003 */
[----:B------:R-:W-:-:S05]  /*10f0*/  IMAD.HI.U32 R0, R0, R4, RZ ;  /* 0x0000000400007227 */ /* 0x000fca00078e00ff */
[----:B------:R-:W-:-:S05]  /*1100*/  IADD3 R3, -R0, RZ, RZ ;  /* 0x000000ff00037210 */ /* 0x000fca0007ffe1ff */
[----:B------:R-:W-:Y:S02]  /*1110*/  IMAD R3, R8, R3, R4 ;  /* 0x0000000308037224 */ /* 0x000fe400078e0204 */
[----:B---3--:R-:W-:-:S03]  /*1120*/  IMAD.WIDE.U32 R4, R10, R6, RZ ;  /* 0x000000060a047225 */ /* 0x008fc600078e00ff */
[----:B------:R-:W-:Y:S01]  /*1130*/  ISETP.GT.U32.AND P1, PT, R8, R3, PT ;  /* 0x000000030800720c */ /* 0x000fe20003f24070 */
[----:B------:R-:W-:-:S12]  /*1140*/  IMAD R7, R10, R7, R5 ;  /* 0x000000070a077224 */ /* 0x000fd800078e0205 */
[----:B------:R-:W-:Y:S02]  /*1150*/  @!P1 IMAD.IADD R3, R3, 0x1, -R8 ;  /* 0x0000000103039824 */ /* 0x000fe400078e0a08 */
[----:B------:R-:W-:Y:S01]  /*1160*/  @!P1 VIADD R0, R0, 0x1 ;  /* 0x0000000100009836 */ /* 0x000fe20000000000 */
[----:B------:R-:W-:Y:S02]  /*1170*/  ISETP.NE.AND P1, PT, RZ, UR7, PT ;  /* 0x00000007ff007c0c */ /* 0x000fe4000bf25270 */
[----:B------:R-:W-:Y:S02]  /*1180*/  ISETP.GE.U32.AND P3, PT, R3, R8, PT ;  /* 0x000000080300720c */ /* 0x000fe40003f66070 */
[----:B------:R-:W-:Y:S02]  /*1190*/  LOP3.LUT R3, R9, UR13, RZ, 0x3c, !PT ;  /* 0x0000000d09037c12 */ /* 0x000fe4000f8e3cff */
[----:B------:R-:W-:Y:S02]  /*11a0*/  SEL R30, R4, RZ, P1 ;  /* 0x000000ff041e7207 */ /* 0x000fe40000800000 */
[----:B------:R-:W-:-:S02]  /*11b0*/  ISETP.GE.AND P0, PT, R3, RZ, PT ;  /* 0x000000ff0300720c */ /* 0x000fc40003f06270 */
[----:B------:R-:W-:-:S05]  /*11c0*/  SEL R31, R7, RZ, P1 ;  /* 0x000000ff071f7207 */ /* 0x000fca0000800000 */
[----:B------:R-:W-:-:S06]  /*11d0*/  @P3 IADD3 R0, R0, 0x1, RZ ;  /* 0x0000000100003810 */ /* 0x000fcc0007ffe0ff */
[----:B------:R-:W-:Y:S01]  /*11e0*/  @!P0 IMAD.MOV R0, RZ, RZ, -R0 ;  /* 0x000000ffff008224 */ /* 0x000fe200078e0a00 */
        /* <DEDUP_REMOVED lines=12> */
.L_x_242:
[----:B------:R-:W-:Y:S01]  /*12b0*/  UIMAD UR22, UR12, UR30, UR13 ;  /* 0x0000001e0c1672a4 */ /* 0x000fe2000f8e020d */
[----:B------:R-:W-:-:S03]  /*12c0*/  ULDC UR28, c[0x0][0x2d4] ;  /* 0x0000b500001c7ab9 */ /* 0x000fc60000000800 */
[----:B------:R-:W-:-:S12]  /*12d0*/  UIMAD UR22, UR22, UR28, URZ ;  /* 0x0000001c161672a4 */ /* 0x000fd8000f8e023f */
.L_x_243:
[----:B------:R-:W2:Y:S01]  /*12e0*/  LDL R35, [R1+0x4c] ;  /* 0x00004c0001237983 */ /* 0x000ea20000100800 */
[----:B------:R-:W1:Y:S01]  /*12f0*/  LDC.64 R10, c[0x0][0x238] ;  /* 0x00008e00ff0a7b82 */ /* 0x000e620000000a00 */
[----:B------:R-:W-:Y:S02]  /*1300*/  ULDC.64 UR6, c[0x0][0x268] ;  /* 0x00009a0000067ab9 */ /* 0x000fe40000000a00 */
[----:B------:R-:W3:Y:S01]  /*1310*/  LDL R34, [R1+0x60] ;  /* 0x0000600001227983 */ /* 0x000ee20000100800 */
[----:B------:R-:W-:Y:S01]  /*1320*/  UIADD3 UR20, UP0, UR26, UR20, URZ ;  /* 0x000000141a147290 */ /* 0x000fe2000ff1e03f */
[----:B------:R-:W-:Y:S01]  /*1330*/  IMAD R14, R28, UR6, RZ ;  /* 0x000000061c0e7c24 */ /* 0x000fe2000f8e02ff */
[----:B------:R-:W-:Y:S01]  /*1340*/  UIADD3 UR41, UR23, -0x1, URZ ;  /* 0xffffffff17297890 */ /* 0x000fe2000fffe03f */
[----:B------:R-:W4:Y:S01]  /*1350*/  S2R R32, SR_TID.X ;  /* 0x0000000000207919 */ /* 0x000f220000002100 */
[----:B------:R-:W4:Y:S01]  /*1360*/  LDC.64 R6, c[0x0][0x250] ;  /* 0x00009400ff067b82 */ /* 0x000f220000000a00 */
[----:B------:R-:W-:Y:S01]  /*1370*/  UIADD3.X UR19, UR8, UR19, URZ, UP0, !UPT ;  /* 0x0000001308137290 */ /* 0x000fe200087fe43f */
[----:B------:R-:W-:Y:S01]  /*1380*/  IMAD R15, R0, UR7, R14 ;  /* 0x00000007000f7c24 */ /* 0x000fe2000f8e020e */
[----:B------:R-:W-:Y:S01]  /*1390*/  UIADD3 UR40, UR38, UR40, URZ ;  /* 0x0000002826287290 */ /* 0x000fe2000fffe03f */
[----:B------:R-:W-:Y:S01]  /*13a0*/  ULDC.64 UR8, c[0x0][0x428] ;  /* 0x00010a0000087ab9 */ /* 0x000fe20000000a00 */
[----:B------:R-:W-:-:S03]  /*13b0*/  ULDC.64 UR44, c[0x0][0x2b0] ;  /* 0x0000ac00002c7ab9 */ /* 0x000fc60000000a00 */
[----:B------:R-:W4:Y:S01]  /*13c0*/  LDC.64 R12, c[0x0][0x418] ;  /* 0x00010600ff0c7b82 */ /* 0x000f220000000a00 */
[----:B------:R-:W-:Y:S01]  /*13d0*/  UIMAD.WIDE UR44, UR40, 0x4, UR44 ;  /* 0x00000004282c78a5 */ /* 0x000fe2000f8e022c */
[----:B-1----:R-:W-:-:S06]  /*13e0*/  IMAD R8, R10, UR18, RZ ;  /* 0x000000120a087c24 */ /* 0x002fcc000f8e02ff */
[----:B------:R-:W1:Y:S01]  /*13f0*/  LDC.64 R24, c[0x0][0x420] ;  /* 0x00010800ff187b82 */ /* 0x000e620000000a00 */
[----:B------:R-:W-:Y:S02]  /*1400*/  IMAD R8, R11, UR12, R8 ;  /* 0x0000000c0b087c24 */ /* 0x000fe4000f8e0208 */
[----:B----4-:R-:W-:-:S05]  /*1410*/  IMAD R14, R6, UR19, RZ ;  /* 0x00000013060e7c24 */ /* 0x010fca000f8e02ff */
[----:B------:R-:W4:Y:S01]  /*1420*/  LDC.64 R22, c[0x0][0x230] ;  /* 0x00008c00ff167b82 */ /* 0x000f220000000a00 */
[----:B------:R-:W-:Y:S01]  /*1430*/  IMAD R14, R7, UR20, R14 ;  /* 0x00000014070e7c24 */ /* 0x000fe2000f8e020e */
[----:B------:R-:W-:-:S06]  /*1440*/  SHF.R.S32.HI R33, RZ, 0x1f, R32 ;  /* 0x0000001fff217819 */ /* 0x000fcc0000011420 */
[----:B------:R-:W4:Y:S01]  /*1450*/  LDC.64 R26, c[0x0][0x240] ;  /* 0x00009000ff1a7b82 */ /* 0x000f220000000a00 */
[----:B------:R-:W-:-:S04]  /*1460*/  LEA.HI R3, R33, R32, RZ, 0x2 ;  /* 0x0000002021037211 */ /* 0x000fc800078f10ff */
[----:B------:R-:W-:Y:S02]  /*1470*/  LOP3.LUT R4, R3, 0xfffffffc, RZ, 0xc0, !PT ;  /* 0xfffffffc03047812 */ /* 0x000fe400078ec0ff */
[----:B------:R-:W-:Y:S01]  /*1480*/  SHF.R.S32.HI R3, RZ, 0x2, R3 ;  /* 0x00000002ff037819 */ /* 0x000fe20000011403 */
[----:B------:R-:W2:Y:S02]  /*1490*/  LDC.64 R20, c[0x0][0x248] ;  /* 0x00009200ff147b82 */ /* 0x000ea40000000a00 */
[----:B------:R-:W-:Y:S01]  /*14a0*/  IMAD.IADD R4, R32, 0x1, -R4 ;  /* 0x0000000120047824 */ /* 0x000fe200078e0a04 */
[----:B------:R-:W-:Y:S01]  /*14b0*/  SHF.R.S32.HI R29, RZ, 0x1f, R3 ;  /* 0x0000001fff1d7819 */ /* 0x000fe20000011403 */
[----:B------:R-:W-:-:S04]  /*14c0*/  IMAD.WIDE.U32 R16, R3, R6, RZ ;  /* 0x0000000603107225 */ /* 0x000fc800078e00ff */
[----:B------:R-:W-:Y:S02]  /*14d0*/  IMAD.SHL.U32 R4, R4, 0x8, RZ ;  /* 0x0000000804047824 */ /* 0x000fe400078e00ff */
[----:B------:R-:W-:-:S03]  /*14e0*/  IMAD R9, R29, R6, RZ ;  /* 0x000000061d097224 */ /* 0x000fc600078e02ff */
[--C-:B------:R-:W-:Y:S01]  /*14f0*/  SHF.R.S32.HI R5, RZ, 0x1f, R4.reuse ;  /* 0x0000001fff057819 */ /* 0x100fe20000011404 */
[----:B------:R-:W-:Y:S02]  /*1500*/  IMAD R9, R3, R7, R9 ;  /* 0x0000000703097224 */ /* 0x000fe400078e0209 */
[----:B------:R-:W-:-:S04]  /*1510*/  IMAD.WIDE.U32 R10, R10, UR12, R4 ;  /* 0x0000000c0a0a7c25 */ /* 0x000fc8000f8e0004 */
[----:B------:R-:W-:Y:S02]  /*1520*/  IMAD.IADD R11, R11, 0x1, R8 ;  /* 0x000000010b0b7824 */ /* 0x000fe400078e0208 */
[----:B------:R-:W-:Y:S02]  /*1530*/  IMAD.IADD R9, R17, 0x1, R9 ;  /* 0x0000000111097824 */ /* 0x000fe400078e0209 */
[----:B------:R-:W-:Y:S02]  /*1540*/  IMAD.MOV.U32 R8, RZ, RZ, R16 ;  /* 0x000000ffff087224 */ /* 0x000fe400078e0010 */
[----:B------:R-:W-:Y:S01]  /*1550*/  IMAD.WIDE.U32 R10, R0, UR6, R10 ;  /* 0x00000006000a7c25 */ /* 0x000fe2000f8e000a */
[----:B------:R-:W-:-:S03]  /*1560*/  ULDC.64 UR6, c[0x0][0x220] ;  /* 0x0000880000067ab9 */ /* 0x000fc60000000a00 */
[----:B------:R-:W-:Y:S01]  /*1570*/  IMAD.WIDE.U32 R8, R6, UR20, R8 ;  /* 0x0000001406087c25 */ /* 0x000fe2000f8e0008 */
[----:B------:R-:W-:Y:S02]  /*1580*/  IADD3 R15, R11, R15, RZ ;  /* 0x0000000f0b0f7210 */ /* 0x000fe40007ffe0ff */
[----:B------:R-:W-:Y:S01]  /*1590*/  IADD3 R11, P0, R10, R8, RZ ;  /* 0x000000080a0b7210 */ /* 0x000fe20007f1e0ff */
[C---:B------:R-:W-:Y:S01]  /*15a0*/  IMAD R8, R12.reuse, UR18, RZ ;  /* 0x000000120c087c24 */ /* 0x040fe2000f8e02ff */
[----:B------:R-:W-:Y:S02]  /*15b0*/  IADD3 R10, P2, R3, UR38, RZ ;  /* 0x00000026030a7c10 */ /* 0x000fe4000ff5e0ff */
[----:B------:R-:W-:Y:S01]  /*15c0*/  IADD3.X R14, R15, R9, R14, P0, !PT ;  /* 0x000000090f0e7210 */ /* 0x000fe200007fe40e */
[----:B------:R-:W-:Y:S01]  /*15d0*/  IMAD R8, R13, UR12, R8 ;  /* 0x0000000c0d087c24 */ /* 0x000fe2000f8e0208 */
[----:B------:R-:W-:Y:S01]  /*15e0*/  IADD3.X R15, R29, UR39, RZ, P2, !PT ;  /* 0x000000271d0f7c10 */ /* 0x000fe200097fe4ff */
[----:B------:R-:W-:-:S04]  /*15f0*/  IMAD.WIDE.U32 R12, R12, UR12, R4 ;  /* 0x0000000c0c0c7c25 */ /* 0x000fc8000f8e0004 */
[----:B------:R-:W-:Y:S01]  /*1600*/  IMAD.IADD R13, R13, 0x1, R8 ;  /* 0x000000010d0d7824 */ /* 0x000fe200078e0208 */
[----:B------:R-:W-:Y:S01]  /*1610*/  LEA R8, P0, R11, UR6, 0x1 ;  /* 0x000000060b087c11 */ /* 0x000fe2000f8008ff */
[-C--:B-1----:R-:W-:Y:S02]  /*1620*/  IMAD R16, R15, R24.reuse, RZ ;  /* 0x000000180f107224 */ /* 0x082fe400078e02ff */
[----:B------:R-:W-:Y:S01]  /*1630*/  IMAD.WIDE.U32 R12, R10, R24, R12 ;  /* 0x000000180a0c7225 */ /* 0x000fe200078e000c */
[----:B------:R-:W-:Y:S01]  /*1640*/  LEA.HI.X R9, R11, UR7, R14, 0x1, P0 ;  /* 0x000000070b097c11 */ /* 0x000fe200080f0c0e */
[----:B------:R-:W-:Y:S01]  /*1650*/  ULDC.64 UR6, c[0x0][0x260] ;  /* 0x0000980000067ab9 */ /* 0x000fe20000000a00 */
[----:B------:R-:W-:Y:S01]  /*1660*/  LEA R18, P0, R6, R8, 0x7 ;  /* 0x0000000806127211 */ /* 0x000fe200078038ff */
[C---:B------:R-:W-:Y:S02]  /*1670*/  IMAD R11, R10.reuse, R25, R16 ;  /* 0x000000190a0b7224 */ /* 0x040fe400078e0210 */
[----:B----4-:R-:W-:Y:S01]  /*1680*/  IMAD.WIDE.U32 R16, R10, R26, R4 ;  /* 0x0000001a0a107225 */ /* 0x010fe200078e0004 */
[----:B------:R-:W-:-:S03]  /*1690*/  LEA.HI.X R19, R6, R9, R7, 0x7, P0 ;  /* 0x0000000906137211 */ /* 0x000fc600000f3c07 */
[----:B------:R-:W-:Y:S02]  /*16a0*/  IMAD.IADD R7, R13, 0x1, R11 ;  /* 0x000000010d077824 */ /* 0x000fe400078e020b */
[C---:B------:R-:W-:Y:S02]  /*16b0*/  IMAD R11, R22.reuse, UR18, RZ ;  /* 0x00000012160b7c24 */ /* 0x040fe4000f8e02ff */
[----:B------:R-:W-:-:S04]  /*16c0*/  IMAD.WIDE.U32 R4, R22, UR12, R4 ;  /* 0x0000000c16047c25 */ /* 0x000fc8000f8e0004 */
[----:B------:R-:W-:Y:S02]  /*16d0*/  IMAD R15, R15, R26, RZ ;  /* 0x0000001a0f0f7224 */ /* 0x000fe400078e02ff */
[----:B------:R-:W-:Y:S02]  /*16e0*/  IMAD.MOV.U32 R6, RZ, RZ, R12 ;  /* 0x000000ffff067224 */ /* 0x000fe400078e000c */
[----:B------:R-:W-:Y:S01]  /*16f0*/  IMAD.U32 R12, RZ, RZ, UR8 ;  /* 0x00000008ff0c7e24 */ /* 0x000fe2000f8e00ff */
[----:B------:R-:W-:Y:S01]  /*1700*/  UIMAD UR8, UR17, UR8, URZ ;  /* 0x00000008110872a4 */ /* 0x000fe2000f8e023f */
[----:B------:R-:W-:Y:S02]  /*1710*/  IMAD R15, R10, R27, R15 ;  /* 0x0000001b0a0f7224 */ /* 0x000fe400078e020f */
[----:B------:R-:W-:Y:S01]  /*1720*/  IMAD.WIDE.U32 R12, R12, UR13, R6 ;  /* 0x0000000d0c0c7c25 */ /* 0x000fe2000f8e0006 */
[----:B------:R-:W-:Y:S02]  /*1730*/  UIMAD UR9, UR13, UR9, UR8 ;  /* 0x000000090d0972a4 */ /* 0x000fe4000f8e0208 */
[----:B------:R-:W-:-:S02]  /*1740*/  ULEA.HI UR8, UR41, UR41, URZ, 0x1 ;  /* 0x0000002929087291 */ /* 0x000fc4000f8f083f */
[----:B------:R-:W-:Y:S02]  /*1750*/  UIMAD UR40, UR30, UR29, URZ ;  /* 0x0000001d1e2872a4 */ /* 0x000fe4000f8e023f */
[----:B------:R-:W-:Y:S01]  /*1760*/  UIADD3 UR22, UR38, UR22, URZ ;  /* 0x0000001626167290 */ /* 0x000fe2000fffe03f */
        /* <DEDUP_REMOVED lines=12> */
[----:B--2---:R-:W-:Y:S01]  /*1830*/  LEA R14, R35, UR5, 0x1 ;  /* 0x00000005230e7c11 */ /* 0x004fe2000f8e08ff */
[----:B------:R-:W-:Y:S06]  /*1840*/  @P1 BAR.SYNC.DEFER_BLOCKING 0x0 ;  /* 0x0000000000001b1d */ /* 0x000fec0000010000 */
[----:B------:R-:W-:Y:S01]  /*1850*/  @!PT LDS RZ, [RZ] ;  /* 0x00000000fffff984 */ /* 0x000fe20000000800 */
[----:B------:R-:W-:Y:S01]  /*1860*/  @!PT LDS RZ, [RZ] ;  /* 0x00000000fffff984 */ /* 0x000fe20000000800 */
[----:B------:R-:W-:Y:S01]  /*1870*/  @!PT LDS RZ, [RZ] ;  /* 0x00000000fffff984 */ /* 0x000fe20000000800 */
[----:B------:R1:W-:Y:S04]  /*1880*/  LDGSTS.E.BYPASS.LTC128B.128 [R14+0x8000], desc[UR36][R8.64] ;  /* 0x08000000080e7fae */ /* 0x0003e8000b901d64 */
[----:B------:R-:W-:Y:S04]  /*1890*/  LDGSTS.E.BYPASS.LTC128B.128 [R14+0x9000], desc[UR36][R18.64] ;  /* 0x09000000120e7fae */ /* 0x000fe8000b901d64 */
[----:B------:R-:W0:Y:S01]  /*18a0*/  LDGDEPBAR ;  /* 0x00000000000079af */ /* 0x000e220000000000 */
[----:B-1----:R-:W-:-:S02]  /*18b0*/  IMAD R9, R23, UR12, R11 ;  /* 0x0000000c17097c24 */ /* 0x002fc4000f8e020b */
[----:B------:R-:W1:Y:S01]  /*18c0*/  LDC.64 R22, c[0x0][0x228] ;  /* 0x00008a00ff167b82 */ /* 0x000e620000000a00 */
[-C--:B------:R-:W-:Y:S02]  /*18d0*/  IMAD R8, R29, R20.reuse, RZ ;  /* 0x000000141d087224 */ /* 0x080fe400078e02ff */
[----:B------:R-:W-:Y:S01]  /*18e0*/  IMAD.WIDE.U32 R10, R3, R20, RZ ;  /* 0x00000014030a7225 */ /* 0x000fe200078e00ff */
[----:B------:R-:W-:-:S03]  /*18f0*/  IADD3 R5, R5, R9, RZ ;  /* 0x0000000905057210 */ /* 0x000fc60007ffe0ff */
[----:B------:R-:W-:Y:S02]  /*1900*/  IMAD R8, R3, R21, R8 ;  /* 0x0000001503087224 */ /* 0x000fe400078e0208 */
[----:B------:R-:W-:Y:S02]  /*1910*/  IMAD R3, R28, UR6, RZ ;  /* 0x000000061c037c24 */ /* 0x000fe4000f8e02ff */
[----:B------:R-:W-:Y:S02]  /*1920*/  IMAD.IADD R7, R11, 0x1, R8 ;  /* 0x000000010b077824 */ /* 0x000fe400078e0208 */
[C---:B------:R-:W-:Y:S02]  /*1930*/  IMAD R3, R0.reuse, UR7, R3 ;  /* 0x0000000700037c24 */ /* 0x040fe4000f8e0203 */
[----:B------:R-:W-:Y:S01]  /*1940*/  IMAD.WIDE.U32 R8, R0, UR6, R4 ;  /* 0x0000000600087c25 */ /* 0x000fe2000f8e0004 */
[----:B------:R-:W-:Y:S01]  /*1950*/  ULDC.64 UR6, c[0x0][0x3e0] ;  /* 0x0000f80000067ab9 */ /* 0x000fe20000000a00 */
[----:B------:R-:W-:-:S02]  /*1960*/  MOV R4, R16 ;  /* 0x0000001000047202 */ /* 0x000fc40000000f00 */
[----:B------:R-:W-:Y:S01]  /*1970*/  VIADD R0, R13, UR9 ;  /* 0x000000090d007c36 */ /* 0x000fe20008000000 */
[C---:B------:R-:W-:Y:S01]  /*1980*/  LEA R38, P0, R12.reuse, UR6, 0x1 ;  /* 0x000000060c267c11 */ /* 0x040fe2000f8008ff */
[----:B------:R-:W-:Y:S01]  /*1990*/  IMAD.MOV.U32 R6, RZ, RZ, R10 ;  /* 0x000000ffff067224 */ /* 0x000fe200078e000a */
[----:B---3--:R-:W-:Y:S01]  /*19a0*/  SHF.R.S32.HI R16, RZ, 0x1f, R34 ;  /* 0x0000001fff107819 */ /* 0x008fe20000011422 */
[----:B------:R-:W-:Y:S01]  /*19b0*/  IMAD.IADD R9, R9, 0x1, R3 ;  /* 0x0000000109097824 */ /* 0x000fe200078e0203 */
[----:B------:R-:W-:Y:S01]  /*19c0*/  LEA.HI.X R39, R12, UR7, R0, 0x1, P0 ;  /* 0x000000070c277c11 */ /* 0x000fe200080f0c00 */
[----:B------:R-:W-:Y:S01]  /*19d0*/  IMAD.WIDE.U32 R6, R20, UR20, R6 ;  /* 0x0000001414067c25 */ /* 0x000fe2000f8e0006 */
[----:B------:R-:W-:Y:S01]  /*19e0*/  ULDC.64 UR6, c[0x0][0x258] ;  /* 0x0000960000067ab9 */ /* 0x000fe20000000a00 */
[----:B------:R-:W-:Y:S01]  /*19f0*/  LEA R12, P1, R24, R38, 0x7 ;  /* 0x00000026180c7211 */ /* 0x000fe200078238ff */
[----:B------:R-:W-:Y:S01]  /*1a00*/  UIMAD UR42, UR17, UR6, URZ ;  /* 0x00000006112a72a4 */ /* 0x000fe2000f8e023f */
[----:B------:R-:W-:Y:S01]  /*1a10*/  IMAD R0, R20, UR19, RZ ;  /* 0x0000001314007c24 */ /* 0x000fe2000f8e02ff */
[----:B------:R-:W-:Y:S01]  /*1a20*/  IADD3 R8, P0, R8, R6, RZ ;  /* 0x0000000608087210 */ /* 0x000fe20007f1e0ff */
[----:B------:R-:W-:Y:S01]  /*1a30*/  IMAD.IADD R5, R17, 0x1, R15 ;  /* 0x0000000111057824 */ /* 0x000fe200078e020f */
[----:B------:R-:W-:Y:S01]  /*1a40*/  UIMAD UR42, UR13, UR7, UR42 ;  /* 0x000000070d2a72a4 */ /* 0x000fe2000f8e022a */
[----:B------:R-:W-:Y:S01]  /*1a50*/  IMAD R0, R21, UR20, R0 ;  /* 0x0000001415007c24 */ /* 0x000fe2000f8e0200 */
[----:B------:R-:W-:Y:S01]  /*1a60*/  LEA.HI.X R13, R24, R39, R25, 0x7, P1 ;  /* 0x00000027180d7211 */ /* 0x000fe200008f3c19 */
[C---:B-1----:R-:W-:Y:S01]  /*1a70*/  IMAD R3, R22.reuse, UR18, RZ ;  /* 0x0000001216037c24 */ /* 0x042fe2000f8e02ff */
[----:B------:R-:W-:Y:S01]  /*1a80*/  LDGSTS.E.BYPASS.LTC128B.128 [R14+0x4000], desc[UR36][R38.64] ;  /* 0x04000000260e7fae */ /* 0x000fe2000b901d64 */
[----:B------:R-:W-:Y:S01]  /*1a90*/  IMAD.WIDE.U32 R4, R22, UR12, R4 ;  /* 0x0000000c16047c25 */ /* 0x000fe2000f8e0004 */
[----:B------:R-:W-:-:S02]  /*1aa0*/  IADD3.X R7, R9, R7, R0, P0, !PT ;  /* 0x0000000709077210 */ /* 0x000fc400007fe400 */
[----:B------:R-:W-:Y:S01]  /*1ab0*/  LDGSTS.E.BYPASS.LTC128B.128 [R14+0x5000], desc[UR36][R12.64] ;  /* 0x050000000c0e7fae */ /* 0x000fe2000b901d64 */
[----:B------:R-:W-:Y:S02]  /*1ac0*/  IMAD R3, R23, UR12, R3 ;  /* 0x0000000c17037c24 */ /* 0x000fe4000f8e0203 */
[----:B------:R-:W-:Y:S01]  /*1ad0*/  IMAD.U32 R0, RZ, RZ, UR6 ;  /* 0x00000006ff007e24 */ /* 0x000fe2000f8e00ff */
[----:B------:R-:W-:Y:S01]  /*1ae0*/  ULDC.64 UR6, c[0x0][0x218] ;  /* 0x0000860000067ab9 */ /* 0x000fe20000000a00 */
[----:B------:R-:W-:Y:S01]  /*1af0*/  IMAD.IADD R5, R5, 0x1, R3 ;  /* 0x0000000105057824 */ /* 0x000fe200078e0203 */
[----:B------:R-:W-:Y:S01]  /*1b00*/  LEA R6, P0, R8, UR6, 0x1 ;  /* 0x0000000608067c11 */ /* 0x000fe2000f8008ff */
[----:B------:R-:W-:Y:S01]  /*1b10*/  ULOP3.LUT UR6, UR8, 0xfffffffe, URZ, 0xc0, !UPT ;  /* 0xfffffffe08067892 */ /* 0x000fe2000f8ec03f */
[----:B------:R-:W-:Y:S01]  /*1b20*/  SHF.L.U64.HI R3, R34, 0x2, R16 ;  /* 0x0000000222037819 */ /* 0x000fe20000010210 */
[----:B------:R-:W-:Y:S01]  /*1b30*/  IMAD.WIDE.U32 R4, R0, UR13, R4 ;  /* 0x0000000d00047c25 */ /* 0x000fe2000f8e0004 */
[----:B------:R-:W-:Y:S01]  /*1b40*/  ULDC.64 UR8, c[0x0][0x210] ;  /* 0x0000840000087ab9 */ /* 0x000fe20000000a00 */
[----:B------:R-:W-:Y:S01]  /*1b50*/  UIADD3 UR6, UR41, -UR6, URZ ;  /* 0x8000000629067290 */ /* 0x000fe2000fffe03f */
[----:B------:R-:W-:Y:S01]  /*1b60*/  LEA.HI.X R7, R8, UR7, R7, 0x1, P0 ;  /* 0x0000000708077c11 */ /* 0x000fe200080f0c07 */
[----:B------:R-:W-:Y:S01]  /*1b70*/  VIADD R0, R5, UR42 ;  /* 0x0000002a05007c36 */ /* 0x000fe20008000000 */
[C---:B------:R-:W-:Y:S01]  /*1b80*/  LEA R36, P0, R4.reuse, UR8, 0x1 ;  /* 0x0000000804247c11 */ /* 0x040fe2000f8008ff */
[----:B------:R-:W-:Y:S01]  /*1b90*/  UISETP.NE.AND UP0, UPT, UR6, 0x1, UPT ;  /* 0x000000010600788c */ /* 0x000fe2000bf05270 */
[----:B------:R1:W-:Y:S01]  /*1ba0*/  STL.64 [R1+0x10], R38 ;  /* 0x0000102601007387 */ /* 0x0003e20000100a00 */
[----:B------:R-:W-:Y:S01]  /*1bb0*/  UMOV UR8, UR44 ;  /* 0x0000002c00087c82 */ /* 0x000fe20008000000 */
[----:B------:R-:W-:Y:S01]  /*1bc0*/  LEA.HI.X R37, R4, UR9, R0, 0x1, P0 ;  /* 0x0000000904257c11 */ /* 0x000fe200080f0c00 */
[----:B------:R-:W-:Y:S01]  /*1bd0*/  IMAD.SHL.U32 R4, R34, 0x4, RZ ;  /* 0x0000000422047824 */ /* 0x000fe200078e00ff */
[----:B------:R-:W-:Y:S01]  /*1be0*/  IADD3 R0, R35, 0x1000, RZ ;  /* 0x0000100023007810 */ /* 0x000fe20007ffe0ff */
[----:B------:R-:W-:Y:S01]  /*1bf0*/  UMOV UR9, UR45 ;  /* 0x0000002d00097c82 */ /* 0x000fe20008000000 */
[----:B------:R-:W-:-:S02]  /*1c00*/  PLOP3.LUT P0, PT, PT, PT, UP0, 0x80, 0x0 ;  /* 0x000000000000781c */ /* 0x000fc40003f0f008 */
[----:B------:R-:W-:Y:S01]  /*1c10*/  LEA R10, P2, R26, R36, 0x7 ;  /* 0x000000241a0a7211 */ /* 0x000fe200078438ff */
[----:B------:R-:W-:Y:S01]  /*1c20*/  USHF.R.S32.HI UR6, URZ, 0x1f, UR29 ;  /* 0x0000001f3f067899 */ /* 0x000fe2000801141d */
[----:B------:R-:W-:Y:S01]  /*1c30*/  SEL R0, R0, R35, !P0 ;  /* 0x0000002300007207 */ /* 0x000fe20004000000 */
[----:B------:R-:W-:Y:S01]  /*1c40*/  USHF.L.U32 UR7, UR40, 0x7, URZ ;  /* 0x0000000728077899 */ /* 0x000fe2000800063f */
[----:B------:R-:W-:Y:S01]  /*1c50*/  IADD3 R4, P1, R4, UR8, RZ ;  /* 0x0000000804047c10 */ /* 0x000fe2000ff3e0ff */
[----:B------:R-:W-:Y:S01]  /*1c60*/  UIMAD.WIDE UR42, UR12, UR28, UR38 ;  /* 0x0000001c0c2a72a5 */ /* 0x000fe2000f8e0226 */
[----:B------:R-:W-:Y:S01]  /*1c70*/  LEA R15, R0, UR5, 0x1 ;  /* 0x00000005000f7c11 */ /* 0x000fe2000f8e08ff */
[----:B------:R1:W-:Y:S01]  /*1c80*/  STL.64 [R1+0x8], R36 ;  /* 0x0000082401007387 */ /* 0x0003e20000100a00 */
[----:B------:R-:W-:Y:S02]  /*1c90*/  LEA.HI R0, R33, R32, RZ, 0x5 ;  /* 0x0000002021007211 */ /* 0x000fe400078f28ff */
[----:B------:R-:W-:Y:S01]  /*1ca0*/  IADD3.X R5, R3, UR9, RZ, P1, !PT ;  /* 0x0000000903057c10 */ /* 0x000fe20008ffe4ff */
[----:B------:R-:W-:Y:S01]  /*1cb0*/  LDGSTS.E.BYPASS.LTC128B.128 [R15], desc[UR36][R36.64] ;  /* 0x00000000240f7fae */ /* 0x000fe2000b901d64 */
[----:B------:R-:W-:-:S02]  /*1cc0*/  LEA R8, P1, R20, R6, 0x7 ;  /* 0x0000000614087211 */ /* 0x000fc400078238ff */
[----:B------:R-:W-:Y:S02]  /*1cd0*/  LEA.HI.X R11, R26, R37, R27, 0x7, P2 ;  /* 0x000000251a0b7211 */ /* 0x000fe400010f3c1b */
[----:B------:R-:W-:Y:S02]  /*1ce0*/  LOP3.LUT R3, R0, 0xffffffe0, RZ, 0xc0, !PT ;  /* 0xffffffe000037812 */ /* 0x000fe400078ec0ff */
[----:B------:R-:W-:Y:S01]  /*1cf0*/  LEA.HI.X R9, R20, R7, R21, 0x7, P1 ;  /* 0x0000000714097211 */ /* 0x000fe200008f3c15 */
[----:B------:R-:W-:Y:S04]  /*1d00*/  LDGSTS.E.BYPASS.LTC128B.128 [R15+0x1000], desc[UR36][R10.64] ;  /* 0x010000000a0f7fae */ /* 0x000fe8000b901d64 */
[----:B------:R2:W-:Y:S04]  /*1d10*/  LDGSTS.E.BYPASS.LTC128B.128 [R14+0x6000], desc[UR36][R6.64] ;  /* 0x06000000060e7fae */ /* 0x0005e8000b901d64 */
[----:B------:R-:W-:Y:S04]  /*1d20*/  LDGSTS.E.BYPASS.LTC128B.128 [R14+0x7000], desc[UR36][R8.64] ;  /* 0x07000000080e7fae */ /* 0x000fe8000b901d64 */
[----:B------:R-:W0:Y:S01]  /*1d30*/  LDGDEPBAR ;  /* 0x00000000000079af */ /* 0x000e220000000000 */
[----:B------:R-:W-:Y:S01]  /*1d40*/  SHF.R.S32.HI R0, RZ, 0x5, R0 ;  /* 0x00000005ff007819 */ /* 0x000fe20000011400 */
[----:B------:R-:W-:Y:S01]  /*1d50*/  IMAD.IADD R3, R32, 0x1, -R3 ;  /* 0x0000000120037824 */ /* 0x000fe200078e0a03 */
[----:B------:R-:W-:-:S03]  /*1d60*/  UIMAD UR6, UR6, UR30, URZ ;  /* 0x0000001e060672a4 */ /* 0x000fc6000f8e023f */
[----:B------:R-:W-:Y:S01]  /*1d70*/  IMAD R0, R0, UR40, R3 ;  /* 0x0000002800007c24 */ /* 0x000fe2000f8e0203 */
[----:B------:R-:W-:Y:S01]  /*1d80*/  USHF.R.S32.HI UR28, URZ, 0x1f, UR7 ;  /* 0x0000001f3f1c7899 */ /* 0x000fe20008011407 */
[----:B------:R-:W-:Y:S01]  /*1d90*/  IMAD.U32 R3, RZ, RZ, UR33 ;  /* 0x00000021ff037e24 */ /* 0x000fe2000f8e00ff */
[----:B------:R-:W5:Y:S04]  /*1da0*/  LDG.E R10, desc[UR36][R4.64+0x20] ;  /* 0x00002024040a7981 */ /* 0x000f68000c1e1900 */
[----:B------:R-:W5:Y:S04]  /*1db0*/  LDG.E R11, desc[UR36][R4.64+0x100] ;  /* 0x00010024040b7981 */ /* 0x000f68000c1e1900 */
[----:B------:R-:W5:Y:S04]  /*1dc0*/  LDG.E R8, desc[UR36][R4.64] ;  /* 0x0000002404087981 */ /* 0x000f68000c1e1900 */
[----:B------:R3:W5:Y:S01]  /*1dd0*/  LDG.E R9, desc[UR36][R4.64+0x120] ;  /* 0x0001202404097981 */ /* 0x000762000c1e1900 */
[----:B------:R-:W-:Y:S01]  /*1de0*/  UIMAD.WIDE.U32 UR44, UR29, UR30, URZ ;  /* 0x0000001e1d2c72a5 */ /* 0x000fe2000f8e003f */
[----:B------:R-:W-:-:S04]  /*1df0*/  DEPBAR.LE SB0, 0x1 ;  /* 0x000080400000791a */ /* 0x000fc80000000000 */
[----:B------:R-:W-:Y:S02]  /*1e00*/  UIMAD UR6, UR34, UR29, UR6 ;  /* 0x0000001d220672a4 */ /* 0x000fe4000f8e0206 */
[----:B------:R-:W-:Y:S01]  /*1e10*/  UIADD3 UR32, UP0, UR42, UR32, URZ ;  /* 0x000000202a207290 */ /* 0x000fe2000ff1e03f */
[----:B--2---:R-:W-:Y:S01]  /*1e20*/  IMAD.U32 R6, RZ, RZ, UR44 ;  /* 0x0000002cff067e24 */ /* 0x004fe2000f8e00ff */
[----:B------:R-:W-:Y:S01]  /*1e30*/  UIADD3 UR6, UR45, UR6, URZ ;  /* 0x000000062d067290 */ /* 0x000fe2000fffe03f */
[----:B------:R-:W-:Y:S01]  /*1e40*/  BAR.SYNC.DEFER_BLOCKING 0x0 ;  /* 0x0000000000007b1d */ /* 0x000fe20000010000 */
[----:B---3--:R-:W-:-:S05]  /*1e50*/  IMAD.U32 R4, RZ, RZ, UR35 ;  /* 0x00000023ff047e24 */ /* 0x008fca000f8e00ff */
[----:B------:R-:W-:Y:S02]  /*1e60*/  IADD3 R4, P2, P1, R0, UR7, R4 ;  /* 0x0000000700047c10 */ /* 0x000fe4000f95e004 */
[----:B------:R-:W-:Y:S01]  /*1e70*/  SHF.R.S32.HI R0, RZ, 0x1f, R0 ;  /* 0x0000001fff007819 */ /* 0x000fe20000011400 */
[----:B------:R-:W-:Y:S02]  /*1e80*/  UIADD3.X UR31, UR43, UR31, URZ, UP0, !UPT ;  /* 0x0000001f2b1f7290 */ /* 0x000fe400087fe43f */
[----:B------:R-:W-:Y:S01]  /*1e90*/  UIMAD UR6, UR6, UR32, URZ ;  /* 0x00000020060672a4 */ /* 0x000fe2000f8e023f */
[----:B------:R-:W-:Y:S01]  /*1ea0*/  IADD3.X R0, R0, UR28, R3, P2, P1 ;  /* 0x0000001c00007c10 */ /* 0x000fe200097e2403 */
[----:B------:R-:W-:Y:S01]  /*1eb0*/  ULDC.64 UR28, c[0x0][0x478] ;  /* 0x00011e00001c7ab9 */ /* 0x000fe20000000a00 */
[----:B------:R-:W-:Y:S01]  /*1ec0*/  IADD3 R4, P1, R4, R30, RZ ;  /* 0x0000001e04047210 */ /* 0x000fe20007f3e0ff */
[----:B------:R-:W-:Y:S01]  /*1ed0*/  UIMAD UR31, UR31, UR44, UR6 ;  /* 0x0000002c1f1f72a4 */ /* 0x000fe2000f8e0206 */
[----:B------:R-:W-:Y:S01]  /*1ee0*/  IMAD.U32 R7, RZ, RZ, UR45 ;  /* 0x0000002dff077e24 */ /* 0x000fe2000f8e00ff */
[----:B------:R1:W2:Y:S01]  /*1ef0*/  LDSM.16.M88.4 R116, [R149+0x8000] ;  /* 0x008000009574783b */ /* 0x0002a20000000200 */
[----:B------:R-:W-:Y:S01]  /*1f00*/  IADD3.X R5, R0, R31, RZ, P1, !PT ;  /* 0x0000001f00057210 */ /* 0x000fe20000ffe4ff */
[----:B------:R-:W-:-:S02]  /*1f10*/  ULDC.64 UR6, c[0x0][0x400] ;  /* 0x0001000000067ab9 */ /* 0x000fc40000000a00 */
[----:B------:R1:W3:Y:S01]  /*1f20*/  LDSM.16.M88.4 R120, [R149+0x8400] ;  /* 0x008400009578783b */ /* 0x0002e20000000200 */
[----:B------:R-:W-:-:S03]  /*1f30*/  IMAD.WIDE.U32 R4, R6, UR32, R4 ;  /* 0x0000002006047c25 */ /* 0x000fc6000f8e0004 */
[----:B------:R1:W4:Y:S01]  /*1f40*/  LDSM.16.M88.4 R124, [R149+0x8800] ;  /* 0x00880000957c783b */ /* 0x0003220000000200 */
        /* <DEDUP_REMOVED lines=17> */
[----:B------:R-:W-:Y:S01]  /*2060*/  PLOP3.LUT P1, PT, PT, PT, UP0, 0x80, 0x0 ;  /* 0x000000000000781c */ /* 0x000fe20003f2f008 */
[----:B------:R-:W-:Y:S01]  /*2070*/  UIMAD.WIDE UR22, UR22, 0x4, UR28 ;  /* 0x00000004161678a5 */ /* 0x000fe2000f8e021c */
[----:B------:R-:W-:Y:S02]  /*2080*/  CS2R R74, SRZ ;  /* 0x00000000004a7805 */ /* 0x000fe4000001ff00 */
[----:B------:R-:W-:Y:S02]  /*2090*/  CS2R R72, SRZ ;  /* 0x0000000000487805 */ /* 0x000fe4000001ff00 */
[----:B------:R-:W-:Y:S02]  /*20a0*/  CS2R R70, SRZ ;  /* 0x0000000000467805 */ /* 0x000fe4000001ff00 */
[----:B------:R-:W-:-:S05]  /*20b0*/  CS2R R68, SRZ ;  /* 0x0000000000447805 */ /* 0x000fca000001ff00 */
[----:B--234-:R-:W-:Y:S05]  /*20c0*/  @!P1 BRA `(.L_x_244) ;  /* 0x0000005c00609947 */ /* 0x01cfea0003800000 */
[----:B------:R-:W-:Y:S01]  /*20d0*/  STL [R1+0x28], R15 ;  /* 0x0000280f01007387 */ /* 0x000fe20000100800 */
[C---:B------:R-:W-:Y:S01]  /*20e0*/  SHF.L.U64.HI R0, R34.reuse, 0x2, R16 ;  /* 0x0000000222007819 */ /* 0x040fe20000010210 */
[----:B------:R-:W-:Y:S01]  /*20f0*/  IMAD.SHL.U32 R5, R34, 0x4, RZ ;  /* 0x0000000422057824 */ /* 0x000fe200078e00ff */
[----:B------:R-:W-:Y:S01]  /*2100*/  UIADD3 UR44, UR26, UR4, URZ ;  /* 0x000000041a2c7290 */ /* 0x000fe2000fffe03f */
[----:B-----5:R-:W-:Y:S01]  /*2110*/  STL [R1+0x38], R8 ;  /* 0x0000380801007387 */ /* 0x020fe20000100800 */
[----:B------:R-:W-:Y:S01]  /*2120*/  VIADD R4, R155, 0x1000 ;  /* 0x000010009b047836 */ /* 0x000fe20000000000 */
[----:B------:R-:W-:Y:S01]  /*2130*/  MOV R95, RZ ;  /* 0x000000ff005f7202 */ /* 0x000fe20000000f00 */
[----:B------:R-:W-:Y:S01]  /*2140*/  VIADD R3, R156, 0x1000 ;  /* 0x000010009c037836 */ /* 0x000fe20000000000 */
[----:B------:R-:W-:Y:S01]  /*2150*/  STL [R1+0x34], R10 ;  /* 0x0000340a01007387 */ /* 0x000fe20000100800 */
[----:B------:R-:W-:Y:S01]  /*2160*/  UMOV UR7, UR23 ;  /* 0x0000001700077c82 */ /* 0x000fe20008000000 */
[----:B------:R-:W-:Y:S01]  /*2170*/  SEL R4, R4, R155, !P0 ;  /* 0x0000009b04047207 */ /* 0x000fe20004000000 */
[----:B------:R-:W-:Y:S01]  /*2180*/  USHF.L.U32 UR42, UR40, 0x3, URZ ;  /* 0x00000003282a7899 */ /* 0x000fe2000800063f */
[----:B------:R-:W-:Y:S01]  /*2190*/  STL [R1+0x30], R11 ;  /* 0x0000300b01007387 */ /* 0x000fe20000100800 */
[----:B------:R-:W-:Y:S01]  /*21a0*/  SEL R148, R3, R156, !P0 ;  /* 0x0000009c03947207 */ /* 0x000fe20004000000 */
[----:B------:R-:W-:-:S02]  /*21b0*/  USHF.L.U32 UR39, UR40, 0x4, URZ ;  /* 0x0000000428277899 */ /* 0x000fc4000800063f */
[----:B------:R-:W-:Y:S01]  /*21c0*/  STL [R1+0x2c], R9 ;  /* 0x00002c0901007387 */ /* 0x000fe20000100800 */
[----:B------:R-:W-:Y:S02]  /*21d0*/  UIMAD UR38, UR40, 0x18, URZ ;  /* 0x00000018282678a4 */ /* 0x000fe4000f8e023f */
[----:B------:R-:W-:Y:S01]  /*21e0*/  USHF.L.U32 UR35, UR40, 0x5, URZ ;  /* 0x0000000528237899 */ /* 0x000fe2000800063f */
[----:B------:R2:W-:Y:S01]  /*21f0*/  STL [R1+0x44], R0 ;  /* 0x0000440001007387 */ /* 0x0005e20000100800 */
[----:B------:R-:W-:Y:S02]  /*2200*/  UIMAD UR34, UR40, 0x28, URZ ;  /* 0x00000028282278a4 */ /* 0x000fe4000f8e023f */
[----:B------:R-:W-:Y:S01]  /*2210*/  UIMAD UR33, UR40, 0x30, URZ ;  /* 0x00000030282178a4 */ /* 0x000fe2000f8e023f */
[----:B------:R3:W-:Y:S01]  /*2220*/  STL [R1+0x48], R5 ;  /* 0x0000480501007387 */ /* 0x0007e20000100800 */
        /* <DEDUP_REMOVED lines=8> */
[----:B------:R-:W-:Y:S01]  /*22b0*/  UIMAD UR47, UR40, 0x78, URZ ;  /* 0x00000078282f78a4 */ /* 0x000fe2000f8e023f */
[----:B------:R-:W-:Y:S01]  /*22c0*/  ULDC UR43, c[0x0][0x270] ;  /* 0x00009c00002b7ab9 */ /* 0x000fe20000000800 */
[----:B------:R-:W-:Y:S01]  /*22d0*/  UIADD3 UR44, -UR27, 0x80, UR44 ;  /* 0x000000801b2c7890 */ /* 0x000fe2000fffe12c */
[----:B--2---:R-:W-:-:S04]  /*22e0*/  IADD3 R0, R34, -0x80, RZ ;  /* 0xffffff8022007810 */ /* 0x004fc80007ffe0ff */
[----:B---3--:R-:W-:-:S04]  /*22f0*/  SHF.R.S32.HI R5, RZ, 0x1f, R0 ;  /* 0x0000001fff057819 */ /* 0x008fc80000011400 */
[C---:B------:R-:W-:Y:S01]  /*2300*/  SHF.L.U64.HI R5, R0.reuse, 0x2, R5 ;  /* 0x0000000200057819 */ /* 0x040fe20000010205 */
[----:B------:R-:W-:Y:S01]  /*2310*/  IMAD.SHL.U32 R0, R0, 0x4, RZ ;  /* 0x0000000400007824 */ /* 0x000fe200078e00ff */
[----:B------:R-:W-:Y:S01]  /*2320*/  LEA R3, R4, UR5, 0x1 ;  /* 0x0000000504037c11 */ /* 0x000fe2000f8e08ff */
[----:B------:R-:W-:Y:S01]  /*2330*/  ULDC UR46, c[0x0][0x39c] ;  /* 0x0000e700002e7ab9 */ /* 0x000fe20000000800 */
[----:B------:R-:W-:Y:S01]  /*2340*/  LEA R148, R148, UR5, 0x1 ;  /* 0x0000000594947c11 */ /* 0x000fe2000f8e08ff */
[----:B------:R2:W-:Y:S01]  /*2350*/  STL [R1+0x40], R5 ;  /* 0x0000400501007387 */ /* 0x0005e20000100800 */
[----:B------:R-:W-:-:S03]  /*2360*/  ULDC UR45, c[0x0][0x2ec] ;  /* 0x0000bb00002d7ab9 */ /* 0x000fc60000000800 */
[----:B------:R2:W-:Y:S02]  /*2370*/  STL [R1+0x3c], R0 ;  /* 0x00003c0001007387 */ /* 0x0005e40000100800 */
.L_x_247:
[----:B------:R-:W0:Y:S01]  /*2380*/  LDGDEPBAR ;  /* 0x00000000000079af */ /* 0x000e220000000000 */
[----:B------:R-:W-:Y:S01]  /*2390*/  IADD3 R112, R154, R148, RZ ;  /* 0x000000949a707210 */ /* 0x000fe20007ffe0ff */
[----:B------:R-:W-:Y:S01]  /*23a0*/  USHF.L.U32 UR40, UR41, 0x7, URZ ;  /* 0x0000000729287899 */ /* 0x000fe2000800063f */
[----:B--2---:R-:W-:Y:S05]  /*23b0*/  IMAD.U32 R0, RZ, RZ, UR14 ;  /* 0x0000000eff007e24 */ /* 0x004fea000f8e00ff */
[----:B------:R-:W2:Y:S01]  /*23c0*/  LDL R166, [R1+0x50] ;  /* 0x0000500001a67983 */ /* 0x000ea20000100800 */
[----:B------:R-:W-:Y:S02]  /*23d0*/  UISETP.GT.AND UP3, UPT, UR41, UR6, UPT ;  /* 0x000000062900728c */ /* 0x000fe4000bf64270 */
[----:B------:R-:W-:Y:S01]  /*23e0*/  UISETP.GE.AND UP0, UPT, UR40, UR44, UPT ;  /* 0x0000002c2800728c */ /* 0x000fe2000bf06270 */
[----:B------:R-:W3:Y:S04]  /*23f0*/  LDL R165, [R1+0x54] ;  /* 0x0000540001a57983 */ /* 0x000ee80000100800 */
[----:B------:R-:W4:Y:S01]  /*2400*/  LDL R164, [R1+0x38] ;  /* 0x0000380001a47983 */ /* 0x000f220000100800 */
[----:B------:R-:W-:Y:S03]  /*2410*/  PLOP3.LUT P0, PT, PT, PT, UP0, 0x80, 0x0 ;  /* 0x000000000000781c */ /* 0x000fe60003f0f008 */
[----:B------:R-:W2:Y:S04]  /*2420*/  LDL R161, [R1+0x34] ;  /* 0x0000340001a17983 */ /* 0x000ea80000100800 */
        /* <DEDUP_REMOVED lines=91> */
[----:B-1----:R-:W-:Y:S04]  /*29e0*/  MOV R10, UR40 ;  /* 0x00000028000a7c02 */ /* 0x002fe80008000f00 */
[----:B------:R-:W-:Y:S05]  /*29f0*/  @!P0 IADD3 R10, R10, UR27, R166 ;  /* 0x0000001b0a0a8c10 */ /* 0x000fea000fffe0a6 */
        /* <DEDUP_REMOVED lines=146> */
[-C--:B------:R-:W-:Y:S03]  /*3320*/  @!P0 ISETP.GE.AND P1, PT, R16, R15.reuse, PT ;  /* 0x0000000f1000820c */ /* 0x080fe60003f26270 */
[--C-:B------:R-:W-:Y:S01]  /*3330*/  FFMA.FTZ R18, R18, UR45, -R13.reuse ;  /* 0x0000002d12127c23 */ /* 0x100fe2000801080d */
[----:B------:R-:W-:Y:S01]  /*3340*/  @!P0 FSEL R19, R92, -INF , !P1 ;  /* 0xff8000005c138808 */ /* 0x000fe20004800000 */
[----:B-1----:R-:W-:Y:S01]  /*3350*/  @!P0 VIADD R17, R0, 0x10 ;  /* 0x0000001000118836 */ /* 0x002fe20000000000 */
[----:B------:R-:W-:Y:S01]  /*3360*/  @!P0 ISETP.GE.AND P1, PT, R16, R14, PT ;  /* 0x0000000e1000820c */ /* 0x000fe20003f26270 */
        /* <DEDUP_REMOVED lines=10> */
[----:B-1----:R-:W-:Y:S01]  /*3410*/  FFMA.FTZ R18, R19, UR45, -R13 ;  /* 0x0000002d13127c23 */ /* 0x002fe2000801080d */
        /* <DEDUP_REMOVED lines=128> */
[----:B------:R-:W-:Y:S01]  /*3c20*/  MOV R6, R202 ;  /* 0x000000ca00067202 */ /* 0x000fe20000000f00 */
[----:B------:R-:W-:Y:S01]  /*3c30*/  FMUL.FTZ R53, R53, UR46 ;  /* 0x0000002e35357c20 */ /* 0x000fe20008410000 */
[----:B------:R-:W-:Y:S03]  /*3c40*/  MOV R7, R201 ;  /* 0x000000c900077202 */ /* 0x000fe60000000f00 */
[----:B------:R-:W4:Y:S01]  /*3c50*/  MUFU.TANH R161, R55 ;  /* 0x0000003700a17308 */ /* 0x000f220000002400 */
[----:B-1----:R-:W-:Y:S01]  /*3c60*/  @!P0 IADD3 R16, R0, 0x21, RZ ;  /* 0x0000002100108810 */ /* 0x002fe20007ffe0ff */
[----:B------:R-:W-:Y:S01]  /*3c70*/  FMUL.FTZ R59, R59, UR46 ;  /* 0x0000002e3b3b7c20 */ /* 0x000fe20008410000 */
[----:B------:R-:W-:Y:S01]  /*3c80*/  FMUL.FTZ R57, R57, UR46 ;  /* 0x0000002e39397c20 */ /* 0x000fe20008410000 */
[----:B------:R-:W-:Y:S01]  /*3c90*/  FMUL.FTZ R54, R54, UR46 ;  /* 0x0000002e36367c20 */ /* 0x000fe20008410000 */
[----:B------:R-:W-:Y:S01]  /*3ca0*/  FMUL.FTZ R60, R60, UR46 ;  /* 0x0000002e3c3c7c20 */ /* 0x000fe20008410000 */
[----:B------:R-:W-:Y:S01]  /*3cb0*/  FMUL.FTZ R61, R61, UR46 ;  /* 0x0000002e3d3d7c20 */ /* 0x000fe20008410000 */
[----:B------:R-:W-:Y:S03]  /*3cc0*/  FMUL.FTZ R62, R62, UR46 ;  /* 0x0000002e3e3e7c20 */ /* 0x000fe60008410000 */
[----:B------:R-:W1:Y:S01]  /*3cd0*/  MUFU.TANH R73, R52 ;  /* 0x0000003400497308 */ /* 0x000e620000002400 */
        /* <DEDUP_REMOVED lines=11> */
[----:B------:R-:W-:Y:S01]  /*3d90*/  @!P0 ISETP.GE.AND P1, PT, R16, R14, PT ;  /* 0x0000000e1000820c */ /* 0x000fe20003f26270 */
[----:B------:R-:W-:Y:S01]  /*3da0*/  FMUL.FTZ R56, R56, UR46 ;  /* 0x0000002e38387c20 */ /* 0x000fe20008410000 */
[----:B------:R-:W-:Y:S01]  /*3db0*/  FFMA.FTZ R4, R4, UR45, -R13 ;  /* 0x0000002d04047c23 */ /* 0x000fe2000801080d */
[----:B------:R-:W-:Y:S03]  /*3dc0*/  MOV R18, R173 ;  /* 0x000000ad00127202 */ /* 0x000fe60000000f00 */
[----:B------:R3:W-:Y:S01]  /*3dd0*/  MUFU.EX2 R85, R5 ;  /* 0x0000000500557308 */ /* 0x0007e20000000800 */
[----:B------:R-:W-:Y:S01]  /*3de0*/  @!P0 FSEL R18, R173, -INF , !P1 ;  /* 0xff800000ad128808 */ /* 0x000fe20004800000 */
[----:B------:R-:W-:Y:S01]  /*3df0*/  FMUL.FTZ R58, R58, UR46 ;  /* 0x0000002e3a3a7c20 */ /* 0x000fe20008410000 */
[CC--:B------:R-:W-:Y:S07]  /*3e00*/  @!P0 ISETP.GE.AND P1, PT, R17.reuse, R11.reuse, PT ;  /* 0x0000000b1100820c */ /* 0x0c0fee0003f26270 */
[----:B------:R2:W-:Y:S10]  /*3e10*/  MUFU.EX2 R84, R4 ;  /* 0x0000000400547308 */ /* 0x0005f40000000800 */
[----:B------:R-:W1:Y:S01]  /*3e20*/  MUFU.TANH R72, R53 ;  /* 0x0000003500487308 */ /* 0x000e620000002400 */
[----:B---3--:R-:W-:Y:S01]  /*3e30*/  IMAD.MOV.U32 R5, RZ, RZ, R174 ;  /* 0x000000ffff057224 */ /* 0x008fe200078e00ae */
[----:B------:R-:W-:Y:S02]  /*3e40*/  @!P0 FSEL R5, R174, -INF , !P2 ;  /* 0xff800000ae058808 */ /* 0x000fe40005000000 */
[----:B------:R-:W-:Y:S01]  /*3e50*/  @!P0 ISETP.GE.AND P2, PT, R17, R10, PT ;  /* 0x0000000a1100820c */ /* 0x000fe20003f46270 */
[----:B------:R-:W-:Y:S05]  /*3e60*/  @!P0 VIADD R17, R0, 0x28 ;  /* 0x0000002800118836 */ /* 0x000fea0000000000 */
[----:B------:R-:W3:Y:S01]  /*3e70*/  MUFU.TANH R164, R54 ;  /* 0x0000003600a47308 */ /* 0x000ee20000002400 */
[----:B--2---:R-:W-:Y:S01]  /*3e80*/  FFMA.FTZ R4, R5, UR45, -R12 ;  /* 0x0000002d05047c23 */ /* 0x004fe2000801080c */
[----:B------:R-:W-:Y:S02]  /*3e90*/  MOV R5, R208 ;  /* 0x000000d000057202 */ /* 0x000fe40000000f00 */
[----:B------:R-:W-:Y:S06]  /*3ea0*/  @!P0 FSEL R5, R208, -INF , !P2 ;  /* 0xff800000d0058808 */ /* 0x000fec0005000000 */
[----:B------:R2:W-:Y:S01]  /*3eb0*/  MUFU.EX2 R189, R4 ;  /* 0x0000000400bd7308 */ /* 0x0005e20000000800 */
[----:B------:R-:W-:Y:S09]  /*3ec0*/  FFMA.FTZ R5, R5, UR45, -R8 ;  /* 0x0000002d05057c23 */ /* 0x000ff20008010808 */
[----:B------:R-:W-:Y:S10]  /*3ed0*/  MUFU.EX2 R246, R5 ;  /* 0x0000000500f67308 */ /* 0x000ff40000000800 */
[----:B------:R-:W3:Y:S01]  /*3ee0*/  MUFU.TANH R175, R56 ;  /* 0x0000003800af7308 */ /* 0x000ee20000002400 */
[----:B--2---:R-:W-:Y:S01]  /*3ef0*/  FFMA.FTZ R4, R18, UR45, -R12 ;  /* 0x0000002d12047c23 */ /* 0x004fe2000801080c */
[----:B------:R-:W-:Y:S08]  /*3f00*/  IMAD.MOV.U32 R18, RZ, RZ, R188 ;  /* 0x000000ffff127224 */ /* 0x000ff000078e00bc */
[----:B------:R2:W-:Y:S10]  /*3f10*/  MUFU.EX2 R185, R4 ;  /* 0x0000000400b97308 */ /* 0x0005f40000000800 */
[----:B------:R-:W-:Y:S10]  /*3f20*/  MUFU.TANH R169, R60 ;  /* 0x0000003c00a97308 */ /* 0x000ff40000002400 */
[----:B------:R-:W3:Y:S01]  /*3f30*/  MUFU.TANH R193, R58 ;  /* 0x0000003a00c17308 */ /* 0x000ee20000002400 */
[----:B--2---:R-:W-:Y:S02]  /*3f40*/  MOV R4, R190 ;  /* 0x000000be00047202 */ /* 0x004fe40000000f00 */
[----:B------:R-:W-:Y:S02]  /*3f50*/  @!P0 FSEL R4, R190, -INF , !P1 ;  /* 0xff800000be048808 */ /* 0x000fe40004800000 */
[----:B------:R-:W-:Y:S03]  /*3f60*/  @!P0 ISETP.GE.AND P1, PT, R16, R11, PT ;  /* 0x0000000b1000820c */ /* 0x000fe60003f26270 */
[--C-:B------:R-:W-:Y:S01]  /*3f70*/  FFMA.FTZ R4, R4, UR45, -R9.reuse ;  /* 0x0000002d04047c23 */ /* 0x100fe20008010809 */
[----:B------:R-:W-:Y:S01]  /*3f80*/  @!P0 FSEL R18, R188, -INF , !P1 ;  /* 0xff800000bc128808 */ /* 0x000fe20004800000 */
[----:B------:R-:W2:Y:S01]  /*3f90*/  MUFU.TANH R192, R59 ;  /* 0x0000003b00c07308 */ /* 0x000ea20000002400 */
[-C--:B------:R-:W-:Y:S03]  /*3fa0*/  @!P0 ISETP.GE.AND P1, PT, R16, R10.reuse, PT ;  /* 0x0000000a1000820c */ /* 0x080fe60003f26270 */
[----:B------:R-:W-:Y:S01]  /*3fb0*/  FFMA.FTZ R16, R18, UR45, -R9 ;  /* 0x0000002d12107c23 */ /* 0x000fe20008010809 */
[----:B------:R-:W-:Y:S05]  /*3fc0*/  IMAD.MOV.U32 R18, RZ, RZ, R179 ;  /* 0x000000ffff127224 */ /* 0x000fea00078e00b3 */
[----:B------:R4:W-:Y:S10]  /*3fd0*/  MUFU.EX2 R218, R4 ;  /* 0x0000000400da7308 */ /* 0x0009f40000000800 */
[----:B------:R1:W-:Y:S10]  /*3fe0*/  MUFU.EX2 R215, R16 ;  /* 0x0000001000d77308 */ /* 0x0003f40000000800 */
[----:B------:R-:W2:Y:S01]  /*3ff0*/  MUFU.TANH R168, R61 ;  /* 0x0000003d00a87308 */ /* 0x000ea20000002400 */
[----:B----4-:R-:W-:Y:S02]  /*4000*/  MOV R4, R207 ;  /* 0x000000cf00047202 */ /* 0x010fe40000000f00 */
[----:B------:R-:W-:Y:S02]  /*4010*/  @!P0 FSEL R4, R207, -INF , !P1 ;  /* 0xff800000cf048808 */ /* 0x000fe40004800000 */
[-C--:B------:R-:W-:Y:S03]  /*4020*/  @!P0 ISETP.GE.AND P1, PT, R17, R11.reuse, PT ;  /* 0x0000000b1100820c */ /* 0x080fe60003f26270 */
[--C-:B------:R-:W-:Y:S01]  /*4030*/  FFMA.FTZ R4, R4, UR45, -R8.reuse ;  /* 0x0000002d04047c23 */ /* 0x100fe20008010808 */
[----:B-1----:R-:W-:Y:S01]  /*4040*/  @!P0 IADD3 R16, R0, 0x29, RZ ;  /* 0x0000002900108810 */ /* 0x002fe20007ffe0ff */
        /* <DEDUP_REMOVED lines=10> */
[----:B----4-:R-:W-:Y:S02]  /*40f0*/  MOV R4, R180 ;  /* 0x000000b400047202 */ /* 0x010fe40000000f00 */
[----:B------:R-:W-:Y:S05]  /*4100*/  @!P0 FSEL R4, R180, -INF , !P1 ;  /* 0xff800000b4048808 */ /* 0x000fea0004800000 */
[----:B------:R-:W-:Y:S01]  /*4110*/  FFMA.FTZ R5, R4, UR45, -R9 ;  /* 0x0000002d04057c23 */ /* 0x000fe20008010809 */
[----:B------:R-:W-:Y:S01]  /*4120*/  IADD3 R4, P1, R70, UR22, RZ ;  /* 0x0000001646047c10 */ /* 0x000fe2000ff3e0ff */
[----:B------:R-:W-:Y:S10]  /*4130*/  MUFU.TANH R112, R67 ;  /* 0x0000004300707308 */ /* 0x000ff40000002400 */
[----:B------:R4:W-:Y:S10]  /*4140*/  MUFU.EX2 R206, R5 ;  /* 0x0000000500ce7308 */ /* 0x0009f40000000800 */
[----:B------:R-:W1:Y:S10]  /*4150*/  MUFU.TANH R70, R65 ;  /* 0x0000004100467308 */ /* 0x000e740000002400 */
[----:B------:R-:W1:Y:S01]  /*4160*/  MUFU.TANH R184, R62 ;  /* 0x0000003e00b87308 */ /* 0x000e620000002400 */
[----:B----4-:R-:W-:Y:S02]  /*4170*/  IADD3.X R5, R27, UR7, RZ, P1, !PT ;  /* 0x000000071b057c10 */ /* 0x010fe40008ffe4ff */
[C---:B------:R-:W-:Y:S03]  /*4180*/  @!P0 ISETP.GE.AND P1, PT, R16.reuse, R10, PT ;  /* 0x0000000a1000820c */ /* 0x040fe60003f26270 */
[----:B------:R-:W4:Y:S01]  /*4190*/  LDG.E R111, desc[UR36][R4.64] ;  /* 0x00000024046f7981 */ /* 0x000f22000c1e1900 */
[----:B------:R-:W-:Y:S03]  /*41a0*/  @!P0 FSEL R7, R201, -INF , !P1 ;  /* 0xff800000c9078808 */ /* 0x000fe60004800000 */
[----:B------:R-:W1:Y:S01]  /*41b0*/  MUFU.TANH R183, R63 ;  /* 0x0000003f00b77308 */ /* 0x000e620000002400 */
[----:B------:R-:W-:Y:S01]  /*41c0*/  @!P0 ISETP.GE.AND P1, PT, R17, R15, PT ;  /* 0x0000000f1100820c */ /* 0x000fe20003f26270 */
[----:B------:R-:W4:Y:S01]  /*41d0*/  LDG.E R110, desc[UR36][R4.64+0x20] ;  /* 0x00002024046e7981 */ /* 0x000f22000c1e1900 */
[----:B------:R-:W-:Y:S01]  /*41e0*/  FFMA.FTZ R6, R7, UR45, -R8 ;  /* 0x0000002d07067c23 */ /* 0x000fe20008010808 */
[----:B------:R-:W-:Y:S02]  /*41f0*/  IMAD.MOV.U32 R7, RZ, RZ, R78 ;  /* 0x000000ffff077224 */ /* 0x000fe400078e004e */
[----:B------:R-:W5:Y:S04]  /*4200*/  LDG.E R109, desc[UR36][R4.64+0x100] ;  /* 0x00010024046d7981 */ /* 0x000f68000c1e1900 */
[----:B------:R3:W1:Y:S01]  /*4210*/  MUFU.EX2 R233, R6 ;  /* 0x0000000600e97308 */ /* 0x0006620000000800 */
[----:B------:R2:W5:Y:S09]  /*4220*/  LDG.E R108, desc[UR36][R4.64+0x120] ;  /* 0x00012024046c7981 */ /* 0x000572000c1e1900 */
[----:B------:R-:W-:Y:S01]  /*4230*/  MUFU.EX2 R205, R18 ;  /* 0x0000001200cd7308 */ /* 0x000fe20000000800 */
[----:B---3--:R-:W-:Y:S02]  /*4240*/  MOV R6, R79 ;  /* 0x0000004f00067202 */ /* 0x008fe40000000f00 */
[----:B------:R-:W-:Y:S02]  /*4250*/  @!P0 FSEL R6, R79, -INF , !P1 ;  /* 0xff8000004f068808 */ /* 0x000fe40004800000 */
[----:B------:R-:W-:Y:S03]  /*4260*/  @!P0 ISETP.GE.AND P1, PT, R16, R15, PT ;  /* 0x0000000f1000820c */ /* 0x000fe60003f26270 */
[----:B------:R-:W-:Y:S01]  /*4270*/  FFMA.FTZ R6, R6, UR45, -R13 ;  /* 0x0000002d06067c23 */ /* 0x000fe2000801080d */
[----:B------:R-:W-:Y:S02]  /*4280*/  @!P0 FSEL R7, R78, -INF , !P1 ;  /* 0xff8000004e078808 */ /* 0x000fe40004800000 */
[----:B------:R-:W-:Y:S01]  /*4290*/  @!P0 ISETP.GE.AND P1, PT, R17, R14, PT ;  /* 0x0000000e1100820c */ /* 0x000fe20003f26270 */
[----:B------:R3:W-:Y:S01]  /*42a0*/  MUFU.EX2 R81, R6 ;  /* 0x0000000600517308 */ /* 0x0007e20000000800 */
[----:B--2---:R-:W-:Y:S02]  /*42b0*/  IMAD.MOV.U32 R5, RZ, RZ, R161 ;  /* 0x000000ffff057224 */ /* 0x004fe400078e00a1 */
[----:B------:R-:W-:Y:S01]  /*42c0*/  FFMA.FTZ R7, R7, UR45, -R13 ;  /* 0x0000002d07077c23 */ /* 0x000fe2000801080d */
[----:B------:R-:W-:Y:S06]  /*42d0*/  IMAD.MOV.U32 R17, RZ, RZ, R73 ;  /* 0x000000ffff117224 */ /* 0x000fec00078e0049 */
[----:B------:R2:W-:Y:S01]  /*42e0*/  MUFU.EX2 R80, R7 ;  /* 0x0000000700507308 */ /* 0x0005e20000000800 */
[----:B---3--:R-:W-:Y:S02]  /*42f0*/  MOV R6, R166 ;  /* 0x000000a600067202 */ /* 0x008fe40000000f00 */
[----:B------:R-:W-:Y:S02]  /*4300*/  @!P0 FSEL R6, R166, -INF , !P1 ;  /* 0xff800000a6068808 */ /* 0x000fe40004800000 */
[----:B------:R-:W-:Y:S02]  /*4310*/  @!P0 ISETP.GE.AND P1, PT, R16, R14, PT ;  /* 0x0000000e1000820c */ /* 0x000fe40003f26270 */
[----:B------:R-:W-:Y:S01]  /*4320*/  MOV R16, R165 ;  /* 0x000000a500107202 */ /* 0x000fe20000000f00 */
[--C-:B------:R-:W-:Y:S01]  /*4330*/  FFMA.FTZ R6, R6, UR45, -R12.reuse ;  /* 0x0000002d06067c23 */ /* 0x100fe2000801080c */
[----:B--2---:R-:W-:Y:S02]  /*4340*/  @!P0 IADD3 R7, R0, 0x30, RZ ;  /* 0x0000003000078810 */ /* 0x004fe40007ffe0ff */
[----:B------:R-:W-:Y:S01]  /*4350*/  @!P0 FSEL R16, R165, -INF , !P1 ;  /* 0xff800000a5108808 */ /* 0x000fe20004800000 */
[----:B------:R2:W-:Y:S01]  /*4360*/  MUFU.EX2 R172, R6 ;  /* 0x0000000600ac7308 */ /* 0x0005e20000000800 */
[C---:B------:R-:W-:Y:S02]  /*4370*/  @!P0 ISETP.GE.AND P1, PT, R7.reuse, R15, PT ;  /* 0x0000000f0700820c */ /* 0x040fe40003f26270 */
[----:B------:R-:W-:Y:S01]  /*4380*/  @!P0 ISETP.GE.AND P4, PT, R7, R10, PT ;  /* 0x0000000a0700820c */ /* 0x000fe20003f86270 */
[--C-:B------:R-:W-:Y:S01]  /*4390*/  FFMA.FTZ R16, R16, UR45, -R12.reuse ;  /* 0x0000002d10107c23 */ /* 0x100fe2000801080c */
[----:B------:R-:W-:Y:S05]  /*43a0*/  @!P0 FSEL R17, R73, -INF , !P1 ;  /* 0xff80000049118808 */ /* 0x000fea0004800000 */
[----:B------:R3:W1:Y:S01]  /*43b0*/  MUFU.EX2 R171, R16 ;  /* 0x0000001000ab7308 */ /* 0x0006620000000800 */
[--C-:B------:R-:W-:Y:S09]  /*43c0*/  FFMA.FTZ R17, R17, UR45, -R13.reuse ;  /* 0x0000002d11117c23 */ /* 0x100ff2000801080d */
[----:B------:R1:W-:Y:S01]  /*43d0*/  MUFU.EX2 R77, R17 ;  /* 0x00000011004d7308 */ /* 0x0003e20000000800 */
[----:B--2---:R-:W-:Y:S04]  /*43e0*/  @!P0 IADD3 R6, R0, 0x31, RZ ;  /* 0x0000003100068810 */ /* 0x004fe80007ffe0ff */
[C---:B------:R-:W-:Y:S02]  /*43f0*/  @!P0 ISETP.GE.AND P2, PT, R6.reuse, R14, PT ;  /* 0x0000000e0600820c */ /* 0x040fe40003f46270 */
[C---:B------:R-:W-:Y:S02]  /*4400*/  @!P0 ISETP.GE.AND P5, PT, R6.reuse, R11, PT ;  /* 0x0000000b0600820c */ /* 0x040fe40003fa6270 */
[----:B------:R-:W-:Y:S02]  /*4410*/  @!P0 FSEL R5, R161, -INF , !P2 ;  /* 0xff800000a1058808 */ /* 0x000fe40005000000 */
[----:B------:R-:W-:Y:S02]  /*4420*/  @!P0 ISETP.GE.AND P1, PT, R6, R15, PT ;  /* 0x0000000f0600820c */ /* 0x000fe40003f26270 */
[----:B---3--:R-:W-:Y:S01]  /*4430*/  MOV R16, R72 ;  /* 0x0000004800107202 */ /* 0x008fe20000000f00 */
[--C-:B------:R-:W-:Y:S01]  /*4440*/  FFMA.FTZ R5, R5, UR45, -R12.reuse ;  /* 0x0000002d05057c23 */ /* 0x100fe2000801080c */
[----:B------:R-:W-:Y:S02]  /*4450*/  @!P0 FSEL R16, R72, -INF , !P1 ;  /* 0xff80000048108808 */ /* 0x000fe40004800000 */
[C---:B------:R-:W-:Y:S01]  /*4460*/  @!P0 ISETP.GE.AND P1, PT, R7.reuse, R14, PT ;  /* 0x0000000e0700820c */ /* 0x040fe20003f26270 */
[----:B------:R2:W-:Y:S01]  /*4470*/  MUFU.EX2 R167, R5 ;  /* 0x0000000500a77308 */ /* 0x0005e20000000800 */
[----:B-1----:R-:W-:Y:S01]  /*4480*/  MOV R17, R164 ;  /* 0x000000a400117202 */ /* 0x002fe20000000f00 */
[----:B------:R-:W-:Y:S01]  /*4490*/  FFMA.FTZ R16, R16, UR45, -R13 ;  /* 0x0000002d10107c23 */ /* 0x000fe2000801080d */
[----:B------:R-:W-:Y:S02]  /*44a0*/  @!P0 FSEL R17, R164, -INF , !P1 ;  /* 0xff800000a4118808 */ /* 0x000fe40004800000 */
[----:B------:R-:W-:Y:S02]  /*44b0*/  @!P0 ISETP.GE.AND P1, PT, R7, R11, PT ;  /* 0x0000000b0700820c */ /* 0x000fe40003f26270 */
[----:B------:R-:W-:Y:S01]  /*44c0*/  @!P0 ISETP.GE.AND P3, PT, R6, R10, PT ;  /* 0x0000000a0600820c */ /* 0x000fe20003f66270 */
[----:B------:R-:W-:Y:S01]  /*44d0*/  FFMA.FTZ R4, R17, UR45, -R12 ;  /* 0x0000002d11047c23 */ /* 0x000fe2000801080c */
[----:B------:R-:W-:Y:S01]  /*44e0*/  MOV R6, R175 ;  /* 0x000000af00067202 */ /* 0x000fe20000000f00 */
[----:B------:R-:W1:Y:S01]  /*44f0*/  MUFU.EX2 R76, R16 ;  /* 0x00000010004c7308 */ /* 0x000e620000000800 */
[----:B------:R-:W-:Y:S05]  /*4500*/  @!P0 FSEL R6, R175, -INF , !P1 ;  /* 0xff800000af068808 */ /* 0x000fea0004800000 */
[--C-:B------:R-:W-:Y:S01]  /*4510*/  FFMA.FTZ R7, R6, UR45, -R9.reuse ;  /* 0x0000002d06077c23 */ /* 0x100fe20008010809 */
[----:B--2---:R-:W-:Y:S01]  /*4520*/  IMAD.MOV.U32 R5, RZ, RZ, R176 ;  /* 0x000000ffff057224 */ /* 0x004fe200078e00b0 */
[----:B------:R-:W-:Y:S02]  /*4530*/  @!P0 FSEL R5, R176, -INF , !P5 ;  /* 0xff800000b0058808 */ /* 0x000fe40006800000 */
[----:B------:R2:W3:Y:S01]  /*4540*/  MUFU.EX2 R170, R4 ;  /* 0x0000000400aa7308 */ /* 0x0004e20000000800 */
[----:B------:R-:W-:Y:S02]  /*4550*/  MOV R6, R193 ;  /* 0x000000c100067202 */ /* 0x000fe40000000f00 */
[----:B------:R-:W-:Y:S01]  /*4560*/  @!P0 FSEL R6, R193, -INF , !P4 ;  /* 0xff800000c1068808 */ /* 0x000fe20006000000 */
[----:B------:R-:W-:Y:S06]  /*4570*/  FFMA.FTZ R5, R5, UR45, -R9 ;  /* 0x0000002d05057c23 */ /* 0x000fec0008010809 */
[----:B------:R1:W-:Y:S01]  /*4580*/  MUFU.EX2 R197, R5 ;  /* 0x0000000500c57308 */ /* 0x0003e20000000800 */
[----:B------:R-:W-:Y:S09]  /*4590*/  FFMA.FTZ R6, R6, UR45, -R8 ;  /* 0x0000002d06067c23 */ /* 0x000ff20008010808 */
[----:B------:R-:W-:Y:S01]  /*45a0*/  MUFU.EX2 R198, R7 ;  /* 0x0000000700c67308 */ /* 0x000fe20000000800 */
[C---:B--2---:R-:W-:Y:S02]  /*45b0*/  @!P0 IADD3 R4, R0.reuse, 0x38, RZ ;  /* 0x0000003800048810 */ /* 0x044fe40007ffe0ff */
[----:B------:R-:W-:Y:S02]  /*45c0*/  @!P0 IADD3 R0, R0, 0x39, RZ ;  /* 0x0000003900008810 */ /* 0x000fe40007ffe0ff */
[-C--:B------:R-:W-:Y:S02]  /*45d0*/  @!P0 ISETP.GE.AND P2, PT, R4, R11.reuse, PT ;  /* 0x0000000b0400820c */ /* 0x080fe40003f46270 */
[----:B------:R-:W-:Y:S03]  /*45e0*/  @!P0 ISETP.GE.AND P1, PT, R0, R11, PT ;  /* 0x0000000b0000820c */ /* 0x000fe60003f26270 */
[----:B------:R2:W-:Y:S01]  /*45f0*/  MUFU.EX2 R226, R6 ;  /* 0x0000000600e27308 */ /* 0x0005e20000000800 */
[----:B-1----:R-:W-:Y:S02]  /*4600*/  F2FP.BF16.F32.PACK_AB R5, R98, R99 ;  /* 0x000000636205723e */ /* 0x002fe400000010ff */
[C---:B------:R-:W-:Y:S02]  /*4610*/  @!P0 ISETP.GE.AND P6, PT, R4.reuse, R15, PT ;  /* 0x0000000f0400820c */ /* 0x040fe40003fc6270 */
[C---:B------:R-:W-:Y:S01]  /*4620*/  @!P0 ISETP.GE.AND P4, PT, R4.reuse, R14, PT ;  /* 0x0000000e0400820c */ /* 0x040fe20003f86270 */
[----:B------:R1:W-:Y:S01]  /*4630*/  STS [R242+0x10000], R5 ;  /* 0x01000005f2007388 */ /* 0x0003e20000000800 */
[----:B------:R-:W-:Y:S02]  /*4640*/  MOV R11, R169 ;  /* 0x000000a9000b7202 */ /* 0x000fe40000000f00 */
[----:B------:R-:W-:Y:S02]  /*4650*/  @!P0 FSEL R11, R169, -INF , !P2 ;  /* 0xff800000a90b8808 */ /* 0x000fe40005000000 */
[----:B------:R-:W-:Y:S02]  /*4660*/  @!P0 ISETP.GE.AND P2, PT, R4, R10, PT ;  /* 0x0000000a0400820c */ /* 0x000fe40003f46270 */
[----:B------:R-:W-:Y:S02]  /*4670*/  F2FP.BF16.F32.PACK_AB R4, R2, R3 ;  /* 0x000000030204723e */ /* 0x000fe400000010ff */
[----:B------:R-:W-:Y:S02]  /*4680*/  @!P0 ISETP.GE.AND P5, PT, R0, R15, PT ;  /* 0x0000000f0000820c */ /* 0x000fe40003fa6270 */
[----:B--2---:R-:W-:Y:S01]  /*4690*/  F2FP.BF16.F32.PACK_AB R6, R251, R252 ;  /* 0x000000fcfb06723e */ /* 0x004fe200000010ff */
[----:B------:R2:W-:Y:S01]  /*46a0*/  STS [R242+0x10400], R4 ;  /* 0x01040004f2007388 */ /* 0x0005e20000000800 */
[----:B------:R-:W-:Y:S02]  /*46b0*/  MOV R7, R192 ;  /* 0x000000c000077202 */ /* 0x000fe40000000f00 */
[----:B------:R-:W-:Y:S02]  /*46c0*/  @!P0 FSEL R7, R192, -INF , !P3 ;  /* 0xff800000c0078808 */ /* 0x000fe40005800000 */
[----:B------:R-:W-:Y:S01]  /*46d0*/  @!P0 ISETP.GE.AND P3, PT, R0, R14, PT ;  /* 0x0000000e0000820c */ /* 0x000fe20003f66270 */
[----:B------:R-:W-:Y:S01]  /*46e0*/  IMAD.MOV.U32 R14, RZ, RZ, R168 ;  /* 0x000000ffff0e7224 */ /* 0x000fe200078e00a8 */
[----:B------:R-:W-:Y:S02]  /*46f0*/  @!P0 FSEL R14, R168, -INF , !P1 ;  /* 0xff800000a80e8808 */ /* 0x000fe40004800000 */
[----:B------:R-:W-:Y:S02]  /*4700*/  @!P0 ISETP.GE.AND P1, PT, R0, R10, PT ;  /* 0x0000000a0000820c */ /* 0x000fe40003f26270 */
[----:B------:R-:W-:Y:S01]  /*4710*/  F2FP.BF16.F32.PACK_AB R0, R219, R220 ;  /* 0x000000dcdb00723e */ /* 0x000fe200000010ff */
[----:B-1----:R-:W-:Y:S01]  /*4720*/  FFMA.FTZ R5, R7, UR45, -R8 ;  /* 0x0000002d07057c23 */ /* 0x002fe20008010808 */
[----:B------:R-:W-:Y:S03]  /*4730*/  MOV R7, R71 ;  /* 0x0000004700077202 */ /* 0x000fe60000000f00 */
[----:B------:R1:W-:Y:S01]  /*4740*/  STS [R241+0x10400], R0 ;  /* 0x01040000f1007388 */ /* 0x0003e20000000800 */
[----:B------:R3:W-:Y:S01]  /*4750*/  MUFU.EX2 R225, R5 ;  /* 0x0000000500e17308 */ /* 0x0007e20000000800 */
[----:B------:R-:W-:Y:S05]  /*4760*/  @!P0 FSEL R7, R71, -INF , !P6 ;  /* 0xff80000047078808 */ /* 0x000fea0007000000 */
[----:B------:R-:W-:Y:S01]  /*4770*/  FFMA.FTZ R7, R7, UR45, -R13 ;  /* 0x0000002d07077c23 */ /* 0x000fe2000801080d */
[----:B--2---:R-:W-:Y:S03]  /*4780*/  F2FP.BF16.F32.PACK_AB R4, R96, R97 ;  /* 0x000000616004723e */ /* 0x004fe600000010ff */
[----:B------:R2:W-:Y:S02]  /*4790*/  MUFU.EX2 R75, R7 ;  /* 0x00000007004b7308 */ /* 0x0005e40000000800 */
[----:B------:R2:W-:Y:S04]  /*47a0*/  STS [R241+0x10000], R4 ;  /* 0x01000004f1007388 */ /* 0x0005e80000000800 */
[----:B------:R2:W-:Y:S01]  /*47b0*/  STS [R242+0x12000], R6 ;  /* 0x01200006f2007388 */ /* 0x0005e20000000800 */
[----:B---3--:R-:W-:Y:S05]  /*47c0*/  F2FP.BF16.F32.PACK_AB R5, R26, R25 ;  /* 0x000000191a05723e */ /* 0x008fea00000010ff */
[----:B------:R3:W-:Y:S01]  /*47d0*/  STS [R242+0x12400], R5 ;  /* 0x01240005f2007388 */ /* 0x0007e20000000800 */
[--C-:B-1----:R-:W-:Y:S01]  /*47e0*/  FFMA.FTZ R0, R11, UR45, -R9.reuse ;  /* 0x0000002d0b007c23 */ /* 0x102fe20008010809 */
[----:B------:R-:W-:Y:S01]  /*47f0*/  FFMA.FTZ R9, R14, UR45, -R9 ;  /* 0x0000002d0e097c23 */ /* 0x000fe20008010809 */
[----:B--2---:R-:W-:Y:S02]  /*4800*/  MOV R7, R113 ;  /* 0x0000007100077202 */ /* 0x004fe40000000f00 */
[----:B------:R1:W-:Y:S01]  /*4810*/  MUFU.EX2 R194, R0 ;  /* 0x0000000000c27308 */ /* 0x0003e20000000800 */
[----:B------:R-:W-:Y:S05]  /*4820*/  @!P0 FSEL R7, R113, -INF , !P4 ;  /* 0xff80000071078808 */ /* 0x000fea0006000000 */
[----:B------:R-:W-:Y:S04]  /*4830*/  FFMA.FTZ R7, R7, UR45, -R12 ;  /* 0x0000002d07077c23 */ /* 0x000fe8000801080c */
[----:B------:R-:W-:Y:S01]  /*4840*/  MUFU.EX2 R191, R9 ;  /* 0x0000000900bf7308 */ /* 0x000fe20000000800 */
[----:B------:R-:W-:Y:S02]  /*4850*/  F2FP.BF16.F32.PACK_AB R4, R24, R23 ;  /* 0x000000171804723e */ /* 0x000fe400000010ff */
[----:B------:R-:W-:Y:S03]  /*4860*/  MOV R6, R70 ;  /* 0x0000004600067202 */ /* 0x000fe60000000f00 */
[----:B------:R2:W-:Y:S01]  /*4870*/  STS [R241+0x12400], R4 ;  /* 0x01240004f1007388 */ /* 0x0005e20000000800 */
[----:B------:R-:W-:Y:S03]  /*4880*/  @!P0 FSEL R6, R70, -INF , !P5 ;  /* 0xff80000046068808 */ /* 0x000fe60006800000 */
[----:B------:R2:W-:Y:S01]  /*4890*/  MUFU.EX2 R115, R7 ;  /* 0x0000000700737308 */ /* 0x0005e20000000800 */
[----:B-1----:R-:W-:Y:S02]  /*48a0*/  F2FP.BF16.F32.PACK_AB R0, R94, R95 ;  /* 0x0000005f5e00723e */ /* 0x002fe400000010ff */
[----:B---3--:R-:W-:Y:S01]  /*48b0*/  F2FP.BF16.F32.PACK_AB R5, R247, R248 ;  /* 0x000000f8f705723e */ /* 0x008fe200000010ff */
[----:B------:R-:W-:Y:S01]  /*48c0*/  FFMA.FTZ R13, R6, UR45, -R13 ;  /* 0x0000002d060d7c23 */ /* 0x000fe2000801080d */
[----:B------:R-:W-:Y:S01]  /*48d0*/  IMAD.MOV.U32 R6, RZ, RZ, R112 ;  /* 0x000000ffff067224 */ /* 0x000fe200078e0070 */
[----:B------:R-:W-:Y:S02]  /*48e0*/  @!P0 FSEL R6, R112, -INF , !P3 ;  /* 0xff80000070068808 */ /* 0x000fe40005800000 */
[----:B------:R1:W-:Y:S02]  /*48f0*/  STS [R241+0x12000], R5 ;  /* 0x01200005f1007388 */ /* 0x0003e40000000800 */
[----:B------:R-:W3:Y:S01]  /*4900*/  MUFU.EX2 R74, R13 ;  /* 0x0000000d004a7308 */ /* 0x000ee20000000800 */
[----:B------:R-:W-:Y:S01]  /*4910*/  FFMA.FTZ R12, R6, UR45, -R12 ;  /* 0x0000002d060c7c23 */ /* 0x000fe2000801080c */
[----:B------:R3:W-:Y:S01]  /*4920*/  STS [R243+0x10000], R0 ;  /* 0x01000000f3007388 */ /* 0x0007e20000000800 */
[----:B------:R-:W-:Y:S02]  /*4930*/  MOV R6, R184 ;  /* 0x000000b800067202 */ /* 0x000fe40000000f00 */
[----:B------:R-:W-:Y:S02]  /*4940*/  @!P0 FSEL R6, R184, -INF , !P2 ;  /* 0xff800000b8068808 */ /* 0x000fe40005000000 */
[----:B--2---:R-:W-:Y:S03]  /*4950*/  MOV R7, R183 ;  /* 0x000000b700077202 */ /* 0x004fe60000000f00 */
[----:B------:R-:W2:Y:S01]  /*4960*/  MUFU.EX2 R114, R12 ;  /* 0x0000000c00727308 */ /* 0x000ea20000000800 */
[----:B------:R-:W-:Y:S01]  /*4970*/  @!P0 FSEL R7, R183, -INF , !P1 ;  /* 0xff800000b7078808 */ /* 0x000fe20004800000 */
[--C-:B------:R-:W-:Y:S01]  /*4980*/  FFMA.FTZ R6, R6, UR45, -R8.reuse ;  /* 0x0000002d06067c23 */ /* 0x100fe20008010808 */
[----:B------:R-:W-:Y:S02]  /*4990*/  PLOP3.LUT P2, PT, PT, PT, UP3, 0x80, 0x0 ;  /* 0x000000000000781c */ /* 0x000fe40003f4f038 */
[----:B------:R-:W-:Y:S01]  /*49a0*/  F2FP.BF16.F32.PACK_AB R4, R88, R89 ;  /* 0x000000595804723e */ /* 0x000fe200000010ff */
[----:B------:R-:W-:Y:S01]  /*49b0*/  FFMA.FTZ R8, R7, UR45, -R8 ;  /* 0x0000002d07087c23 */ /* 0x000fe20008010808 */
[----:B------:R-:W-:Y:S03]  /*49c0*/  F2FP.BF16.F32.PACK_AB R7, R233, R234 ;  /* 0x000000eae907723e */ /* 0x000fe600000010ff */
[----:B------:R2:W-:Y:S01]  /*49d0*/  MUFU.EX2 R214, R6 ;  /* 0x0000000600d67308 */ /* 0x0005e20000000800 */
[----:B-1----:R-:W-:Y:S09]  /*49e0*/  F2FP.BF16.F32.PACK_AB R5, R209, R210 ;  /* 0x000000d2d105723e */ /* 0x002ff200000010ff */
[----:B------:R-:W1:Y:S01]  /*49f0*/  MUFU.EX2 R213, R8 ;  /* 0x0000000800d57308 */ /* 0x000e620000000800 */
[----:B---3--:R-:W-:Y:S01]  /*4a00*/  F2FP.BF16.F32.PACK_AB R0, R195, R196 ;  /* 0x000000c4c300723e */ /* 0x008fe200000010ff */
[----:B------:R3:W-:Y:S04]  /*4a10*/  STS [R243+0x10400], R5 ;  /* 0x01040005f3007388 */ /* 0x0007e80000000800 */
[----:B------:R1:W-:Y:S01]  /*4a20*/  STS [R240+0x10000], R4 ;  /* 0x01000004f0007388 */ /* 0x0003e20000000800 */
[----:B--2---:R-:W-:Y:S03]  /*4a30*/  F2FP.BF16.F32.PACK_AB R6, R171, R172 ;  /* 0x000000acab06723e */ /* 0x004fe600000010ff */
[----:B------:R2:W-:Y:S01]  /*4a40*/  STS [R240+0x10400], R0 ;  /* 0x01040000f0007388 */ /* 0x0005e20000000800 */
[----:B---3--:R-:W-:Y:S02]  /*4a50*/  F2FP.BF16.F32.PACK_AB R5, R235, R244 ;  /* 0x000000f4eb05723e */ /* 0x008fe400000010ff */
[----:B-1----:R-:W-:Y:S03]  /*4a60*/  F2FP.BF16.F32.PACK_AB R4, R22, R21 ;  /* 0x000000151604723e */ /* 0x002fe600000010ff */
[----:B------:R1:W-:Y:S01]  /*4a70*/  STS [R243+0x12000], R5 ;  /* 0x01200005f3007388 */ /* 0x0003e20000000800 */
[----:B--2---:R-:W-:Y:S03]  /*4a80*/  F2FP.BF16.F32.PACK_AB R0, R227, R228 ;  /* 0x000000e4e300723e */ /* 0x004fe600000010ff */
[----:B------:R2:W-:Y:S04]  /*4a90*/  STS [R243+0x12400], R4 ;  /* 0x01240004f3007388 */ /* 0x0005e80000000800 */
[----:B------:R3:W-:Y:S01]  /*4aa0*/  STS [R240+0x12000], R0 ;  /* 0x01200000f0007388 */ /* 0x0007e20000000800 */
[----:B-1----:R-:W-:Y:S02]  /*4ab0*/  F2FP.BF16.F32.PACK_AB R5, R84, R85 ;  /* 0x000000555405723e */ /* 0x002fe400000010ff */
[----:B--2---:R-:W-:Y:S02]  /*4ac0*/  F2FP.BF16.F32.PACK_AB R4, R185, R189 ;  /* 0x000000bdb904723e */ /* 0x004fe400000010ff */
[----:B---3--:R-:W-:Y:S05]  /*4ad0*/  F2FP.BF16.F32.PACK_AB R0, R249, R250 ;  /* 0x000000faf900723e */ /* 0x008fea00000010ff */
[----:B------:R1:W-:Y:S04]  /*4ae0*/  STS [R240+0x12400], R0 ;  /* 0x01240000f0007388 */ /* 0x0003e80000000800 */
[----:B------:R2:W-:Y:S04]  /*4af0*/  STS [R237+0x10000], R5 ;  /* 0x01000005ed007388 */ /* 0x0005e80000000800 */
[----:B------:R3:W-:Y:S04]  /*4b00*/  STS [R237+0x10400], R4 ;  /* 0x01040004ed007388 */ /* 0x0007e80000000800 */
[----:B------:R4:W-:Y:S01]  /*4b10*/  STS [R236+0x10400], R6 ;  /* 0x01040006ec007388 */ /* 0x0009e20000000800 */
[----:B-1----:R-:W-:Y:S02]  /*4b20*/  F2FP.BF16.F32.PACK_AB R0, R80, R81 ;  /* 0x000000515000723e */ /* 0x002fe400000010ff */
[----:B--2---:R-:W-:Y:S03]  /*4b30*/  F2FP.BF16.F32.PACK_AB R5, R215, R218 ;  /* 0x000000dad705723e */ /* 0x004fe600000010ff */
[----:B------:R1:W-:Y:S01]  /*4b40*/  STS [R236+0x10000], R0 ;  /* 0x01000000ec007388 */ /* 0x0003e20000000800 */
[----:B---3--:R-:W-:Y:S03]  /*4b50*/  F2FP.BF16.F32.PACK_AB R4, R245, R246 ;  /* 0x000000f6f504723e */ /* 0x008fe600000010ff */
[----:B------:R2:W-:Y:S01]  /*4b60*/  STS [R237+0x12000], R5 ;  /* 0x01200005ed007388 */ /* 0x0005e20000000800 */
[----:B----4-:R-:W-:Y:S03]  /*4b70*/  F2FP.BF16.F32.PACK_AB R6, R76, R77 ;  /* 0x0000004d4c06723e */ /* 0x010fe600000010ff */
        /* <DEDUP_REMOVED lines=17> */
[----:B------:R-:W-:Y:S04]  /*4c90*/  STS [R238+0x12000], R5 ;  /* 0x01200005ee007388 */ /* 0x000fe80000000800 */
[----:B------:R-:W-:Y:S01]  /*4ca0*/  STS [R238+0x12400], R4 ;  /* 0x01240004ee007388 */ /* 0x000fe20000000800 */
[----:B-1----:R-:W-:Y:S05]  /*4cb0*/  LEA R0, R156, UR5, 0x1 ;  /* 0x000000059c007c11 */ /* 0x002fea000f8e08ff */
[----:B------:R-:W1:Y:S08]  /*4cc0*/  LDSM.16.M88.4 R64, [R0+0x4000] ;  /* 0x004000000040783b */ /* 0x000e700000000200 */
[----:B------:R2:W3:Y:S02]  /*4cd0*/  LDSM.16.M88.4 R60, [R0+0x5000] ;  /* 0x00500000003c783b */ /* 0x0004e40000000200 */
[----:B--2---:R-:W-:Y:S06]  /*4ce0*/  IADD3 R0, R0, R154, RZ ;  /* 0x0000009a00007210 */ /* 0x004fec0007ffe0ff */
[----:B------:R-:W2:Y:S01]  /*4cf0*/  LDSM.16.M88.4 R100, [R0+0x4000] ;  /* 0x004000000064783b */ /* 0x000ea20000000200 */
[-C--:B-1----:R-:W-:Y:S07]  /*4d00*/  HMMA.16816.F32.BF16 R4, R64, R116.reuse, RZ ;  /* 0x000000744004723c */ /* 0x082fee00000418ff */
[----:B------:R1:W4:Y:S01]  /*4d10*/  LDSM.16.M88.4 R104, [R0+0x5000] ;  /* 0x005000000068783b */ /* 0x0003220000000200 */
[C---:B---3--:R-:W-:Y:S06]  /*4d20*/  HMMA.16816.F32.BF16 R8, R60.reuse, R116, RZ ;  /* 0x000000743c08723c */ /* 0x048fec00000418ff */
[-C--:B------:R-:W-:Y:S06]  /*4d30*/  HMMA.16816.F32.BF16 R12, R60, R118.reuse, RZ ;  /* 0x000000763c0c723c */ /* 0x080fec00000418ff */
[C---:B------:R-:W-:Y:S06]  /*4d40*/  HMMA.16816.F32.BF16 R16, R64.reuse, R118, RZ ;  /* 0x000000764010723c */ /* 0x040fec00000418ff */
[-C--:B------:R-:W-:Y:S01]  /*4d50*/  HMMA.16816.F32.BF16 R20, R64, R120.reuse, RZ ;  /* 0x000000784014723c */ /* 0x080fe200000418ff */
[----:B-1----:R-:W-:Y:S02]  /*4d60*/  FFMA.FTZ R0, -R152, R152, 1 ;  /* 0x3f80000098007423 */ /* 0x002fe40000010198 */
[----:B------:R1:W5:Y:S02]  /*4d70*/  LDL.LU R152, [R1+0xf0] ;  /* 0x0000f00001987983 */ /* 0x0003640000300800 */
[----:B------:R-:W-:Y:S01]  /*4d80*/  FMUL.FTZ R0, R0, UR46 ;  /* 0x0000002e00007c20 */ /* 0x000fe20008410000 */
        /* <DEDUP_REMOVED lines=113> */
[----:B------:R-:W-:Y:S01]  /*54a0*/  FADD.FTZ R5, -R111, R49 ;  /* 0x000000316f057221 */ /* 0x000fe20000010100 */
[----:B------:R1:W5:Y:S01]  /*54b0*/  LDL.LU R81, [R1+0xa0] ;  /* 0x0000a00001517983 */ /* 0x0003620000300800 */
[----:B------:R-:W-:Y:S01]  /*54c0*/  FMUL.FTZ R48, R75, R48 ;  /* 0x000000304b307220 */ /* 0x000fe20000410000 */
[----:B------:R-:W-:Y:S01]  /*54d0*/  FADD.FTZ R49, -R111, R65 ;  /* 0x000000416f317221 */ /* 0x000fe20000010100 */
        /* <DEDUP_REMOVED lines=35> */
[----:B------:R1:W5:Y:S04]  /*5710*/  LDL.LU R69, [R1+0x70] ;  /* 0x0000700001457983 */ /* 0x0003680000300800 */
[----:B------:R1:W5:Y:S04]  /*5720*/  LDL.LU R68, [R1+0x6c] ;  /* 0x00006c0001447983 */ /* 0x0003680000300800 */
[----:B------:R1:W5:Y:S04]  /*5730*/  LDL.LU R3, [R1+0x68] ;  /* 0x0000680001037983 */ /* 0x0003680000300800 */
[----:B------:R1:W5:Y:S01]  /*5740*/  LDL.LU R2, [R1+0x64] ;  /* 0x0000640001027983 */ /* 0x0003620000300800 */
[----:B------:R-:W-:Y:S05]  /*5750*/  @!P2 BRA `(.L_x_245) ;  /* 0x000000000060a947 */ /* 0x000fea0003800000 */
[----:B------:R-:W2:Y:S01]  /*5760*/  LDL.LU.64 R102, [R1+0x8] ;  /* 0x0000080001667983 */ /* 0x000ea20000300a00 */
[----:B------:R-:W3:Y:S01]  /*5770*/  LDC R21, c[0x0][0x240] ;  /* 0x00009000ff157b82 */ /* 0x000ee20000000800 */
[----:B------:R-:W-:Y:S02]  /*5780*/  ULOP3.LUT UR40, UR41, 0x1, URZ, 0xc0, !UPT ;  /* 0x0000000129287892 */ /* 0x000fe4000f8ec03f */
[----:B------:R-:W4:Y:S02]  /*5790*/  LDL.LU R64, [R1+0x28] ;  /* 0x0000280001407983 */ /* 0x000f240000300800 */
[----:B------:R-:W-:Y:S03]  /*57a0*/  UISETP.NE.U32.AND UP0, UPT, UR40, 0x1, UPT ;  /* 0x000000012800788c */ /* 0x000fe6000bf05070 */
[----:B------:R-:W1:Y:S01]  /*57b0*/  LDC R32, c[0x0][0x244] ;  /* 0x00009100ff207b82 */ /* 0x000e620000000800 */
[----:B------:R-:W-:Y:S06]  /*57c0*/  USEL UR40, UR21, 0x2000, !UP0 ;  /* 0x0000200015287887 */ /* 0x000fec000c000000 */
[----:B------:R-:W-:Y:S01]  /*57d0*/  IADD3 R148, R148, UR40, RZ ;  /* 0x0000002894947c10 */ /* 0x000fe2000fffe0ff */
[----:B----4-:R-:W-:Y:S02]  /*57e0*/  VIADD R64, R64, UR40 ;  /* 0x0000002840407c36 */ /* 0x010fe40008000000 */
[C---:B---3--:R-:W-:Y:S05]  /*57f0*/  IMAD.U32 R4, R21.reuse, -0x80, RZ ;  /* 0xffffff8015047824 */ /* 0x048fea00078e00ff */
[C---:B--2---:R-:W-:Y:S04]  /*5800*/  LEA R5, P0, R4.reuse, R102, 0x1 ;  /* 0x0000006604057211 */ /* 0x044fe800078008ff */
        /* <DEDUP_REMOVED lines=8> */
[----:B-1----:R-:W-:Y:S03]  /*5890*/  LEA.HI.X R5, R21, R53, R32, 0x7, P0 ;  /* 0x0000003515057211 */ /* 0x002fe600000f3c20 */
[----:B------:R2:W-:Y:S04]  /*58a0*/  STL.64 [R1+0x8], R52 ;  /* 0x0000083401007387 */ /* 0x0005e80000100a00 */
[----:B------:R2:W-:Y:S04]  /*58b0*/  LDGSTS.E.BYPASS.LTC128B.128 [R64+0x1000], desc[UR36][R4.64] ;  /* 0x0100000004407fae */ /* 0x0005e8000b901d64 */
[----:B------:R2:W-:Y:S04]  /*58c0*/  STL [R1+0x28], R64 ;  /* 0x0000284001007387 */ /* 0x0005e80000100800 */
[----:B------:R-:W0:Y:S02]  /*58d0*/  LDGDEPBAR ;  /* 0x00000000000079af */ /* 0x000e240000000000 */
.L_x_245:
[----:B------:R-:W3:Y:S01]  /*58e0*/  LDL.LU R103, [R1+0x24] ;  /* 0x0000240001677983 */ /* 0x000ee20000300800 */
[----:B------:R-:W-:Y:S01]  /*58f0*/  FMUL.FTZ R7, R7, R6 ;  /* 0x0000000607077220 */ /* 0x000fe20000410000 */
[----:B------:R-:W-:Y:S01]  /*5900*/  FMUL.FTZ R17, R20, R17 ;  /* 0x0000001114117220 */ /* 0x000fe20000410000 */
[----:B-----5:R-:W-:Y:S01]  /*5910*/  FADD.FTZ R25, -R109, R25 ;  /* 0x000000196d197221 */ /* 0x020fe20000010100 */
[----:B------:R-:W4:Y:S01]  /*5920*/  LDL.LU R102, [R1+0x20] ;  /* 0x0000200001667983 */ /* 0x000f220000300800 */
[C---:B------:R-:W-:Y:S01]  /*5930*/  FADD.FTZ R15, -R108.reuse, R15 ;  /* 0x0000000f6c0f7221 */ /* 0x040fe20000010100 */
[----:B------:R-:W-:Y:S01]  /*5940*/  FADD.FTZ R27, -R108, R27 ;  /* 0x0000001b6c1b7221 */ /* 0x000fe20000010100 */
[----:B------:R-:W-:Y:S01]  /*5950*/  FMUL.FTZ R25, R235, R25 ;  /* 0x00000019eb197220 */ /* 0x000fe20000410000 */
[----:B------:R-:W3:Y:S01]  /*5960*/  LDL.LU R65, [R1+0x1c] ;  /* 0x00001c0001417983 */ /* 0x000ee20000300800 */
[----:B--2---:R-:W-:Y:S01]  /*5970*/  FFMA.FTZ R4, -R182, R182, 1 ;  /* 0x3f800000b6047423 */ /* 0x004fe200000101b6 */
[----:B------:R-:W-:Y:S01]  /*5980*/  FADD.FTZ R19, -R110, R19 ;  /* 0x000000136e137221 */ /* 0x000fe20000010100 */
[C---:B------:R-:W-:Y:S01]  /*5990*/  FADD.FTZ R24, -R109.reuse, R24 ;  /* 0x000000186d187221 */ /* 0x040fe20000010100 */
[----:B------:R-:W2:Y:S01]  /*59a0*/  LDL.LU R64, [R1+0x18] ;  /* 0x0000180001407983 */ /* 0x000ea20000300800 */
[----:B------:R-:W-:Y:S01]  /*59b0*/  FADD.FTZ R28, -R109, R28 ;  /* 0x0000001c6d1c7221 */ /* 0x000fe20000010100 */
[----:B------:R-:W-:Y:S01]  /*59c0*/  FMUL.FTZ R19, R219, R19 ;  /* 0x00000013db137220 */ /* 0x000fe20000410000 */
[----:B------:R-:W-:Y:S01]  /*59d0*/  FMUL.FTZ R24, R244, R24 ;  /* 0x00000018f4187220 */ /* 0x000fe20000410000 */
[----:B------:R-:W2:Y:S01]  /*59e0*/  LDL.LU R53, [R1+0x4] ;  /* 0x0000040001357983 */ /* 0x000ea20000300800 */
[----:B------:R-:W-:Y:S01]  /*59f0*/  FMUL.FTZ R28, R228, R28 ;  /* 0x0000001ce41c7220 */ /* 0x000fe20000410000 */
[C---:B------:R-:W-:Y:S01]  /*5a00*/  FADD.FTZ R14, -R108.reuse, R14 ;  /* 0x0000000e6c0e7221 */ /* 0x040fe20000010100 */
[----:B------:R-:W-:Y:S01]  /*5a10*/  FADD.FTZ R26, -R108, R26 ;  /* 0x0000001a6c1a7221 */ /* 0x000fe20000010100 */
[----:B------:R-:W4:Y:S01]  /*5a20*/  LDL.LU R52, [R1] ;  /* 0x0000000001347983 */ /* 0x000f220000300800 */
[----:B------:R-:W-:Y:S01]  /*5a30*/  FFMA.FTZ R6, -R187, R187, 1 ;  /* 0x3f800000bb067423 */ /* 0x000fe200000101bb */
[----:B------:R-:W-:Y:S01]  /*5a40*/  FFMA.FTZ R5, -R186, R186, 1 ;  /* 0x3f800000ba057423 */ /* 0x000fe200000101ba */
[----:B------:R-:W-:Y:S01]  /*5a50*/  FADD.FTZ R23, -R110, R23 ;  /* 0x000000176e177221 */ /* 0x000fe20000010100 */
[----:B------:R1:W-:Y:S01]  /*5a60*/  STS [R242+0x8000], R0 ;  /* 0x00800000f2007388 */ /* 0x0003e20000000800 */
[----:B------:R-:W-:Y:S01]  /*5a70*/  FMUL.FTZ R20, R6, UR46 ;  /* 0x0000002e06147c20 */ /* 0x000fe20008410000 */
[----:B------:R-:W-:Y:S01]  /*5a80*/  FMUL.FTZ R6, R5, UR46 ;  /* 0x0000002e05067c20 */ /* 0x000fe20008410000 */
[----:B------:R-:W-:Y:S01]  /*5a90*/  FMUL.FTZ R5, R4, UR46 ;  /* 0x0000002e04057c20 */ /* 0x000fe20008410000 */
[----:B------:R-:W-:Y:S01]  /*5aa0*/  FMUL.FTZ R23, R209, R23 ;  /* 0x00000017d1177220 */ /* 0x000fe20000410000 */
[C---:B------:R-:W-:Y:S01]  /*5ab0*/  FADD.FTZ R22, -R110.reuse, R22 ;  /* 0x000000166e167221 */ /* 0x040fe20000010100 */
[C---:B------:R-:W-:Y:S01]  /*5ac0*/  FADD.FTZ R18, -R110.reuse, R18 ;  /* 0x000000126e127221 */ /* 0x040fe20000010100 */
[C---:B------:R-:W-:Y:S01]  /*5ad0*/  FADD.FTZ R38, -R110.reuse, R38 ;  /* 0x000000266e267221 */ /* 0x040fe20000010100 */
[----:B------:R-:W-:Y:S01]  /*5ae0*/  FADD.FTZ R39, -R110, R39 ;  /* 0x000000276e277221 */ /* 0x000fe20000010100 */
[----:B------:R-:W-:Y:S01]  /*5af0*/  FMUL.FTZ R22, R210, R22 ;  /* 0x00000016d2167220 */ /* 0x000fe20000410000 */
[----:B------:R-:W-:Y:S01]  /*5b00*/  FMUL.FTZ R18, R220, R18 ;  /* 0x00000012dc127220 */ /* 0x000fe20000410000 */
[----:B------:R-:W-:Y:S01]  /*5b10*/  FMUL.FTZ R38, R189, R38 ;  /* 0x00000026bd267220 */ /* 0x000fe20000410000 */
[----:B------:R-:W-:Y:S01]  /*5b20*/  FADD.FTZ R35, -R110, R35 ;  /* 0x000000236e237221 */ /* 0x000fe20000010100 */
[----:B------:R-:W-:Y:S01]  /*5b30*/  FMUL.FTZ R22, R22, R5 ;  /* 0x0000000516167220 */ /* 0x000fe20000410000 */
[----:B------:R-:W-:Y:S01]  /*5b40*/  FFMA.FTZ R5, -R177, R177, 1 ;  /* 0x3f800000b1057423 */ /* 0x000fe200000101b1 */
[----:B------:R-:W-:Y:S01]  /*5b50*/  FMUL.FTZ R18, R18, R20 ;  /* 0x0000001412127220 */ /* 0x000fe20000410000 */
[C---:B------:R-:W-:Y:S01]  /*5b60*/  FADD.FTZ R50, -R110.reuse, R50 ;  /* 0x000000326e327221 */ /* 0x040fe20000010100 */
[----:B------:R-:W-:Y:S01]  /*5b70*/  FMUL.FTZ R39, R185, R39 ;  /* 0x00000027b9277220 */ /* 0x000fe20000410000 */
[----:B------:R-:W-:Y:S01]  /*5b80*/  FMUL.FTZ R35, R195, R35 ;  /* 0x00000023c3237220 */ /* 0x000fe20000410000 */
[----:B------:R-:W-:Y:S01]  /*5b90*/  FADD.FTZ R51, -R110, R51 ;  /* 0x000000336e337221 */ /* 0x000fe20000010100 */
[----:B------:R-:W-:Y:S01]  /*5ba0*/  FMUL.FTZ R50, R172, R50 ;  /* 0x00000032ac327220 */ /* 0x000fe20000410000 */
[C---:B------:R-:W-:Y:S01]  /*5bb0*/  FADD.FTZ R55, -R110.reuse, R55 ;  /* 0x000000376e377221 */ /* 0x040fe20000010100 */
[C---:B------:R-:W-:Y:S01]  /*5bc0*/  FADD.FTZ R66, -R110.reuse, R66 ;  /* 0x000000426e427221 */ /* 0x040fe20000010100 */
[----:B------:R-:W-:Y:S01]  /*5bd0*/  FMUL.FTZ R51, R171, R51 ;  /* 0x00000033ab337220 */ /* 0x000fe20000410000 */
[C---:B------:R-:W-:Y:S01]  /*5be0*/  FADD.FTZ R34, -R110.reuse, R34 ;  /* 0x000000226e227221 */ /* 0x040fe20000010100 */
[----:B-1----:R-:W-:Y:S01]  /*5bf0*/  FFMA.FTZ R0, -R181, R181, 1 ;  /* 0x3f800000b5007423 */ /* 0x002fe200000101b5 */
[----:B------:R-:W-:Y:S01]  /*5c00*/  FMUL.FTZ R55, R167, R55 ;  /* 0x00000037a7377220 */ /* 0x000fe20000410000 */
[----:B------:R-:W-:Y:S01]  /*5c10*/  FMUL.FTZ R66, R115, R66 ;  /* 0x0000004273427220 */ /* 0x000fe20000410000 */
[----:B------:R-:W-:Y:S01]  /*5c20*/  FADD.FTZ R67, -R110, R67 ;  /* 0x000000436e437221 */ /* 0x000fe20000010100 */
[----:B------:R-:W-:Y:S01]  /*5c30*/  FMUL.FTZ R4, R0, UR46 ;  /* 0x0000002e00047c20 */ /* 0x000fe20008410000 */
[----:B------:R-:W-:Y:S01]  /*5c40*/  FMUL.FTZ R0, R19, R6 ;  /* 0x0000000613007220 */ /* 0x000fe20000410000 */
[----:B------:R-:W-:Y:S01]  /*5c50*/  FFMA.FTZ R6, -R178, R178, 1 ;  /* 0x3f800000b2067423 */ /* 0x000fe200000101b2 */
[----:B------:R-:W-:Y:S01]  /*5c60*/  FADD.FTZ R13, -R109, R13 ;  /* 0x0000000d6d0d7221 */ /* 0x000fe20000010100 */
[----:B------:R-:W-:Y:S01]  /*5c70*/  FMUL.FTZ R23, R23, R4 ;  /* 0x0000000417177220 */ /* 0x000fe20000410000 */
[----:B------:R-:W-:Y:S01]  /*5c80*/  F2FP.BF16.F32.PACK_AB R4, R7, R17 ;  /* 0x000000110704723e */ /* 0x000fe200000010ff */
[----:B------:R-:W-:Y:S01]  /*5c90*/  FMUL.FTZ R17, R6, UR46 ;  /* 0x0000002e06117c20 */ /* 0x000fe20008410000 */
[----:B------:R-:W-:Y:S01]  /*5ca0*/  F2FP.BF16.F32.PACK_AB R0, R0, R18 ;  /* 0x000000120000723e */ /* 0x000fe200000010ff */
[----:B------:R-:W-:Y:S01]  /*5cb0*/  FMUL.FTZ R7, R5, UR46 ;  /* 0x0000002e05077c20 */ /* 0x000fe20008410000 */
[----:B------:R-:W-:Y:S01]  /*5cc0*/  F2FP.BF16.F32.PACK_AB R33, R23, R22 ;  /* 0x000000161721723e */ /* 0x000fe200000010ff */
[----:B------:R1:W-:Y:S01]  /*5cd0*/  STS [R242+0x8400], R4 ;  /* 0x00840004f2007388 */ /* 0x0003e20000000800 */
[----:B------:R-:W-:Y:S01]  /*5ce0*/  FFMA.FTZ R6, -R174, R174, 1 ;  /* 0x3f800000ae067423 */ /* 0x000fe200000101ae */
[----:B------:R-:W-:Y:S01]  /*5cf0*/  FFMA.FTZ R5, -R173, R173, 1 ;  /* 0x3f800000ad057423 */ /* 0x000fe200000101ad */
[----:B------:R-:W-:Y:S01]  /*5d00*/  FMUL.FTZ R32, R35, R7 ;  /* 0x0000000723207220 */ /* 0x000fe20000410000 */
[----:B------:R1:W-:Y:S01]  /*5d10*/  STS [R241+0x8400], R0 ;  /* 0x00840000f1007388 */ /* 0x0003e20000000800 */
[----:B------:R-:W-:Y:S01]  /*5d20*/  FMUL.FTZ R6, R6, UR46 ;  /* 0x0000002e06067c20 */ /* 0x000fe20008410000 */
[----:B------:R-:W-:Y:S01]  /*5d30*/  FMUL.FTZ R5, R5, UR46 ;  /* 0x0000002e05057c20 */ /* 0x000fe20008410000 */
[----:B------:R-:W-:Y:S01]  /*5d40*/  FFMA.FTZ R7, -R161, R161, 1 ;  /* 0x3f800000a1077423 */ /* 0x000fe200000101a1 */
[----:B------:R1:W-:Y:S01]  /*5d50*/  STS [R241+0x8000], R16 ;  /* 0x00800010f1007388 */ /* 0x0003e20000000800 */
[----:B------:R-:W-:Y:S01]  /*5d60*/  FMUL.FTZ R38, R38, R6 ;  /* 0x0000000626267220 */ /* 0x000fe20000410000 */
[----:B------:R-:W-:Y:S01]  /*5d70*/  FFMA.FTZ R6, -R166, R166, 1 ;  /* 0x3f800000a6067423 */ /* 0x000fe200000101a6 */
[----:B------:R-:W-:Y:S01]  /*5d80*/  FMUL.FTZ R23, R39, R5 ;  /* 0x0000000527177220 */ /* 0x000fe20000410000 */
[----:B------:R-:W-:Y:S01]  /*5d90*/  FFMA.FTZ R5, -R165, R165, 1 ;  /* 0x3f800000a5057423 */ /* 0x000fe200000101a5 */
[----:B------:R-:W-:Y:S01]  /*5da0*/  FMUL.FTZ R7, R7, UR46 ;  /* 0x0000002e07077c20 */ /* 0x000fe20008410000 */
[----:B------:R-:W-:Y:S01]  /*5db0*/  FMUL.FTZ R6, R6, UR46 ;  /* 0x0000002e06067c20 */ /* 0x000fe20008410000 */
[----:B------:R-:W-:Y:S01]  /*5dc0*/  FMUL.FTZ R34, R196, R34 ;  /* 0x00000022c4227220 */ /* 0x000fe20000410000 */
[----:B------:R-:W-:Y:S01]  /*5dd0*/  FMUL.FTZ R5, R5, UR46 ;  /* 0x0000002e05057c20 */ /* 0x000fe20008410000 */
[----:B------:R-:W-:Y:S01]  /*5de0*/  FMUL.FTZ R21, R55, R7 ;  /* 0x0000000737157220 */ /* 0x000fe20000410000 */
[----:B------:R-:W-:Y:S01]  /*5df0*/  FMUL.FTZ R50, R50, R6 ;  /* 0x0000000632327220 */ /* 0x000fe20000410000 */
[----:B------:R-:W-:Y:S01]  /*5e00*/  FFMA.FTZ R6, -R113, R113, 1 ;  /* 0x3f80000071067423 */ /* 0x000fe20000010171 */
[----:B------:R-:W-:Y:S01]  /*5e10*/  FMUL.FTZ R22, R51, R5 ;  /* 0x0000000533167220 */ /* 0x000fe20000410000 */
[----:B------:R-:W-:Y:S01]  /*5e20*/  FFMA.FTZ R5, -R112, R112, 1 ;  /* 0x3f80000070057423 */ /* 0x000fe20000010170 */
[C---:B------:R-:W-:Y:S01]  /*5e30*/  FADD.FTZ R8, -R109.reuse, R8 ;  /* 0x000000086d087221 */ /* 0x040fe20000010100 */
[----:B------:R-:W-:Y:S01]  /*5e40*/  FMUL.FTZ R6, R6, UR46 ;  /* 0x0000002e06067c20 */ /* 0x000fe20008410000 */
[----:B------:R-:W-:Y:S01]  /*5e50*/  FADD.FTZ R9, -R109, R9 ;  /* 0x000000096d097221 */ /* 0x000fe20000010100 */
[----:B-1----:R-:W-:Y:S01]  /*5e60*/  FFMA.FTZ R4, -R211, R211, 1 ;  /* 0x3f800000d3047423 */ /* 0x002fe200000101d3 */
[----:B------:R-:W-:Y:S01]  /*5e70*/  FFMA.FTZ R7, -R217, R217, 1 ;  /* 0x3f800000d9077423 */ /* 0x000fe200000101d9 */
[----:B------:R-:W-:Y:S01]  /*5e80*/  FMUL.FTZ R66, R66, R6 ;  /* 0x0000000642427220 */ /* 0x000fe20000410000 */
        /* <DEDUP_REMOVED lines=12> */
[----:B------:R-:W-:Y:S01]  /*5f50*/  FADD.FTZ R54, -R110, R54 ;  /* 0x000000366e367221 */ /* 0x000fe20000010100 */
[----:B------:R-:W-:Y:S01]  /*5f60*/  FFMA.FTZ R17, -R164, R164, 1 ;  /* 0x3f800000a4117423 */ /* 0x000fe200000101a4 */
[C---:B------:R-:W-:Y:S01]  /*5f70*/  FADD.FTZ R12, -R109.reuse, R12 ;  /* 0x0000000c6d0c7221 */ /* 0x040fe20000010100 */
[----:B------:R-:W-:Y:S01]  /*5f80*/  FFMA.FTZ R5, -R212, R212, 1 ;  /* 0x3f800000d4057423 */ /* 0x000fe200000101d4 */
[----:B------:R-:W-:Y:S01]  /*5f90*/  FADD.FTZ R29, -R109, R29 ;  /* 0x0000001d6d1d7221 */ /* 0x000fe20000010100 */
[----:B------:R-:W-:Y:S01]  /*5fa0*/  FFMA.FTZ R4, -R199, R199, 1 ;  /* 0x3f800000c7047423 */ /* 0x000fe200000101c7 */
[----:B------:R-:W-:Y:S01]  /*5fb0*/  FMUL.FTZ R8, R8, R7 ;  /* 0x0000000708087220 */ /* 0x000fe20000410000 */
[----:B------:R-:W-:Y:S01]  /*5fc0*/  FMUL.FTZ R9, R9, R6 ;  /* 0x0000000609097220 */ /* 0x000fe20000410000 */
[----:B------:R-:W-:Y:S01]  /*5fd0*/  FMUL.FTZ R54, R170, R54 ;  /* 0x00000036aa367220 */ /* 0x000fe20000410000 */
[----:B------:R-:W-:Y:S01]  /*5fe0*/  FMUL.FTZ R17, R17, UR46 ;  /* 0x0000002e11117c20 */ /* 0x000fe20008410000 */
[----:B------:R-:W-:Y:S01]  /*5ff0*/  FMUL.FTZ R12, R248, R12 ;  /* 0x0000000cf80c7220 */ /* 0x000fe20000410000 */
[----:B------:R-:W-:Y:S01]  /*6000*/  FMUL.FTZ R5, R5, UR46 ;  /* 0x0000002e05057c20 */ /* 0x000fe20008410000 */
[----:B------:R-:W-:Y:S01]  /*6010*/  FMUL.FTZ R29, R227, R29 ;  /* 0x0000001de31d7220 */ /* 0x000fe20000410000 */
[----:B------:R-:W-:Y:S01]  /*6020*/  FFMA.FTZ R7, -R204, R204, 1 ;  /* 0x3f800000cc077423 */ /* 0x000fe200000101cc */
[----:B------:R-:W-:Y:S01]  /*6030*/  FMUL.FTZ R4, R4, UR46 ;  /* 0x0000002e04047c20 */ /* 0x000fe20008410000 */
[----:B------:R-:W-:Y:S01]  /*6040*/  F2FP.BF16.F32.PACK_AB R0, R9, R8 ;  /* 0x000000080900723e */ /* 0x000fe200000010ff */
[----:B------:R-:W-:Y:S01]  /*6050*/  FMUL.FTZ R54, R54, R17 ;  /* 0x0000001136367220 */ /* 0x000fe20000410000 */
[----:B------:R-:W-:Y:S01]  /*6060*/  FMUL.FTZ R12, R12, R5 ;  /* 0x000000050c0c7220 */ /* 0x000fe20000410000 */
[----:B------:R-:W-:Y:S01]  /*6070*/  FMUL.FTZ R7, R7, UR46 ;  /* 0x0000002e07077c20 */ /* 0x000fe20008410000 */
[----:B------:R-:W-:Y:S01]  /*6080*/  FMUL.FTZ R17, R29, R4 ;  /* 0x000000041d117220 */ /* 0x000fe20000410000 */
        /* <DEDUP_REMOVED lines=64> */
[----:B------:R-:W-:Y:S01]  /*6490*/  F2FP.BF16.F32.PACK_AB R18, R18, R24 ;  /* 0x000000181212723e */ /* 0x000fe200000010ff */
[----:B------:R-:W-:Y:S01]  /*64a0*/  FMUL.FTZ R58, R226, R58 ;  /* 0x0000003ae23a7220 */ /* 0x000fe20000410000 */
[C---:B------:R-:W-:Y:S01]  /*64b0*/  FADD.FTZ R47, -R108.reuse, R47 ;  /* 0x0000002f6c2f7221 */ /* 0x040fe20000010100 */
[----:B------:R-:W-:Y:S01]  /*64c0*/  FMUL.FTZ R43, R245, R43 ;  /* 0x0000002bf52b7220 */ /* 0x000fe20000410000 */
[C---:B------:R-:W-:Y:S01]  /*64d0*/  FADD.FTZ R46, -R108.reuse, R46 ;  /* 0x0000002e6c2e7221 */ /* 0x040fe20000010100 */
[----:B------:R-:W-:Y:S01]  /*64e0*/  F2FP.BF16.F32.PACK_AB R17, R17, R28 ;  /* 0x0000001c1111723e */ /* 0x000fe200000010ff */
[----:B------:R-:W-:Y:S01]  /*64f0*/  FMUL.FTZ R47, R233, R47 ;  /* 0x0000002fe92f7220 */ /* 0x000fe20000410000 */
[----:B------:R-:W-:Y:S01]  /*6500*/  FADD.FTZ R59, -R108, R59 ;  /* 0x0000003b6c3b7221 */ /* 0x000fe20000010100 */
[----:B------:R-:W-:Y:S01]  /*6510*/  FMUL.FTZ R46, R234, R46 ;  /* 0x0000002eea2e7220 */ /* 0x000fe20000410000 */
[----:B------:R-:W-:Y:S01]  /*6520*/  F2FP.BF16.F32.PACK_AB R23, R23, R38 ;  /* 0x000000261717723e */ /* 0x000fe200000010ff */
[----:B------:R-:W-:Y:S01]  /*6530*/  FADD.FTZ R62, -R108, R62 ;  /* 0x0000003e6c3e7221 */ /* 0x000fe20000010100 */
[----:B------:R-:W-:Y:S01]  /*6540*/  FMUL.FTZ R59, R225, R59 ;  /* 0x0000003be13b7220 */ /* 0x000fe20000410000 */
[----:B------:R-:W-:Y:S01]  /*6550*/  F2FP.BF16.F32.PACK_AB R22, R22, R50 ;  /* 0x000000321616723e */ /* 0x000fe200000010ff */
[----:B------:R-:W-:Y:S01]  /*6560*/  FADD.FTZ R63, -R108, R63 ;  /* 0x0000003f6c3f7221 */ /* 0x000fe20000010100 */
[----:B------:R-:W-:Y:S01]  /*6570*/  FMUL.FTZ R62, R214, R62 ;  /* 0x0000003ed63e7220 */ /* 0x000fe20000410000 */
[----:B------:R-:W-:Y:S01]  /*6580*/  F2FP.BF16.F32.PACK_AB R16, R16, R40 ;  /* 0x000000281010723e */ /* 0x000fe200000010ff */
[----:B------:R-:W1:Y:S01]  /*6590*/  LDC R28, c[0x0][0x2dc] ;  /* 0x0000b700ff1c7b82 */ /* 0x000e620000000800 */
[----:B------:R-:W-:Y:S01]  /*65a0*/  F2FP.BF16.F32.PACK_AB R13, R13, R44 ;  /* 0x0000002c0d0d723e */ /* 0x000fe200000010ff */
[----:B------:R-:W-:Y:S01]  /*65b0*/  FMUL.FTZ R63, R213, R63 ;  /* 0x0000003fd53f7220 */ /* 0x000fe20000410000 */
[----:B------:R-:W-:Y:S02]  /*65c0*/  F2FP.BF16.F32.PACK_AB R21, R21, R54 ;  /* 0x000000361515723e */ /* 0x000fe400000010ff */
[----:B------:R-:W-:Y:S02]  /*65d0*/  F2FP.BF16.F32.PACK_AB R20, R20, R66 ;  /* 0x000000421414723e */ /* 0x000fe400000010ff */
[----:B------:R-:W-:Y:S02]  /*65e0*/  F2FP.BF16.F32.PACK_AB R12, R12, R56 ;  /* 0x000000380c0c723e */ /* 0x000fe400000010ff */
[----:B------:R-:W-:Y:S01]  /*65f0*/  F2FP.BF16.F32.PACK_AB R11, R61, R60 ;  /* 0x0000003c3d0b723e */ /* 0x000fe200000010ff */
[----:B----4-:R-:W-:Y:S01]  /*6600*/  FMUL.FTZ R27, R52, R27 ;  /* 0x0000001b341b7220 */ /* 0x010fe20000410000 */
[----:B------:R-:W-:Y:S01]  /*6610*/  FMUL.FTZ R5, R102, R4 ;  /* 0x0000000466057220 */ /* 0x000fe20000410000 */
[----:B------:R-:W-:Y:S01]  /*6620*/  FFMA.FTZ R4, -R232, R232, 1 ;  /* 0x3f800000e8047423 */ /* 0x000fe200000101e8 */
[----:B---3--:R-:W-:Y:S01]  /*6630*/  FMUL.FTZ R10, R103, R10 ;  /* 0x0000000a670a7220 */ /* 0x008fe20000410000 */
[----:B--2---:R-:W-:Y:S01]  /*6640*/  FMUL.FTZ R15, R64, R15 ;  /* 0x0000000f400f7220 */ /* 0x004fe20000410000 */
[----:B------:R-:W-:Y:S01]  /*6650*/  FMUL.FTZ R14, R65, R14 ;  /* 0x0000000e410e7220 */ /* 0x000fe20000410000 */
[----:B------:R-:W-:Y:S01]  /*6660*/  FMUL.FTZ R7, R4, UR46 ;  /* 0x0000002e04077c20 */ /* 0x000fe20008410000 */
[----:B------:R-:W-:Y:S01]  /*6670*/  FFMA.FTZ R4, -R230, R230, 1 ;  /* 0x3f800000e6047423 */ /* 0x000fe200000101e6 */
[----:B------:R-:W-:Y:S01]  /*6680*/  FMUL.FTZ R6, R5, R6 ;  /* 0x0000000605067220 */ /* 0x000fe20000410000 */
[----:B------:R-:W-:Y:S01]  /*6690*/  FMUL.FTZ R9, R15, R0 ;  /* 0x000000000f097220 */ /* 0x000fe20000410000 */
[----:B------:R-:W-:Y:S01]  /*66a0*/  FMUL.FTZ R10, R10, R7 ;  /* 0x000000070a0a7220 */ /* 0x000fe20000410000 */
[----:B------:R-:W-:Y:S01]  /*66b0*/  FMUL.FTZ R4, R4, UR46 ;  /* 0x0000002e04047c20 */ /* 0x000fe20008410000 */
[----:B------:R-:W-:Y:S01]  /*66c0*/  FFMA.FTZ R0, -R223, R223, 1 ;  /* 0x3f800000df007423 */ /* 0x000fe200000101df */
[----:B------:R-:W-:Y:S02]  /*66d0*/  FMUL.FTZ R26, R53, R26 ;  /* 0x0000001a351a7220 */ /* 0x000fe40000410000 */
[----:B------:R-:W-:Y:S01]  /*66e0*/  FMUL.FTZ R14, R14, R4 ;  /* 0x000000040e0e7220 */ /* 0x000fe20000410000 */
[----:B------:R-:W-:Y:S01]  /*66f0*/  F2FP.BF16.F32.PACK_AB R10, R6, R10 ;  /* 0x0000000a060a723e */ /* 0x000fe200000010ff */
[----:B------:R-:W-:Y:S01]  /*6700*/  FFMA.FTZ R4, -R224, R224, 1 ;  /* 0x3f800000e0047423 */ /* 0x000fe200000101e0 */
[----:B------:R-:W-:Y:S01]  /*6710*/  FFMA.FTZ R6, -R208, R208, 1 ;  /* 0x3f800000d0067423 */ /* 0x000fe200000101d0 */
[----:B------:R-:W-:Y:S01]  /*6720*/  FMUL.FTZ R8, R0, UR46 ;  /* 0x0000002e00087c20 */ /* 0x000fe20008410000 */
[----:B------:R-:W-:Y:S01]  /*6730*/  F2FP.BF16.F32.PACK_AB R9, R9, R14 ;  /* 0x0000000e0909723e */ /* 0x000fe200000010ff */
        /* <DEDUP_REMOVED lines=9> */
[----:B------:R-:W-:Y:S01]  /*67d0*/  FMUL.FTZ R42, R42, R6 ;  /* 0x000000062a2a7220 */ /* 0x000fe20000410000 */
[----:B------:R-:W-:Y:S01]  /*67e0*/  FMUL.FTZ R4, R4, UR46 ;  /* 0x0000002e04047c20 */ /* 0x000fe20008410000 */
[----:B------:R-:W-:Y:S01]  /*67f0*/  FMUL.FTZ R0, R0, UR46 ;  /* 0x0000002e00007c20 */ /* 0x000fe20008410000 */
[----:B------:R-:W-:Y:S01]  /*6800*/  STS [R243+0x8000], R101 ;  /* 0x00800065f3007388 */ /* 0x000fe20000000800 */
[----:B------:R-:W-:Y:S01]  /*6810*/  FFMA.FTZ R6, -R193, R193, 1 ;  /* 0x3f800000c1067423 */ /* 0x000fe200000101c1 */
[----:B------:R-:W-:Y:S01]  /*6820*/  F2FP.BF16.F32.PACK_AB R8, R8, R26 ;  /* 0x0000001a0808723e */ /* 0x000fe200000010ff */
[----:B------:R-:W-:Y:S01]  /*6830*/  FMUL.FTZ R30, R30, R4 ;  /* 0x000000041e1e7220 */ /* 0x000fe20000410000 */
[----:B------:R-:W-:Y:S01]  /*6840*/  STS [R243+0x8400], R33 ;  /* 0x00840021f3007388 */ /* 0x000fe20000000800 */
[----:B------:R-:W-:Y:S01]  /*6850*/  FFMA.FTZ R5, -R207, R207, 1 ;  /* 0x3f800000cf057423 */ /* 0x000fe200000101cf */
[----:B------:R-:W-:Y:S01]  /*6860*/  FMUL.FTZ R31, R31, R0 ;  /* 0x000000001f1f7220 */ /* 0x000fe20000410000 */
[----:B------:R-:W-:Y:S01]  /*6870*/  FMUL.FTZ R6, R6, UR46 ;  /* 0x0000002e06067c20 */ /* 0x000fe20008410000 */
[----:B------:R-:W-:Y:S01]  /*6880*/  STS [R240+0x8000], R100 ;  /* 0x00800064f0007388 */ /* 0x000fe20000000800 */
[----:B------:R-:W-:Y:S01]  /*6890*/  FMUL.FTZ R5, R5, UR46 ;  /* 0x0000002e05057c20 */ /* 0x000fe20008410000 */
[----:B------:R-:W-:Y:S01]  /*68a0*/  FFMA.FTZ R0, -R201, R201, 1 ;  /* 0x3f800000c9007423 */ /* 0x000fe200000101c9 */
[----:B------:R-:W-:Y:S01]  /*68b0*/  FMUL.FTZ R58, R58, R6 ;  /* 0x000000063a3a7220 */ /* 0x000fe20000410000 */
[----:B------:R-:W-:Y:S01]  /*68c0*/  STS [R240+0x8400], R32 ;  /* 0x00840020f0007388 */ /* 0x000fe20000000800 */
[----:B------:R-:W-:Y:S01]  /*68d0*/  FFMA.FTZ R4, -R202, R202, 1 ;  /* 0x3f800000ca047423 */ /* 0x000fe200000101ca */
[----:B------:R-:W-:Y:S01]  /*68e0*/  F2FP.BF16.F32.PACK_AB R6, R31, R30 ;  /* 0x0000001e1f06723e */ /* 0x000fe200000010ff */
[----:B------:R-:W-:Y:S01]  /*68f0*/  FMUL.FTZ R0, R0, UR46 ;  /* 0x0000002e00007c20 */ /* 0x000fe20008410000 */
[----:B------:R-:W-:Y:S01]  /*6900*/  STS [R243+0xa000], R18 ;  /* 0x00a00012f3007388 */ /* 0x000fe20000000800 */
[----:B------:R-:W-:Y:S01]  /*6910*/  FMUL.FTZ R43, R43, R5 ;  /* 0x000000052b2b7220 */ /* 0x000fe20000410000 */
[----:B------:R-:W-:Y:S01]  /*6920*/  FMUL.FTZ R4, R4, UR46 ;  /* 0x0000002e04047c20 */ /* 0x000fe20008410000 */
[----:B------:R-:W-:Y:S01]  /*6930*/  FFMA.FTZ R5, -R192, R192, 1 ;  /* 0x3f800000c0057423 */ /* 0x000fe200000101c0 */
[----:B------:R-:W-:Y:S01]  /*6940*/  STS [R243+0xa400], R8 ;  /* 0x00a40008f3007388 */ /* 0x000fe20000000800 */
[----:B------:R-:W-:Y:S01]  /*6950*/  FMUL.FTZ R47, R47, R0 ;  /* 0x000000002f2f7220 */ /* 0x000fe20000410000 */
[----:B------:R-:W-:Y:S01]  /*6960*/  FMUL.FTZ R46, R46, R4 ;  /* 0x000000042e2e7220 */ /* 0x000fe20000410000 */
[----:B------:R-:W-:Y:S01]  /*6970*/  FFMA.FTZ R0, -R183, R183, 1 ;  /* 0x3f800000b7007423 */ /* 0x000fe200000101b7 */
[----:B------:R-:W-:Y:S01]  /*6980*/  STS [R240+0xa000], R17 ;  /* 0x00a00011f0007388 */ /* 0x000fe20000000800 */
[----:B------:R-:W-:Y:S01]  /*6990*/  FMUL.FTZ R5, R5, UR46 ;  /* 0x0000002e05057c20 */ /* 0x000fe20008410000 */
[----:B------:R-:W-:Y:S01]  /*69a0*/  FFMA.FTZ R4, -R184, R184, 1 ;  /* 0x3f800000b8047423 */ /* 0x000fe200000101b8 */
[----:B------:R-:W-:Y:S01]  /*69b0*/  FMUL.FTZ R7, R0, UR46 ;  /* 0x0000002e00077c20 */ /* 0x000fe20008410000 */
[----:B------:R-:W-:Y:S01]  /*69c0*/  STS [R240+0xa400], R6 ;  /* 0x00a40006f0007388 */ /* 0x000fe20000000800 */
[----:B------:R-:W-:Y:S01]  /*69d0*/  FMUL.FTZ R0, R59, R5 ;  /* 0x000000053b007220 */ /* 0x000fe20000410000 */
[----:B------:R-:W-:Y:S01]  /*69e0*/  FMUL.FTZ R4, R4, UR46 ;  /* 0x0000002e04047c20 */ /* 0x000fe20008410000 */
[----:B------:R-:W-:Y:S01]  /*69f0*/  F2FP.BF16.F32.PACK_AB R5, R43, R42 ;  /* 0x0000002a2b05723e */ /* 0x000fe200000010ff */
[----:B------:R-:W-:Y:S01]  /*6a00*/  STS [R237+0x8000], R49 ;  /* 0x00800031ed007388 */ /* 0x000fe20000000800 */
[----:B------:R-:W-:Y:S01]  /*6a10*/  FMUL.FTZ R7, R63, R7 ;  /* 0x000000073f077220 */ /* 0x000fe20000410000 */
[----:B------:R-:W-:Y:S01]  /*6a20*/  FMUL.FTZ R62, R62, R4 ;  /* 0x000000043e3e7220 */ /* 0x000fe20000410000 */
[----:B------:R-:W-:Y:S01]  /*6a30*/  F2FP.BF16.F32.PACK_AB R4, R47, R46 ;  /* 0x0000002e2f04723e */ /* 0x000fe200000010ff */
[----:B------:R-:W-:Y:S01]  /*6a40*/  STS [R237+0x8400], R23 ;  /* 0x00840017ed007388 */ /* 0x000fe20000000800 */
[----:B------:R-:W-:Y:S02]  /*6a50*/  F2FP.BF16.F32.PACK_AB R0, R0, R58 ;  /* 0x0000003a0000723e */ /* 0x000fe400000010ff */
[----:B------:R-:W-:Y:S01]  /*6a60*/  F2FP.BF16.F32.PACK_AB R7, R7, R62 ;  /* 0x0000003e0707723e */ /* 0x000fe200000010ff */
        /* <DEDUP_REMOVED lines=15> */
[----:B--2---:R-:W-:Y:S05]  /*6b60*/  LEA R0, R155, UR5, 0x1 ;  /* 0x000000059b007c11 */ /* 0x004fea000f8e08ff */
        /* <DEDUP_REMOVED lines=63> */
[----:B------:R-:W2:Y:S01]  /*6f60*/  LDL.LU.64 R34, [R1+0x10] ;  /* 0x0000100001227983 */ /* 0x000ea20000300a00 */
[----:B------:R-:W1:Y:S03]  /*6f70*/  LDC R7, c[0x0][0x420] ;  /* 0x00010800ff077b82 */ /* 0x000e660000000800 */
[----:B------:R-:W3:Y:S05]  /*6f80*/  LDL R28, [R1+0x4c] ;  /* 0x00004c00011c7983 */ /* 0x000eea0000100800 */
[----:B------:R-:W4:Y:S01]  /*6f90*/  LDC R8, c[0x0][0x424] ;  /* 0x00010900ff087b82 */ /* 0x000f220000000800 */
[----:B---3--:R-:W-:Y:S01]  /*6fa0*/  LEA R6, R28, UR5, 0x1 ;  /* 0x000000051c067c11 */ /* 0x008fe2000f8e08ff */
[C---:B-1----:R-:W-:Y:S05]  /*6fb0*/  IMAD.U32 R4, R7.reuse, -0x80, RZ ;  /* 0xffffff8007047824 */ /* 0x042fea00078e00ff */
[C---:B--2---:R-:W-:Y:S04]  /*6fc0*/  LEA R5, P0, R4.reuse, R34, 0x1 ;  /* 0x0000002204057211 */ /* 0x044fe800078008ff */
        /* <DEDUP_REMOVED lines=8> */
[----:B----4-:R-:W-:Y:S03]  /*7050*/  LEA.HI.X R5, R7, R11, R8, 0x7, P0 ;  /* 0x0000000b07057211 */ /* 0x010fe600000f3c08 */
[----:B------:R1:W-:Y:S04]  /*7060*/  STL.64 [R1+0x10], R10 ;  /* 0x0000100a01007387 */ /* 0x0003e80000100a00 */
[----:B------:R1:W-:Y:S04]  /*7070*/  LDGSTS.E.BYPASS.LTC128B.128 [R6+0x5000], desc[UR36][R4.64] ;  /* 0x0500000004067fae */ /* 0x0003e8000b901d64 */
[----:B------:R-:W0:Y:S02]  /*7080*/  LDGDEPBAR ;  /* 0x00000000000079af */ /* 0x000e240000000000 */
.L_x_246:
[----:B------:R-:W2:Y:S01]  /*7090*/  LDL R57, [R1+0x3c] ;  /* 0x00003c0001397983 */ /* 0x000ea20000100800 */
[----:B------:R-:W-:Y:S02]  /*70a0*/  ULOP3.LUT UR40, UR41, 0x1, URZ, 0xc0, !UPT ;  /* 0x0000000129287892 */ /* 0x000fe4000f8ec03f */
[----:B------:R-:W-:Y:S01]  /*70b0*/  UISETP.GT.AND UP2, UPT, UR41, UR6, UPT ;  /* 0x000000062900728c */ /* 0x000fe2000bf44270 */
[----:B------:R-:W3:Y:S01]  /*70c0*/  LDL R56, [R1+0x40] ;  /* 0x0000400001387983 */ /* 0x000ee20000100800 */
[----:B------:R-:W-:Y:S02]  /*70d0*/  UISETP.NE.U32.AND UP0, UPT, UR40, 0x1, UPT ;  /* 0x000000012800788c */ /* 0x000fe4000bf05070 */
[----:B------:R-:W-:Y:S01]  /*70e0*/  UIADD3 UR41, UR41, -0x1, URZ ;  /* 0xffffffff29297890 */ /* 0x000fe2000fffe03f */
[----:B------:R-:W4:Y:S04]  /*70f0*/  LDL R52, [R1+0x2c] ;  /* 0x00002c0001347983 */ /* 0x000f280000100800 */
[----:B------:R-:W5:Y:S04]  /*7100*/  LDL R53, [R1+0x30] ;  /* 0x0000300001357983 */ /* 0x000f680000100800 */
[----:B------:R-:W5:Y:S04]  /*7110*/  LDL R54, [R1+0x34] ;  /* 0x0000340001367983 */ /* 0x000f680000100800 */
[----:B------:R-:W5:Y:S04]  /*7120*/  LDL R55, [R1+0x38] ;  /* 0x0000380001377983 */ /* 0x000f680000100800 */
[----:B------:R-:W-:Y:S04]  /*7130*/  LDSM.16.M88.4 R16, [R151] ;  /* 0x000000009710783b */ /* 0x000fe80000000200 */
[----:B------:R-:W1:Y:S04]  /*7140*/  LDSM.16.MT88.4 R20, [R0+0x6000] ;  /* 0x006000000014783b */ /* 0x000e680000004200 */
        /* <DEDUP_REMOVED lines=8> */
[-C--:B-1----:R-:W-:Y:S06]  /*71d0*/  HMMA.16816.F32.BF16 R4, R16, R20.reuse, RZ ;  /* 0x000000141004723c */ /* 0x082fec00000418ff */
[C---:B------:R-:W-:Y:S06]  /*71e0*/  HMMA.16816.F32.BF16 R8, R12.reuse, R20, RZ ;  /* 0x000000140c08723c */ /* 0x040fec00000418ff */
[-C--:B------:R-:W-:Y:S06]  /*71f0*/  HMMA.16816.F32.BF16 R12, R12, R22.reuse, RZ ;  /* 0x000000160c0c723c */ /* 0x080fec00000418ff */
[----:B------:R-:W-:Y:S01]  /*7200*/  HMMA.16816.F32.BF16 R16, R16, R22, RZ ;  /* 0x000000161010723c */ /* 0x000fe200000418ff */
[----:B------:R-:W1:Y:S05]  /*7210*/  LDSM.16.M88.4 R20, [R152] ;  /* 0x000000009814783b */ /* 0x000e6a0000000200 */
[-C--:B------:R-:W-:Y:S06]  /*7220*/  HMMA.16816.F32.BF16 R4, R24, R28.reuse, R4 ;  /* 0x0000001c1804723c */ /* 0x080fec0000041804 */
[C---:B------:R-:W-:Y:S06]  /*7230*/  HMMA.16816.F32.BF16 R8, R32.reuse, R28, R8 ;  /* 0x0000001c2008723c */ /* 0x040fec0000041808 */
[-C--:B------:R-:W-:Y:S01]  /*7240*/  HMMA.16816.F32.BF16 R12, R32, R30.reuse, R12 ;  /* 0x0000001e200c723c */ /* 0x080fe2000004180c */
[----:B------:R-:W1:Y:S05]  /*7250*/  LDSM.16.M88.4 R32, [R152+0x2000] ;  /* 0x002000009820783b */ /* 0x000e6a0000000200 */
[----:B------:R-:W-:Y:S01]  /*7260*/  HMMA.16816.F32.BF16 R16, R24, R30, R16 ;  /* 0x0000001e1810723c */ /* 0x000fe20000041810 */
[----:B------:R-:W-:Y:S04]  /*7270*/  LDSM.16.M88.4 R24, [R151+0x4000] ;  /* 0x004000009718783b */ /* 0x000fe80000000200 */
[----:B------:R-:W1:Y:S01]  /*7280*/  LDSM.16.MT88.4 R28, [R0+0x7000] ;  /* 0x00700000001c783b */ /* 0x000e620000004200 */
[-C--:B------:R-:W-:Y:S06]  /*7290*/  HMMA.16816.F32.BF16 R4, R36, R40.reuse, R4 ;  /* 0x000000282404723c */ /* 0x080fec0000041804 */
[C---:B------:R-:W-:Y:S06]  /*72a0*/  HMMA.16816.F32.BF16 R8, R44.reuse, R40, R8 ;  /* 0x000000282c08723c */ /* 0x040fec0000041808 */
[-C--:B------:R-:W-:Y:S01]  /*72b0*/  HMMA.16816.F32.BF16 R12, R44, R42.reuse, R12 ;  /* 0x0000002a2c0c723c */ /* 0x080fe2000004180c */
[----:B------:R-:W1:Y:S05]  /*72c0*/  LDSM.16.M88.4 R44, [R151+0x6000] ;  /* 0x00600000972c783b */ /* 0x000e6a0000000200 */
[----:B------:R-:W-:Y:S01]  /*72d0*/  HMMA.16816.F32.BF16 R16, R36, R42, R16 ;  /* 0x0000002a2410723c */ /* 0x000fe20000041810 */
[----:B------:R-:W-:Y:S04]  /*72e0*/  LDSM.16.M88.4 R36, [R159] ;  /* 0x000000009f24783b */ /* 0x000fe80000000200 */
[----:B------:R-:W1:Y:S02]  /*72f0*/  LDSM.16.MT88.4 R40, [R0+0x7400] ;  /* 0x007400000028783b */ /* 0x000e640000004200 */
[-C--:B-1----:R-:W-:Y:S06]  /*7300*/  HMMA.16816.F32.BF16 R4, R20, R48.reuse, R4 ;  /* 0x000000301404723c */ /* 0x082fec0000041804 */
[C---:B------:R-:W-:Y:S06]  /*7310*/  HMMA.16816.F32.BF16 R8, R32.reuse, R48, R8 ;  /* 0x000000302008723c */ /* 0x040fec0000041808 */
[-C--:B------:R-:W-:Y:S01]  /*7320*/  HMMA.16816.F32.BF16 R12, R32, R50.reuse, R12 ;  /* 0x00000032200c723c */ /* 0x080fe2000004180c */
[----:B------:R-:W1:Y:S05]  /*7330*/  LDSM.16.M88.4 R32, [R158] ;  /* 0x000000009e20783b */ /* 0x000e6a0000000200 */
        /* <DEDUP_REMOVED lines=8> */
[----:B------:R1:W-:Y:S04]  /*73c0*/  LDSM.16.MT88.4 R28, [R0+0x7c00] ;  /* 0x007c0000001c783b */ /* 0x0003e80000004200 */
[----:B------:R-:W1:Y:S01]  /*73d0*/  LDSM.16.M88.4 R24, [R152+0x4000] ;  /* 0x004000009818783b */ /* 0x000e620000000200 */
[-C--:B------:R-:W-:Y:S06]  /*73e0*/  HMMA.16816.F32.BF16 R4, R36, R40.reuse, R4 ;  /* 0x000000282404723c */ /* 0x080fec0000041804 */
[C---:B-1----:R-:W-:Y:S06]  /*73f0*/  HMMA.16816.F32.BF16 R8, R32.reuse, R40, R8 ;  /* 0x000000282008723c */ /* 0x042fec0000041808 */
[-C--:B------:R-:W-:Y:S01]  /*7400*/  HMMA.16816.F32.BF16 R12, R32, R42.reuse, R12 ;  /* 0x0000002a200c723c */ /* 0x080fe2000004180c */
[----:B------:R-:W1:Y:S05]  /*7410*/  LDSM.16.M88.4 R32, [R152+0x6000] ;  /* 0x006000009820783b */ /* 0x000e6a0000000200 */
[----:B------:R-:W-:Y:S01]  /*7420*/  HMMA.16816.F32.BF16 R16, R36, R42, R16 ;  /* 0x0000002a2410723c */ /* 0x000fe20000041810 */
[----:B------:R-:W-:Y:S05]  /*7430*/  IMAD.U32 R0, RZ, RZ, UR39 ;  /* 0x00000027ff007e24 */ /* 0x000fea000f8e00ff */
[-C--:B------:R-:W-:Y:S06]  /*7440*/  HMMA.16816.F32.BF16 R4, R20, R48.reuse, R4 ;  /* 0x000000301404723c */ /* 0x080fec0000041804 */
[C---:B------:R-:W-:Y:S06]  /*7450*/  HMMA.16816.F32.BF16 R8, R44.reuse, R48, R8 ;  /* 0x000000302c08723c */ /* 0x040fec0000041808 */
[-C--:B------:R-:W-:Y:S06]  /*7460*/  HMMA.16816.F32.BF16 R12, R44, R50.reuse, R12 ;  /* 0x000000322c0c723c */ /* 0x080fec000004180c */
[----:B------:R-:W-:Y:S06]  /*7470*/  HMMA.16816.F32.BF16 R16, R20, R50, R16 ;  /* 0x000000321410723c */ /* 0x000fec0000041810 */
[-C--:B------:R-:W-:Y:S01]  /*7480*/  HMMA.16816.F32.BF16 R4, R24, R28.reuse, R4 ;  /* 0x0000001c1804723c */ /* 0x080fe20000041804 */
[----:B------:R-:W-:Y:S04]  /*7490*/  IMAD.U32 R22, RZ, RZ, UR42 ;  /* 0x0000002aff167e24 */ /* 0x000fe8000f8e00ff */
[----:B------:R-:W-:Y:S01]  /*74a0*/  IMAD.U32 R23, RZ, RZ, UR42 ;  /* 0x0000002aff177e24 */ /* 0x000fe2000f8e00ff */
[C---:B-1----:R-:W-:Y:S05]  /*74b0*/  HMMA.16816.F32.BF16 R8, R32.reuse, R28, R8 ;  /* 0x0000001c2008723c */ /* 0x042fea0000041808 */
[-C--:B------:R-:W-:Y:S01]  /*74c0*/  LEA R22, P1, R22, R162.reuse, 0x2 ;  /* 0x000000a216167211 */ /* 0x080fe200078210ff */
[-C--:B------:R-:W-:Y:S01]  /*74d0*/  HMMA.16816.F32.BF16 R12, R32, R30.reuse, R12 ;  /* 0x0000001e200c723c */ /* 0x080fe2000004180c */
[----:B------:R-:W-:Y:S04]  /*74e0*/  IMAD.U32 R28, RZ, RZ, UR39 ;  /* 0x00000027ff1c7e24 */ /* 0x000fe8000f8e00ff */
[-C--:B------:R-:W-:Y:S01]  /*74f0*/  LEA.HI.X.SX32 R23, R23, R163.reuse, 0x2, P1 ;  /* 0x000000a317177211 */ /* 0x080fe200008f16ff */
[----:B------:R-:W-:Y:S07]  /*7500*/  HMMA.16816.F32.BF16 R16, R24, R30, R16 ;  /* 0x0000001e1810723c */ /* 0x000fee0000041810 */
[----:B------:R-:W-:Y:S01]  /*7510*/  IMAD.U32 R24, RZ, RZ, UR38 ;  /* 0x00000026ff187e24 */ /* 0x000fe2000f8e00ff */
[----:B--2---:R-:W-:Y:S01]  /*7520*/  @P2 IADD3 R20, P0, R57, UR8, RZ ;  /* 0x0000000839142c10 */ /* 0x004fe2000ff1e0ff */
[----:B------:R-:W-:Y:S03]  /*7530*/  @UP3 UIADD3 UR8, UP1, UR8, -0x200, URZ ;  /* 0xfffffe0008083890 */ /* 0x000fe6000ff3e03f */
[----:B---3--:R-:W-:Y:S01]  /*7540*/  @P2 IADD3.X R21, R56, UR9, RZ, P0, !PT ;  /* 0x0000000938152c10 */ /* 0x008fe200087fe4ff */
[----:B------:R-:W-:Y:S01]  /*7550*/  @UP3 UIADD3.X UR9, UR9, -0x1, URZ, UP1, !UPT ;  /* 0xffffffff09093890 */ /* 0x000fe20008ffe43f */
[-C--:B------:R-:W-:Y:S03]  /*7560*/  LEA R28, P0, R28, R162.reuse, 0x2 ;  /* 0x000000a21c1c7211 */ /* 0x080fe600078010ff */
[----:B----4-:R-:W2:Y:S01]  /*7570*/  @P2 LDG.E R52, desc[UR36][R20.64+0x120] ;  /* 0x0001202414342981 */ /* 0x010ea2000c1e1900 */
[-C--:B------:R-:W-:Y:S01]  /*7580*/  LEA.HI.X.SX32 R29, R0, R163.reuse, 0x2, P0 ;  /* 0x000000a3001d7211 */ /* 0x080fe200000f16ff */
[----:B------:R-:W-:Y:S01]  /*7590*/  IMAD.U32 R0, RZ, RZ, UR38 ;  /* 0x00000026ff007e24 */ /* 0x000fe2000f8e00ff */
[-C--:B------:R-:W-:Y:S01]  /*75a0*/  LEA R24, P0, R24, R162.reuse, 0x2 ;  /* 0x000000a218187211 */ /* 0x080fe200078010ff */
[----:B-----5:R-:W3:Y:S03]  /*75b0*/  @P2 LDG.E R53, desc[UR36][R20.64+0x100] ;  /* 0x0001002414352981 */ /* 0x020ee6000c1e1900 */
[-C--:B------:R-:W-:Y:S01]  /*75c0*/  LEA.HI.X.SX32 R25, R0, R163.reuse, 0x2, P0 ;  /* 0x000000a300197211 */ /* 0x080fe200000f16ff */
[----:B------:R-:W4:Y:S01]  /*75d0*/  @P2 LDG.E R54, desc[UR36][R20.64+0x20] ;  /* 0x0000202414362981 */ /* 0x000f22000c1e1900 */
[----:B------:R-:W-:Y:S03]  /*75e0*/  IMAD.U32 R0, RZ, RZ, UR33 ;  /* 0x00000021ff007e24 */ /* 0x000fe6000f8e00ff */
[----:B------:R1:W5:Y:S04]  /*75f0*/  @P2 LDG.E R55, desc[UR36][R20.64] ;  /* 0x0000002414372981 */ /* 0x000368000c1e1900 */
[----:B------:R1:W-:Y:S04]  /*7600*/  REDG.E.ADD.F32.FTZ.RN.STRONG.GPU desc[UR36][R162.64], R4 ;  /* 0x00000004a20079a6 */ /* 0x0003e8000c10f3a4 */
[----:B------:R1:W-:Y:S04]  /*7610*/  REDG.E.ADD.F32.FTZ.RN.STRONG.GPU desc[UR36][R22.64], R5 ;  /* 0x00000005160079a6 */ /* 0x0003e8000c10f3a4 */
[----:B------:R1:W-:Y:S04]  /*7620*/  REDG.E.ADD.F32.FTZ.RN.STRONG.GPU desc[UR36][R28.64], R6 ;  /* 0x000000061c0079a6 */ /* 0x0003e8000c10f3a4 */
[----:B------:R1:W-:Y:S04]  /*7630*/  REDG.E.ADD.F32.FTZ.RN.STRONG.GPU desc[UR36][R24.64], R7 ;  /* 0x00000007180079a6 */ /* 0x0003e8000c10f3a4 */
[----:B------:R-:W-:Y:S04]  /*7640*/  LDSM.16.MT88.4 R24, [R2+0xc800] ;  /* 0x00c800000218783b */ /* 0x000fe80000004200 */
[----:B------:R-:W-:Y:S01]  /*7650*/  LDSM.16.MT88.4 R28, [R3+0x800] ;  /* 0x00080000031c783b */ /* 0x000fe20000004200 */
[----:B-1----:R-:W-:Y:S05]  /*7660*/  IMAD.U32 R20, RZ, RZ, UR34 ;  /* 0x00000022ff147e24 */ /* 0x002fea000f8e00ff */
[-C--:B------:R-:W-:Y:S01]  /*7670*/  LEA R20, P1, R20, R162.reuse, 0x2 ;  /* 0x000000a214147211 */ /* 0x080fe200078210ff */
[----:B------:R-:W-:Y:S02]  /*7680*/  IMAD.U32 R4, RZ, RZ, UR33 ;  /* 0x00000021ff047e24 */ /* 0x000fe4000f8e00ff */
[----:B------:R-:W-:Y:S03]  /*7690*/  IMAD.U32 R22, RZ, RZ, UR35 ;  /* 0x00000023ff167e24 */ /* 0x000fe6000f8e00ff */
[-C--:B------:R-:W-:Y:S01]  /*76a0*/  LEA R4, P0, R4, R162.reuse, 0x2 ;  /* 0x000000a204047211 */ /* 0x080fe200078010ff */
[----:B------:R-:W-:Y:S02]  /*76b0*/  IMAD.U32 R5, RZ, RZ, UR34 ;  /* 0x00000022ff057e24 */ /* 0x000fe4000f8e00ff */
[----:B------:R-:W-:Y:S03]  /*76c0*/  IMAD.U32 R6, RZ, RZ, UR35 ;  /* 0x00000023ff067e24 */ /* 0x000fe6000f8e00ff */
[-C--:B------:R-:W-:Y:S01]  /*76d0*/  LEA.HI.X.SX32 R21, R5, R163.reuse, 0x2, P1 ;  /* 0x000000a305157211 */ /* 0x080fe200008f16ff */
[----:B------:R-:W-:Y:S01]  /*76e0*/  IMAD.U32 R7, RZ, RZ, UR31 ;  /* 0x0000001fff077e24 */ /* 0x000fe2000f8e00ff */
[-C--:B------:R-:W-:Y:S01]  /*76f0*/  LEA.HI.X.SX32 R5, R0, R163.reuse, 0x2, P0 ;  /* 0x000000a300057211 */ /* 0x080fe200000f16ff */
[----:B------:R-:W-:Y:S01]  /*7700*/  IMAD.U32 R0, RZ, RZ, UR32 ;  /* 0x00000020ff007e24 */ /* 0x000fe2000f8e00ff */
[----:B--2---:R-:W-:Y:S04]  /*7710*/  @P2 STL [R1+0x2c], R52 ;  /* 0x00002c3401002387 */ /* 0x004fe80000100800 */
[----:B---3--:R-:W-:Y:S04]  /*7720*/  @P2 STL [R1+0x30], R53 ;  /* 0x0000303501002387 */ /* 0x008fe80000100800 */
[----:B----4-:R-:W-:Y:S04]  /*7730*/  @P2 STL [R1+0x34], R54 ;  /* 0x0000343601002387 */ /* 0x010fe80000100800 */
[----:B-----5:R-:W-:Y:S01]  /*7740*/  @P2 STL [R1+0x38], R55 ;  /* 0x0000383701002387 */ /* 0x020fe20000100800 */
[-C--:B------:R-:W-:Y:S04]  /*7750*/  LEA R22, P2, R22, R162.reuse, 0x2 ;  /* 0x000000a216167211 */ /* 0x080fe800078410ff */
[-C--:B------:R-:W-:Y:S01]  /*7760*/  LEA.HI.X.SX32 R23, R6, R163.reuse, 0x2, P2 ;  /* 0x000000a306177211 */ /* 0x080fe200010f16ff */
[----:B------:R-:W-:Y:S04]  /*7770*/  IMAD.U32 R6, RZ, RZ, UR30 ;  /* 0x0000001eff067e24 */ /* 0x000fe8000f8e00ff */
[----:B------:R1:W-:Y:S01]  /*7780*/  REDG.E.ADD.F32.FTZ.RN.STRONG.GPU desc[UR36][R22.64], R8 ;  /* 0x00000008160079a6 */ /* 0x0003e2000c10f3a4 */
[-C--:B------:R-:W-:Y:S03]  /*7790*/  LEA R6, P1, R6, R162.reuse, 0x2 ;  /* 0x000000a206067211 */ /* 0x080fe600078210ff */
[----:B------:R2:W-:Y:S04]  /*77a0*/  REDG.E.ADD.F32.FTZ.RN.STRONG.GPU desc[UR36][R20.64], R9 ;  /* 0x00000009140079a6 */ /* 0x0005e8000c10f3a4 */
[----:B------:R3:W-:Y:S01]  /*77b0*/  REDG.E.ADD.F32.FTZ.RN.STRONG.GPU desc[UR36][R4.64], R10 ;  /* 0x0000000a040079a6 */ /* 0x0007e2000c10f3a4 */
[----:B-1----:R-:W-:Y:S02]  /*77c0*/  IMAD.U32 R8, RZ, RZ, UR31 ;  /* 0x0000001fff087e24 */ /* 0x002fe4000f8e00ff */
[----:B--2---:R-:W-:Y:S03]  /*77d0*/  IMAD.U32 R20, RZ, RZ, UR32 ;  /* 0x00000020ff147e24 */ /* 0x004fe6000f8e00ff */
[-C--:B------:R-:W-:Y:S01]  /*77e0*/  LEA R8, P2, R8, R162.reuse, 0x2 ;  /* 0x000000a208087211 */ /* 0x080fe200078410ff */
[----:B---3--:R-:W-:Y:S01]  /*77f0*/  IMAD.U32 R5, RZ, RZ, UR30 ;  /* 0x0000001eff057e24 */ /* 0x008fe2000f8e00ff */
[-C--:B------:R-:W-:Y:S01]  /*7800*/  LEA R20, P0, R20, R162.reuse, 0x2 ;  /* 0x000000a214147211 */ /* 0x080fe200078010ff */
[----:B------:R-:W-:Y:S01]  /*7810*/  IMAD.U32 R4, RZ, RZ, UR29 ;  /* 0x0000001dff047e24 */ /* 0x000fe2000f8e00ff */
[-C--:B------:R-:W-:Y:S01]  /*7820*/  LEA.HI.X.SX32 R9, R7, R163.reuse, 0x2, P2 ;  /* 0x000000a307097211 */ /* 0x080fe200010f16ff */
[----:B------:R-:W-:Y:S01]  /*7830*/  IMAD.U32 R10, RZ, RZ, UR26 ;  /* 0x0000001aff0a7e24 */ /* 0x000fe2000f8e00ff */
[-C--:B------:R-:W-:Y:S01]  /*7840*/  LEA.HI.X.SX32 R21, R0, R163.reuse, 0x2, P0 ;  /* 0x000000a300157211 */ /* 0x080fe200000f16ff */
[----:B------:R-:W-:Y:S01]  /*7850*/  IMAD.U32 R0, RZ, RZ, UR29 ;  /* 0x0000001dff007e24 */ /* 0x000fe2000f8e00ff */
[-C--:B------:R-:W-:Y:S02]  /*7860*/  LEA.HI.X.SX32 R7, R5, R163.reuse, 0x2, P1 ;  /* 0x000000a305077211 */ /* 0x080fe400008f16ff */
[-C--:B------:R-:W-:Y:S01]  /*7870*/  LEA R4, P0, R4, R162.reuse, 0x2 ;  /* 0x000000a204047211 */ /* 0x080fe200078010ff */
[----:B------:R1:W-:Y:S01]  /*7880*/  REDG.E.ADD.F32.FTZ.RN.STRONG.GPU desc[UR36][R20.64], R11 ;  /* 0x0000000b140079a6 */ /* 0x0003e2000c10f3a4 */
[-C--:B------:R-:W-:Y:S02]  /*7890*/  LEA R10, P3, R10, R162.reuse, 0x2 ;  /* 0x000000a20a0a7211 */ /* 0x080fe400078610ff */
[-C--:B------:R-:W-:Y:S01]  /*78a0*/  LEA.HI.X.SX32 R5, R0, R163.reuse, 0x2, P0 ;  /* 0x000000a300057211 */ /* 0x080fe200000f16ff */
[----:B------:R2:W-:Y:S01]  /*78b0*/  REDG.E.ADD.F32.FTZ.RN.STRONG.GPU desc[UR36][R8.64], R16 ;  /* 0x00000010080079a6 */ /* 0x0005e2000c10f3a4 */
[----:B------:R-:W-:Y:S03]  /*78c0*/  IMAD.U32 R0, RZ, RZ, UR28 ;  /* 0x0000001cff007e24 */ /* 0x000fe6000f8e00ff */
[----:B------:R3:W-:Y:S04]  /*78d0*/  REDG.E.ADD.F32.FTZ.RN.STRONG.GPU desc[UR36][R6.64], R17 ;  /* 0x00000011060079a6 */ /* 0x0007e8000c10f3a4 */
[----:B------:R4:W-:Y:S04]  /*78e0*/  REDG.E.ADD.F32.FTZ.RN.STRONG.GPU desc[UR36][R4.64], R18 ;  /* 0x00000012040079a6 */ /* 0x0009e8000c10f3a4 */
[----:B------:R-:W-:Y:S01]  /*78f0*/  LDSM.16.MT88.4 R20, [R3+0x400] ;  /* 0x000400000314783b */ /* 0x000fe20000004200 */
[----:B-1----:R-:W-:Y:S02]  /*7900*/  IMAD.U32 R11, RZ, RZ, UR26 ;  /* 0x0000001aff0b7e24 */ /* 0x002fe4000f8e00ff */
[----:B--2---:R-:W-:Y:S03]  /*7910*/  IMAD.U32 R16, RZ, RZ, UR28 ;  /* 0x0000001cff107e24 */ /* 0x004fe6000f8e00ff */
[-C--:B------:R-:W-:Y:S01]  /*7920*/  LEA.HI.X.SX32 R11, R11, R163.reuse, 0x2, P3 ;  /* 0x000000a30b0b7211 */ /* 0x080fe200018f16ff */
[----:B------:R-:W-:Y:S02]  /*7930*/  IMAD.U32 R8, RZ, RZ, UR23 ;  /* 0x00000017ff087e24 */ /* 0x000fe4000f8e00ff */
[----:B---3--:R-:W-:Y:S01]  /*7940*/  IMAD.U32 R6, RZ, RZ, UR4 ;  /* 0x00000004ff067e24 */ /* 0x008fe2000f8e00ff */
[-C--:B------:R-:W-:Y:S01]  /*7950*/  LEA R16, P0, R16, R162.reuse, 0x2 ;  /* 0x000000a210107211 */ /* 0x080fe200078010ff */
[----:B------:R-:W-:Y:S01]  /*7960*/  IMAD.U32 R9, RZ, RZ, UR23 ;  /* 0x00000017ff097e24 */ /* 0x000fe2000f8e00ff */
[-C--:B------:R-:W-:Y:S01]  /*7970*/  LEA R8, P2, R8, R162.reuse, 0x2 ;  /* 0x000000a208087211 */ /* 0x080fe200078410ff */
[----:B----4-:R-:W-:Y:S01]  /*7980*/  IMAD.U32 R4, RZ, RZ, UR47 ;  /* 0x0000002fff047e24 */ /* 0x010fe2000f8e00ff */
[-C--:B------:R-:W-:Y:S01]  /*7990*/  LEA.HI.X.SX32 R17, R0, R163.reuse, 0x2, P0 ;  /* 0x000000a300117211 */ /* 0x080fe200000f16ff */
[----:B------:R-:W-:Y:S01]  /*79a0*/  IMAD.U32 R7, RZ, RZ, UR4 ;  /* 0x00000004ff077e24 */ /* 0x000fe2000f8e00ff */
[-C--:B------:R-:W-:Y:S01]  /*79b0*/  LEA R6, P1, R6, R162.reuse, 0x2 ;  /* 0x000000a206067211 */ /* 0x080fe200078210ff */
[----:B------:R-:W-:Y:S01]  /*79c0*/  IMAD.U32 R5, RZ, RZ, UR47 ;  /* 0x0000002fff057e24 */ /* 0x000fe2000f8e00ff */
[-C--:B------:R-:W-:Y:S01]  /*79d0*/  LEA.HI.X.SX32 R9, R9, R163.reuse, 0x2, P2 ;  /* 0x000000a309097211 */ /* 0x080fe200010f16ff */
[----:B------:R-:W-:Y:S01]  /*79e0*/  REDG.E.ADD.F32.FTZ.RN.STRONG.GPU desc[UR36][R16.64], R19 ;  /* 0x00000013100079a6 */ /* 0x000fe2000c10f3a4 */
[----:B------:R-:W-:Y:S01]  /*79f0*/  LEA R4, P0, R4, R162, 0x2 ;  /* 0x000000a204047211 */ /* 0x000fe200078010ff */
[----:B------:R-:W-:Y:S01]  /*7a00*/  VIADD R0, R3, 0xffffe000 ;  /* 0xffffe00003007836 */ /* 0x000fe20000000000 */
        /* <DEDUP_REMOVED lines=10> */
[----:B------:R-:W-:Y:S01]  /*7ab0*/  LDSM.16.MT88.4 R4, [R2+0x8000] ;  /* 0x008000000204783b */ /* 0x000fe20000004200 */
[----:B------:R-:W-:Y:S03]  /*7ac0*/  @P1 VIADD R0, R3, 0x2000 ;  /* 0x0000200003001836 */ /* 0x000fe60000000000 */
[----:B------:R-:W1:Y:S04]  /*7ad0*/  LDSM.16.MT88.4 R8, [R3] ;  /* 0x000000000308783b */ /* 0x000e680000004200 */
[----:B------:R-:W2:Y:S04]  /*7ae0*/  LDSM.16.MT88.4 R12, [R2+0xc000] ;  /* 0x00c00000020c783b */ /* 0x000ea80000004200 */
[----:B------:R-:W3:Y:S01]  /*7af0*/  LDSM.16.MT88.4 R16, [R2+0x8800] ;  /* 0x008800000210783b */ /* 0x000ee20000004200 */
        /* <DEDUP_REMOVED lines=8> */
[C---:B------:R-:W-:Y:S06]  /*7b80*/  HMMA.16816.F32.BF16 R88, R24.reuse, R20, R88 ;  /* 0x000000141858723c */ /* 0x040fec0000041858 */
        /* <DEDUP_REMOVED lines=44> */
.L_x_244:
[----:B------:R-:W-:Y:S01]  /*7e50*/  @!UPT UIADD3 URZ, URZ, URZ, URZ ;  /* 0x0000003f3f3ff290 */ /* 0x000fe2000fffe03f */
[----:B------:R-:W2:Y:S01]  /*7e60*/  LDL R22, [R1+0x58] ;  /* 0x0000580001167983 */ /* 0x000ea20000100800 */
[----:B------:R-:W-:Y:S01]  /*7e70*/  ULDC UR4, c[0x0][0x390] ;  /* 0x0000e40000047ab9 */ /* 0x000fe20000000800 */
[----:B-----5:R-:W3:Y:S02]  /*7e80*/  LDC.64 R10, c[0x0][0x438] ;  /* 0x00010e00ff0a7b82 */ /* 0x020ee40000000a00 */
[----:B------:R-:W4:Y:S04]  /*7e90*/  LDL R19, [R1+0x5c] ;  /* 0x00005c0001137983 */ /* 0x000f280000100800 */
[----:B------:R-:W3:Y:S01]  /*7ea0*/  LDL R24, [R1+0x4c] ;  /* 0x00004c0001187983 */ /* 0x000ee20000100800 */
[----:B------:R-:W1:Y:S01]  /*7eb0*/  S2R R14, SR_TID.X ;  /* 0x00000000000e7919 */ /* 0x000e620000002100 */
        /* <DEDUP_REMOVED lines=19> */
[----:B------:R-:W-:-:S02]  /*7ff0*/  F2FP.BF16.F32.PACK_AB R5, R5, R96 ;  /* 0x000000600505723e */ /* 0x000fc400000010ff */
[----:B------:R-:W1:Y:S01]  /*8000*/  LDC.64 R12, c[0x0][0x468] ;  /* 0x00011a00ff0c7b82 */ /* 0x000e620000000a00 */
[----:B------:R-:W-:Y:S01]  /*8010*/  F2FP.BF16.F32.PACK_AB R4, R4, R98 ;  /* 0x000000620404723e */ /* 0x000fe200000010ff */
[----:B------:R-:W-:Y:S01]  /*8020*/  ULDC.64 UR8, c[0x0][0x3f0] ;  /* 0x0000fc0000087ab9 */ /* 0x000fe20000000a00 */
[----:B------:R-:W-:Y:S01]  /*8030*/  F2FP.BF16.F32.PACK_AB R7, R7, R88 ;  /* 0x000000580707723e */ /* 0x000fe200000010ff */
[----:B------:R-:W-:Y:S01]  /*8040*/  ULDC.64 UR6, c[0x0][0x3f8] ;  /* 0x0000fe0000067ab9 */ /* 0x000fe20000000a00 */
[----:B------:R-:W-:Y:S02]  /*8050*/  F2FP.BF16.F32.PACK_AB R6, R6, R90 ;  /* 0x0000005a0606723e */ /* 0x000fe400000010ff */
[----:B------:R-:W-:Y:S01]  /*8060*/  F2FP.BF16.F32.PACK_AB R3, R3, R92 ;  /* 0x0000005c0303723e */ /* 0x000fe200000010ff */
[----:B------:R-:W3:Y:S01]  /*8070*/  LDC.64 R16, c[0x0][0x450] ;  /* 0x00011400ff107b82 */ /* 0x000ee20000000a00 */
[----:B-1----:R-:W-:Y:S02]  /*8080*/  SHF.R.S32.HI R18, RZ, 0x1f, R14 ;  /* 0x0000001fff127819 */ /* 0x002fe4000001140e */
[----:B------:R-:W-:-:S02]  /*8090*/  F2FP.BF16.F32.PACK_AB R0, R0, R94 ;  /* 0x0000005e0000723e */ /* 0x000fc400000010ff */
[----:B------:R-:W-:-:S03]  /*80a0*/  LEA.HI R18, R18, R14, RZ, 0x2 ;  /* 0x0000000e12127211 */ /* 0x000fc600078f10ff */
[----:B------:R-:W1:Y:S01]  /*80b0*/  LDC.64 R20, c[0x0][0x440] ;  /* 0x00011000ff147b82 */ /* 0x000e620000000a00 */
[----:B------:R-:W-:Y:S02]  /*80c0*/  F2FP.BF16.F32.PACK_AB R68, R69, R68 ;  /* 0x000000444544723e */ /* 0x000fe400000010ff */
[----:B------:R-:W-:Y:S02]  /*80d0*/  F2FP.BF16.F32.PACK_AB R70, R71, R70 ;  /* 0x000000464746723e */ /* 0x000fe400000010ff */
[----:B------:R-:W-:Y:S02]  /*80e0*/  F2FP.BF16.F32.PACK_AB R80, R81, R80 ;  /* 0x000000505150723e */ /* 0x000fe400000010ff */
[----:B------:R-:W-:Y:S02]  /*80f0*/  F2FP.BF16.F32.PACK_AB R82, R83, R82 ;  /* 0x000000525352723e */ /* 0x000fe400000010ff */
[----:B------:R-:W-:Y:S02]  /*8100*/  F2FP.BF16.F32.PACK_AB R72, R73, R72 ;  /* 0x000000484948723e */ /* 0x000fe400000010ff */
[----:B------:R-:W-:-:S02]  /*8110*/  F2FP.BF16.F32.PACK_AB R74, R75, R74 ;  /* 0x0000004a4b4a723e */ /* 0x000fc400000010ff */
[----:B------:R-:W-:Y:S02]  /*8120*/  F2FP.BF16.F32.PACK_AB R76, R77, R76 ;  /* 0x0000004c4d4c723e */ /* 0x000fe400000010ff */
[----:B------:R-:W-:Y:S01]  /*8130*/  F2FP.BF16.F32.PACK_AB R78, R79, R78 ;  /* 0x0000004e4f4e723e */ /* 0x000fe200000010ff */
[----:B------:R-:W-:-:S04]  /*8140*/  IMAD R40, R12, UR16, RZ ;  /* 0x000000100c287c24 */ /* 0x000fc8000f8e02ff */
[----:B------:R-:W-:Y:S01]  /*8150*/  IMAD R40, R13, UR11, R40 ;  /* 0x0000000b0d287c24 */ /* 0x000fe2000f8e0228 */
[----:B--2---:R-:W-:Y:S04]  /*8160*/  STS [R22], R9 ;  /* 0x0000000916007388 */ /* 0x004fe80000000800 */
[----:B------:R-:W-:Y:S04]  /*8170*/  STS [R22+0x200], R8 ;  /* 0x0002000816007388 */ /* 0x000fe80000000800 */
[----:B----4-:R2:W-:Y:S04]  /*8180*/  STS [R19], R5 ;  /* 0x0000000513007388 */ /* 0x0105e80000000800 */
[----:B------:R4:W-:Y:S04]  /*8190*/  STS [R19+0x200], R4 ;  /* 0x0002000413007388 */ /* 0x0009e80000000800 */
[----:B------:R-:W-:Y:S04]  /*81a0*/  STS [R22+0x1000], R7 ;  /* 0x0010000716007388 */ /* 0x000fe80000000800 */
[----:B------:R-:W-:Y:S04]  /*81b0*/  STS [R22+0x1200], R6 ;  /* 0x0012000616007388 */ /* 0x000fe80000000800 */
[----:B------:R3:W-:Y:S04]  /*81c0*/  STS [R19+0x1000], R3 ;  /* 0x0010000313007388 */ /* 0x0007e80000000800 */
[----:B------:R1:W-:Y:S01]  /*81d0*/  STS [R19+0x1200], R0 ;  /* 0x0012000013007388 */ /* 0x0003e20000000800 */
[----:B--2---:R-:W-:-:S03]  /*81e0*/  LOP3.LUT R5, R18, 0xfffffffc, RZ, 0xc0, !PT ;  /* 0xfffffffc12057812 */ /* 0x004fc600078ec0ff */
[----:B------:R-:W-:Y:S01]  /*81f0*/  STS [R22+0x2000], R68 ;  /* 0x0020004416007388 */ /* 0x000fe20000000800 */
[----:B----4-:R-:W-:-:S03]  /*8200*/  IADD3 R4, -R5, R14, RZ ;  /* 0x0000000e05047210 */ /* 0x010fc60007ffe1ff */
[----:B------:R-:W-:Y:S01]  /*8210*/  STS [R22+0x2200], R70 ;  /* 0x0022004616007388 */ /* 0x000fe20000000800 */
[----:B------:R-:W2:Y:S03]  /*8220*/  LDC.64 R14, c[0x0][0x458] ;  /* 0x00011600ff0e7b82 */ /* 0x000ea60000000a00 */
[----:B------:R-:W-:Y:S01]  /*8230*/  STS [R19+0x2000], R80 ;  /* 0x0020005013007388 */ /* 0x000fe20000000800 */
[----:B------:R-:W-:-:S03]  /*8240*/  SHF.L.U32 R4, R4, 0x3, RZ ;  /* 0x0000000304047819 */ /* 0x000fc600000006ff */
[----:B------:R-:W-:Y:S04]  /*8250*/  STS [R19+0x2200], R82 ;  /* 0x0022005213007388 */ /* 0x000fe80000000800 */
[----:B------:R-:W-:Y:S04]  /*8260*/  STS [R22+0x3000], R72 ;  /* 0x0030004816007388 */ /* 0x000fe80000000800 */
[----:B------:R4:W-:Y:S04]  /*8270*/  STS [R22+0x3200], R74 ;  /* 0x0032004a16007388 */ /* 0x0009e80000000800 */
[----:B------:R-:W-:Y:S01]  /*8280*/  STS [R19+0x3000], R76 ;  /* 0x0030004c13007388 */ /* 0x000fe20000000800 */
[----:B------:R-:W-:-:S03]  /*8290*/  SHF.R.S32.HI R5, RZ, 0x1f, R4 ;  /* 0x0000001fff057819 */ /* 0x000fc60000011404 */
[----:B------:R2:W-:Y:S01]  /*82a0*/  STS [R19+0x3200], R78 ;  /* 0x0032004e13007388 */ /* 0x0005e20000000800 */
[C---:B---3--:R-:W-:Y:S01]  /*82b0*/  IMAD R3, R10.reuse, UR15, RZ ;  /* 0x0000000f0a037c24 */ /* 0x048fe2000f8e02ff */
[----:B-1----:R-:W-:Y:S01]  /*82c0*/  SHF.R.S32.HI R0, RZ, 0x2, R18 ;  /* 0x00000002ff007819 */ /* 0x002fe20000011412 */
[----:B------:R-:W-:-:S04]  /*82d0*/  IMAD.WIDE.U32 R6, R10, UR10, R4 ;  /* 0x0000000a0a067c25 */ /* 0x000fc8000f8e0004 */
[----:B------:R-:W-:Y:S01]  /*82e0*/  IMAD R11, R11, UR10, R3 ;  /* 0x0000000a0b0b7c24 */ /* 0x000fe2000f8e0203 */
[----:B------:R-:W-:-:S04]  /*82f0*/  SHF.R.S32.HI R3, RZ, 0x1f, R0 ;  /* 0x0000001fff037819 */ /* 0x000fc80000011400 */
[----:B------:R-:W-:Y:S01]  /*8300*/  IADD3 R7, R7, R11, RZ ;  /* 0x0000000b07077210 */ /* 0x000fe20007ffe0ff */
[----:B------:R-:W-:Y:S01]  /*8310*/  IMAD R8, R3, R16, RZ ;  /* 0x0000001003087224 */ /* 0x000fe200078e02ff */
[----:B----4-:R-:W1:Y:S01]  /*8320*/  LDC.64 R22, c[0x0][0x470] ;  /* 0x00011c00ff167b82 */ /* 0x010e620000000a00 */
[----:B------:R-:W-:-:S04]  /*8330*/  IMAD.WIDE.U32 R12, R12, UR11, R6 ;  /* 0x0000000b0c0c7c25 */ /* 0x000fc8000f8e0006 */
[----:B--2---:R-:W-:Y:S01]  /*8340*/  IMAD R6, R3, R14, RZ ;  /* 0x0000000e03067224 */ /* 0x004fe200078e02ff */
[----:B------:R-:W-:Y:S02]  /*8350*/  LEA R3, R24, UR5, 0x1 ;  /* 0x0000000518037c11 */ /* 0x000fe4000f8e08ff */
[----:B------:R-:W-:Y:S01]  /*8360*/  BAR.SYNC.DEFER_BLOCKING 0x0 ;  /* 0x0000000000007b1d */ /* 0x000fe20000010000 */
[----:B------:R-:W-:-:S04]  /*8370*/  IMAD.WIDE.U32 R10, R0, R16, RZ ;  /* 0x00000010000a7225 */ /* 0x000fc800078e00ff */
[----:B------:R-:W-:-:S05]  /*8380*/  IMAD R8, R0, R17, R8 ;  /* 0x0000001100087224 */ /* 0x000fca00078e0208 */
[----:B------:R-:W-:Y:S01]  /*8390*/  IADD3 R9, R11, R8, RZ ;  /* 0x000000080b097210 */ /* 0x000fe20007ffe0ff */
[----:B------:R-:W-:Y:S02]  /*83a0*/  IMAD.MOV.U32 R8, RZ, RZ, R10 ;  /* 0x000000ffff087224 */ /* 0x000fe400078e000a */
[----:B------:R-:W-:Y:S02]  /*83b0*/  IMAD R19, R20, UR15, RZ ;  /* 0x0000000f14137c24 */ /* 0x000fe4000f8e02ff */
[----:B------:R-:W-:Y:S01]  /*83c0*/  IMAD.WIDE.U32 R8, R16, UR20, R8 ;  /* 0x0000001410087c25 */ /* 0x000fe2000f8e0008 */
[----:B------:R-:W2:Y:S04]  /*83d0*/  LDS.128 R36, [R3+0x6000] ;  /* 0x0060000003247984 */ /* 0x000ea80000000c00 */
[----:B------:R-:W3:Y:S04]  /*83e0*/  LDS.128 R32, [R3+0x7000] ;  /* 0x0070000003207984 */ /* 0x000ee80000000c00 */
[----:B------:R-:W4:Y:S04]  /*83f0*/  LDS.128 R28, [R3+0x8000] ;  /* 0x00800000031c7984 */ /* 0x000f280000000c00 */
[----:B------:R1:W4:Y:S01]  /*8400*/  LDS.128 R24, [R3+0x9000] ;  /* 0x0090000003187984 */ /* 0x0003220000000c00 */
[----:B------:R-:W-:-:S02]  /*8410*/  IMAD R18, R0, R15, R6 ;  /* 0x0000000f00127224 */ /* 0x000fc400078e0206 */
[----:B------:R-:W-:Y:S02]  /*8420*/  IMAD R19, R21, UR10, R19 ;  /* 0x0000000a15137c24 */ /* 0x000fe4000f8e0213 */
[----:B------:R-:W-:-:S04]  /*8430*/  IMAD.WIDE.U32 R10, R0, R14, RZ ;  /* 0x0000000e000a7225 */ /* 0x000fc800078e00ff */
[----:B------:R-:W-:Y:S01]  /*8440*/  IMAD.WIDE.U32 R6, R20, UR10, R4 ;  /* 0x0000000a14067c25 */ /* 0x000fe2000f8e0004 */
[----:B------:R-:W-:Y:S02]  /*8450*/  IADD3 R5, R11, R18, RZ ;  /* 0x000000120b057210 */ /* 0x000fe40007ffe0ff */
[----:B------:R-:W-:Y:S01]  /*8460*/  MOV R4, R10 ;  /* 0x0000000a00047202 */ /* 0x000fe20000000f00 */
[----:B------:R-:W-:Y:S01]  /*8470*/  IMAD R0, R16, UR19, RZ ;  /* 0x0000001310007c24 */ /* 0x000fe2000f8e02ff */
[----:B------:R-:W-:Y:S01]  /*8480*/  IADD3 R7, R7, R19, RZ ;  /* 0x0000001307077210 */ /* 0x000fe20007ffe0ff */
[----:B------:R-:W-:Y:S01]  /*8490*/  IMAD.IADD R11, R13, 0x1, R40 ;  /* 0x000000010d0b7824 */ /* 0x000fe200078e0228 */
[----:B-1----:R-:W-:Y:S01]  /*84a0*/  IADD3 R3, P0, R12, R8, RZ ;  /* 0x000000080c037210 */ /* 0x002fe20007f1e0ff */
[----:B------:R-:W-:-:S04]  /*84b0*/  IMAD R8, R22, UR16, RZ ;  /* 0x0000001016087c24 */ /* 0x000fc8000f8e02ff */
[----:B------:R-:W-:Y:S02]  /*84c0*/  IMAD R10, R23, UR11, R8 ;  /* 0x0000000b170a7c24 */ /* 0x000fe4000f8e0208 */
[----:B------:R-:W-:Y:S02]  /*84d0*/  IMAD R8, R17, UR20, R0 ;  /* 0x0000001411087c24 */ /* 0x000fe4000f8e0200 */
[----:B------:R-:W-:-:S04]  /*84e0*/  IMAD.WIDE.U32 R6, R22, UR11, R6 ;  /* 0x0000000b16067c25 */ /* 0x000fc8000f8e0006 */
[C---:B------:R-:W-:Y:S02]  /*84f0*/  IMAD R0, R14.reuse, UR19, RZ ;  /* 0x000000130e007c24 */ /* 0x040fe4000f8e02ff */
[----:B------:R-:W-:Y:S01]  /*8500*/  IMAD.WIDE.U32 R4, R14, UR20, R4 ;  /* 0x000000140e047c25 */ /* 0x000fe2000f8e0004 */
[----:B------:R-:W-:Y:S02]  /*8510*/  IADD3.X R9, R11, R9, R8, P0, !PT ;  /* 0x000000090b097210 */ /* 0x000fe400007fe408 */
[----:B------:R-:W-:Y:S01]  /*8520*/  IADD3 R7, R7, R10, RZ ;  /* 0x0000000a07077210 */ /* 0x000fe20007ffe0ff */
[----:B------:R-:W-:Y:S01]  /*8530*/  IMAD R8, R15, UR20, R0 ;  /* 0x000000140f087c24 */ /* 0x000fe2000f8e0200 */
[----:B------:R-:W-:Y:S02]  /*8540*/  IADD3 R0, P0, R6, R4, RZ ;  /* 0x0000000406007210 */ /* 0x000fe40007f1e0ff */
[----:B------:R-:W-:Y:S02]  /*8550*/  LEA R6, P1, R3, UR8, 0x1 ;  /* 0x0000000803067c11 */ /* 0x000fe4000f8208ff */
[----:B------:R-:W-:-:S02]  /*8560*/  IADD3.X R5, R7, R5, R8, P0, !PT ;  /* 0x0000000507057210 */ /* 0x000fc400007fe408 */
[----:B------:R-:W-:Y:S02]  /*8570*/  LEA R4, P0, R0, UR6, 0x1 ;  /* 0x0000000600047c11 */ /* 0x000fe4000f8008ff */
[----:B------:R-:W-:Y:S02]  /*8580*/  LEA.HI.X R7, R3, UR9, R9, 0x1, P1 ;  /* 0x0000000903077c11 */ /* 0x000fe400088f0c09 */
[----:B------:R-:W-:Y:S02]  /*8590*/  LEA R10, P1, R16, R6, 0x7 ;  /* 0x00000006100a7211 */ /* 0x000fe400078238ff */
[----:B------:R-:W-:Y:S02]  /*85a0*/  LEA.HI.X R5, R0, UR7, R5, 0x1, P0 ;  /* 0x0000000700057c11 */ /* 0x000fe400080f0c05 */
[----:B------:R-:W-:Y:S02]  /*85b0*/  LEA R8, P0, R14, R4, 0x7 ;  /* 0x000000040e087211 */ /* 0x000fe400078038ff */
[----:B------:R-:W-:-:S02]  /*85c0*/  LEA.HI.X R11, R16, R7, R17, 0x7, P1 ;  /* 0x00000007100b7211 */ /* 0x000fc400008f3c11 */
[----:B------:R-:W-:Y:S01]  /*85d0*/  LEA.HI.X R9, R14, R5, R15, 0x7, P0 ;  /* 0x000000050e097211 */ /* 0x000fe200000f3c0f */
[----:B--2---:R1:W-:Y:S04]  /*85e0*/  STG.E.128 desc[UR36][R6.64], R36 ;  /* 0x0000002406007986 */ /* 0x0043e8000c101d24 */
[----:B---3--:R1:W-:Y:S04]  /*85f0*/  STG.E.128 desc[UR36][R10.64], R32 ;  /* 0x000000200a007986 */ /* 0x0083e8000c101d24 */
[----:B----4-:R1:W-:Y:S04]  /*8600*/  STG.E.128 desc[UR36][R4.64], R28 ;  /* 0x0000001c04007986 */ /* 0x0103e8000c101d24 */
[----:B------:R1:W-:Y:S02]  /*8610*/  STG.E.128 desc[UR36][R8.64], R24 ;  /* 0x0000001808007986 */ /* 0x0003e4000c101d24 */
.L_x_241:
        /* <DEDUP_REMOVED lines=11> */
.L_x_248:
[----:B------:R-:W-:Y:S05]  /*86d0*/  EXIT ;  /* 0x000000000000794d */ /* 0x000fea0003800000 */
.L_x_250:
        /* <DEDUP_REMOVED lines=10> */
.L_x_696:


//--------------------- .text._ZN5flash44flash_bwd_dq_dk_dv_loop_seqk_parallel_kernelI23Flash_bwd_kernel_traitsILi32ELi128ELi128ELi8ELi4ELi4ELi4ELb1ELb0EN7cutlass10bfloat16_tE19Flash_kernel_traitsILi32ELi128ELi128ELi8ES3_EELb1ELb1ELb0ELb0ELb0ELb1ELb0EEEvNS_16Flash_bwd_paramsE --------------------------
	.section	.text._ZN5flash44flash_bwd_dq_dk_dv_loop_seqk_parallel_kernelI23Flash_bwd_kernel_traitsILi32ELi128ELi128ELi8ELi4ELi4ELi4ELb1ELb0EN7cutlass10bfloat16_tE19Flash_kernel_traitsILi32ELi128ELi128ELi8ES3_EELb1ELb1ELb0ELb0ELb0ELb1ELb0EEEvNS_16Flash_bwd_paramsE,"ax",@progbits
	.align	128
        .global         _ZN5flash44flash_bwd_dq_dk_dv_loop_seqk_parallel_kernelI23Flash_bwd_kernel_traitsILi32ELi128ELi128ELi8ELi4ELi4ELi4ELb1ELb0EN7cutlass10bfloat16_tE19Flash_kernel_traitsILi32ELi128ELi128ELi8ES3_EELb1ELb1ELb0ELb0ELb0ELb1ELb0EEEvNS_16Flash_bwd_paramsE
        .type           _ZN5flash44flash_bwd_dq_dk_dv_loop_seqk_parallel_kernelI23Flash_bwd_kernel_traitsILi32ELi128ELi128ELi8ELi4ELi4ELi4ELb1ELb0EN7cutlass10bfloat16_tE19Flash_kernel_traitsILi32ELi128ELi128ELi8ES3_EELb1ELb1ELb0ELb0ELb0ELb1ELb0EEEvNS_16Flash_bwd_paramsE,@function
        .size           _ZN5flash44flash_bwd_dq_dk_dv_loop_seqk_parallel_kernelI23Flash_bwd_kernel_traitsILi32ELi128ELi128ELi8ELi4ELi4ELi4ELb1ELb0EN7cutlass10bfloat16_tE19Flash_kernel_traitsILi32ELi128ELi128ELi8ES3_EELb1ELb1ELb0ELb0ELb0ELb1ELb0EEEvNS_16Flash_bwd_paramsE,(.L_x_697 - _ZN5flash44flash_bwd_dq_dk_dv_loop_seqk_parallel_kernelI23Flash_bwd_kernel_traitsILi32ELi128ELi128ELi8ELi4ELi4ELi4ELb1ELb0EN7cutlass10bfloat16_tE19Flash_kernel_traitsILi32ELi128ELi128ELi8ES3_EELb1ELb1ELb0ELb0ELb0ELb1ELb0EEEvNS_16Flash_bwd_paramsE)
        .other          _ZN5flash44flash_bwd_dq_dk_dv_loop_seqk_parallel_kernelI23Flash_bwd_kernel_traitsILi32ELi128ELi128ELi8ELi4ELi4ELi4ELb1ELb0EN7cutlass10bfloat16_tE19Flash_kernel_traitsILi32ELi128ELi128ELi8ES3_EELb1ELb1ELb0ELb0ELb0ELb1ELb0EEEvNS_16Flash_bwd_paramsE,@"STO_CUDA_ENTRY STV_DEFAULT"
_ZN5flash44flash_bwd_dq_dk_dv_loop_seqk_parallel_kernelI23Flash_bwd_kernel_traitsILi32ELi128ELi128ELi8ELi4ELi4ELi4ELb1ELb0EN7cutlass10bfloat16_tE19Flash_kernel_traitsILi32ELi128ELi128ELi8ES3_EELb1ELb1ELb0ELb0ELb0ELb1ELb0EEEvNS_16Flash_bwd_paramsE:
.text._ZN5flash44flash_bwd_dq_dk_dv_loop_seqk_parallel_kernelI23Flash_bwd_kernel_traitsILi32ELi128ELi128ELi8ELi4ELi4ELi4ELb1ELb0EN7cutlass10bfloat16_tE19Flash_kernel_traitsILi32ELi128ELi128ELi8ES3_EELb1ELb1ELb0ELb0ELb0ELb1ELb0EEEvNS_16Flash_bwd_paramsE:
[----:B------:R-:W-:Y:S08]  /*0000*/  LDC R1, c[0x0][0x28] ;  /* 0x00000a00ff017b82 */ /* 0x000ff00000000800 */
[----:B------:R-:W1:Y:S01]  /*0010*/  S2UR UR20, SR_CTAID.X ;  /* 0x00000000001479c3 */ /* 0x000e620000002500 */
[----:B------:R-:W-:Y:S02]  /*0020*/  ULDC UR4, c[0x0][0x2c8] ;  /* 0x0000b20000047ab9 */ /* 0x000fe40000000800 */
[----:B------:R-:W-:-:S04]  /*0030*/  UIADD3 UR5, UR4, 0x7f, URZ ;  /* 0x0000007f04057890 */ /* 0x000fc8000fffe03f */
[----:B------:R-:W-:-:S04]  /*0040*/  USHF.R.S32.HI UR4, URZ, 0x1f, UR5 ;  /* 0x0000001f3f047899 */ /* 0x000fc80008011405 */
[----:B------:R-:W-:-:S04]  /*0050*/  ULEA.HI UR4, UR4, UR5, URZ, 0x7 ;  /* 0x0000000504047291 */ /* 0x000fc8000f8f383f */
[----:B------:R-:W-:-:S06]  /*0060*/  USHF.R.S32.HI UR6, URZ, 0x7, UR4 ;  /* 0x000000073f067899 */ /* 0x000fcc0008011404 */
[----:B------:R-:W-:Y:S01]  /*0070*/  MOV R248, UR6 ;  /* 0x0000000600f87c02 */ /* 0x000fe20008000f00 */
        /* <DEDUP_REMOVED lines=8> */
[----:B------:R-:W-:Y:S02]  /*0100*/  IMAD.MOV.U32 R222, RZ, RZ, -0x10 ;  /* 0xfffffff0ffde7424 */ /* 0x000fe400078e00ff */
        /* <DEDUP_REMOVED lines=9> */
[CC--:B------:R-:W-:Y:S01]  /*01a0*/  LEA.HI R4, R5.reuse, R11.reuse, RZ, 0x5 ;  /* 0x0000000b05047211 */ /* 0x0c0fe200078f28ff */
[----:B----4-:R-:W-:Y:S01]  /*01b0*/  USHF.L.U32 UR7, UR50, 0x7, URZ ;  /* 0x0000000732077899 */ /* 0x010fe2000800063f */
[----:B------:R-:W-:Y:S02]  /*01c0*/  LEA.HI R242, R5, R11, RZ, 0x7 ;  /* 0x0000000b05f27211 */ /* 0x000fe400078f38ff */
[--C-:B------:R-:W-:Y:S02]  /*01d0*/  SHF.R.S32.HI R0, RZ, 0x2, R3.reuse ;  /* 0x00000002ff007819 */ /* 0x100fe40000011403 */
[----:B------:R-:W-:-:S02]  /*01e0*/  SHF.R.S32.HI R2, RZ, 0x1f, R3 ;  /* 0x0000001fff027819 */ /* 0x000fc40000011403 */
[----:B------:R-:W-:Y:S02]  /*01f0*/  LEA.HI R5, R5, R11, RZ, 0x4 ;  /* 0x0000000b05057211 */ /* 0x000fe400078f20ff */
[C---:B------:R-:W-:Y:S02]  /*0200*/  LOP3.LUT R6, R3.reuse, 0xfffffffc, RZ, 0xc0, !PT ;  /* 0xfffffffc03067812 */ /* 0x040fe400078ec0ff */
[-C--:B------:R-:W-:Y:S02]  /*0210*/  LEA.HI R3, R3, R0.reuse, RZ, 0x1 ;  /* 0x0000000003037211 */ /* 0x080fe400078f08ff */
[----:B------:R-:W-:Y:S01]  /*0220*/  LEA.HI R2, R2, R0, RZ, 0x3 ;  /* 0x0000000002027211 */ /* 0x000fe200078f18ff */
[----:B------:R-:W-:Y:S01]  /*0230*/  IMAD.IADD R18, R11, 0x1, -R6 ;  /* 0x000000010b127824 */ /* 0x000fe200078e0a06 */
[----:B------:R-:W-:Y:S02]  /*0240*/  LOP3.LUT R10, R4, 0xffffffe0, RZ, 0xc0, !PT ;  /* 0xffffffe0040a7812 */ /* 0x000fe400078ec0ff */
[----:B------:R-:W-:-:S02]  /*0250*/  LOP3.LUT R8, R5, 0xfffffff0, RZ, 0xc0, !PT ;  /* 0xfffffff005087812 */ /* 0x000fc400078ec0ff */
[----:B------:R-:W-:Y:S01]  /*0260*/  LOP3.LUT R7, R15, 0xfffffff8, RZ, 0xc0, !PT ;  /* 0xfffffff80f077812 */ /* 0x000fe200078ec0ff */
[----:B------:R-:W-:Y:S01]  /*0270*/  IMAD.IADD R10, R11, 0x1, -R10 ;  /* 0x000000010b0a7824 */ /* 0x000fe200078e0a0a */
[----:B------:R-:W-:Y:S01]  /*0280*/  LOP3.LUT R3, R3, 0x7fffffe, RZ, 0xc0, !PT ;  /* 0x07fffffe03037812 */ /* 0x000fe200078ec0ff */
[C---:B------:R-:W-:Y:S01]  /*0290*/  IMAD.IADD R8, R11.reuse, 0x1, -R8 ;  /* 0x000000010b087824 */ /* 0x040fe200078e0a08 */
[----:B------:R-:W-:Y:S01]  /*02a0*/  LOP3.LUT R2, R2, 0xfffffff8, RZ, 0xc0, !PT ;  /* 0xfffffff802027812 */ /* 0x000fe200078ec0ff */
[----:B------:R-:W-:Y:S01]  /*02b0*/  IMAD.IADD R11, R11, 0x1, -R7 ;  /* 0x000000010b0b7824 */ /* 0x000fe200078e0a07 */
[----:B------:R-:W-:Y:S01]  /*02c0*/  SHF.R.S32.HI R6, RZ, 0x3, R15 ;  /* 0x00000003ff067819 */ /* 0x000fe2000001140f */
[C---:B------:R-:W-:Y:S01]  /*02d0*/  IMAD.IADD R13, R0.reuse, 0x1, -R3 ;  /* 0x00000001000d7824 */ /* 0x040fe200078e0a03 */
[----:B------:R-:W-:Y:S01]  /*02e0*/  SHF.R.S32.HI R7, RZ, 0x4, R5 ;  /* 0x00000004ff077819 */ /* 0x000fe20000011405 */
[----:B------:R-:W-:Y:S01]  /*02f0*/  IMAD.IADD R9, R0, 0x1, -R2 ;  /* 0x0000000100097824 */ /* 0x000fe200078e0a02 */
[--C-:B------:R-:W-:Y:S01]  /*0300*/  SHF.R.S32.HI R0, RZ, 0x5, R4.reuse ;  /* 0x00000005ff007819 */ /* 0x100fe20000011404 */
[----:B------:R-:W-:Y:S01]  /*0310*/  IMAD.SHL.U32 R2, R6, 0x40, RZ ;  /* 0x0000004006027824 */ /* 0x000fe200078e00ff */
[----:B------:R-:W-:Y:S01]  /*0320*/  SHF.R.S32.HI R4, RZ, 0x1f, R4 ;  /* 0x0000001fff047819 */ /* 0x000fe20000011404 */
[----:B------:R-:W-:Y:S01]  /*0330*/  IMAD.SHL.U32 R6, R18, 0x8, RZ ;  /* 0x0000000812067824 */ /* 0x000fe200078e00ff */
[----:B------:R-:W-:-:S02]  /*0340*/  LEA.HI R3, R5, R7, RZ, 0x1 ;  /* 0x0000000705037211 */ /* 0x000fc400078f08ff */
[----:B------:R-:W-:Y:S02]  /*0350*/  LOP3.LUT R2, R2, 0xc0, RZ, 0xc0, !PT ;  /* 0x000000c002027812 */ /* 0x000fe400078ec0ff */
[----:B------:R-:W-:Y:S02]  /*0360*/  LEA.HI R5, R4, R0, RZ, 0x2 ;  /* 0x0000000004057211 */ /* 0x000fe400078f10ff */
[----:B------:R-:W-:Y:S02]  /*0370*/  SHF.R.S32.HI R12, RZ, 0x1f, R10 ;  /* 0x0000001fff0c7819 */ /* 0x000fe4000001140a */
[----:B------:R-:W-:Y:S02]  /*0380*/  LOP3.LUT R4, R3, 0xfffffffe, RZ, 0xc0, !PT ;  /* 0xfffffffe03047812 */ /* 0x000fe400078ec0ff */
[----:B------:R-:W-:Y:S02]  /*0390*/  LOP3.LUT R6, R2, 0x18, R6, 0xf8, !PT ;  /* 0x0000001802067812 */ /* 0x000fe400078ef806 */
[----:B------:R-:W-:-:S02]  /*03a0*/  SHF.R.U32.HI R3, RZ, 0x3, R2 ;  /* 0x00000003ff037819 */ /* 0x000fc40000011602 */
[----:B------:R-:W-:Y:S01]  /*03b0*/  LEA.HI R235, R12, R10, RZ, 0x2 ;  /* 0x0000000a0ceb7211 */ /* 0x000fe200078f10ff */
[----:B------:R-:W-:Y:S01]  /*03c0*/  IMAD.IADD R12, R7, 0x1, -R4 ;  /* 0x00000001070c7824 */ /* 0x000fe200078e0a04 */
[----:B------:R-:W-:Y:S01]  /*03d0*/  LOP3.LUT R2, R5, 0xfffffffc, RZ, 0xc0, !PT ;  /* 0xfffffffc05027812 */ /* 0x000fe200078ec0ff */
[C---:B------:R-:W-:Y:S01]  /*03e0*/  IMAD R4, R0.reuse, 0x8, R13 ;  /* 0x0000000800047824 */ /* 0x040fe200078e020d */
[----:B------:R-:W-:Y:S02]  /*03f0*/  LEA.HI R7, R11, R11, RZ, 0x1 ;  /* 0x0000000b0b077211 */ /* 0x000fe400078f08ff */
[----:B------:R-:W-:Y:S01]  /*0400*/  SHF.R.S32.HI R14, RZ, 0x1f, R8 ;  /* 0x0000001fff0e7819 */ /* 0x000fe20000011408 */
[----:B------:R-:W-:Y:S01]  /*0410*/  IMAD.IADD R245, R0, 0x1, -R2 ;  /* 0x0000000100f57824 */ /* 0x000fe200078e0a02 */
[----:B------:R-:W-:Y:S02]  /*0420*/  LOP3.LUT R10, R6, R3, RZ, 0x3c, !PT ;  /* 0x00000003060a7212 */ /* 0x000fe400078e3cff */
[----:B------:R-:W-:-:S02]  /*0430*/  LOP3.LUT R0, R7, 0x7fffffe, RZ, 0xc0, !PT ;  /* 0x07fffffe07007812 */ /* 0x000fc400078ec0ff */
[----:B------:R-:W-:Y:S01]  /*0440*/  SHF.R.S32.HI R242, RZ, 0x7, R242 ;  /* 0x00000007fff27819 */ /* 0x000fe200000114f2 */
[----:B------:R-:W-:Y:S01]  /*0450*/  IMAD.U32 R244, R4, 0x20, R10 ;  /* 0x0000002004f47824 */ /* 0x000fe200078e000a */
[-C--:B------:R-:W-:Y:S01]  /*0460*/  LEA.HI R2, R8, R8.reuse, RZ, 0x1 ;  /* 0x0000000808027211 */ /* 0x080fe200078f08ff */
[----:B------:R-:W-:Y:S01]  /*0470*/  IMAD.IADD R3, R11, 0x1, -R0 ;  /* 0x000000010b037824 */ /* 0x000fe200078e0a00 */
[----:B------:R-:W-:Y:S01]  /*0480*/  LEA.HI R14, R14, R8, RZ, 0x3 ;  /* 0x000000080e0e7211 */ /* 0x000fe200078f18ff */
[----:B------:R-:W-:Y:S01]  /*0490*/  IMAD R0, R242, 0x8, R12 ;  /* 0x00000008f2007824 */ /* 0x000fe200078e020c */
[--C-:B------:R-:W-:Y:S01]  /*04a0*/  SHF.R.S32.HI R6, RZ, 0x1, R2.reuse ;  /* 0x00000001ff067819 */ /* 0x100fe20000011402 */
[----:B------:R-:W-:Y:S01]  /*04b0*/  IMAD.SHL.U32 R10, R18, 0x2, RZ ;  /* 0x00000002120a7824 */ /* 0x000fe200078e00ff */
[----:B------:R-:W-:Y:S01]  /*04c0*/  SHF.R.S32.HI R5, RZ, 0x1f, R2 ;  /* 0x0000001fff057819 */ /* 0x000fe20000011402 */
[----:B------:R-:W-:Y:S01]  /*04d0*/  IMAD R0, R0, 0x8, R3 ;  /* 0x0000000800007824 */ /* 0x000fe200078e0203 */
[----:B------:R-:W-:-:S02]  /*04e0*/  LOP3.LUT R4, R2, 0x7fffffe, RZ, 0xc0, !PT ;  /* 0x07fffffe02047812 */ /* 0x000fc400078ec0ff */
[----:B------:R-:W-:Y:S02]  /*04f0*/  LOP3.LUT R2, R14, 0xfffffff8, RZ, 0xc0, !PT ;  /* 0xfffffff80e027812 */ /* 0x000fe400078ec0ff */
[----:B------:R-:W-:Y:S01]  /*0500*/  LOP3.LUT R3, R9, 0x1, RZ, 0xc0, !PT ;  /* 0x0000000109037812 */ /* 0x000fe200078ec0ff */
[C---:B------:R-:W-:Y:S01]  /*0510*/  IMAD.IADD R19, R8.reuse, 0x1, -R4 ;  /* 0x0000000108137824 */ /* 0x040fe200078e0a04 */
[----:B------:R-:W-:Y:S01]  /*0520*/  LEA.HI R5, R5, R6, RZ, 0x2 ;  /* 0x0000000605057211 */ /* 0x000fe200078f10ff */
[----:B------:R-:W-:Y:S01]  /*0530*/  IMAD.IADD R17, R8, 0x1, -R2 ;  /* 0x0000000108117824 */ /* 0x000fe200078e0a02 */
[----:B------:R-:W-:Y:S01]  /*0540*/  ISETP.NE.U32.AND P6, PT, R3, 0x1, PT ;  /* 0x000000010300780c */ /* 0x000fe20003fc5070 */
[----:B------:R-:W-:Y:S01]  /*0550*/  IMAD.SHL.U32 R2, R11, 0x40, RZ ;  /* 0x000000400b027824 */ /* 0x000fe200078e00ff */
[----:B------:R-:W-:Y:S01]  /*0560*/  SHF.R.S32.HI R3, RZ, 0x1, R7 ;  /* 0x00000001ff037819 */ /* 0x000fe20000011407 */
[----:B------:R-:W-:Y:S01]  /*0570*/  IMAD R8, R242, 0x2000, R10 ;  /* 0x00002000f2087824 */ /* 0x000fe200078e020a */
[----:B------:R-:W-:-:S02]  /*0580*/  LOP3.LUT R5, R5, 0xfffffffc, RZ, 0xc0, !PT ;  /* 0xfffffffc05057812 */ /* 0x000fc400078ec0ff */
[----:B------:R-:W-:Y:S01]  /*0590*/  LOP3.LUT R7, R2, 0x1c0, RZ, 0xc0, !PT ;  /* 0x000001c002077812 */ /* 0x000fe200078ec0ff */
[----:B------:R-:W-:Y:S01]  /*05a0*/  IMAD.SHL.U32 R2, R245, 0x10, RZ ;  /* 0x00000010f5027824 */ /* 0x000fe200078e00ff */
[C---:B------:R-:W-:Y:S01]  /*05b0*/  LOP3.LUT P0, RZ, R3.reuse, 0x2, RZ, 0xc0, !PT ;  /* 0x0000000203ff7812 */ /* 0x040fe2000780c0ff */
[----:B------:R-:W-:Y:S01]  /*05c0*/  IMAD.SHL.U32 R4, R3, 0x40, RZ ;  /* 0x0000004003047824 */ /* 0x000fe200078e00ff */
[----:B------:R-:W-:Y:S01]  /*05d0*/  LEA.HI R11, R9, R9, RZ, 0x1 ;  /* 0x00000009090b7211 */ /* 0x000fe200078f08ff */
[----:B------:R-:W-:Y:S01]  /*05e0*/  IMAD.IADD R16, R6, 0x1, -R5 ;  /* 0x0000000106107824 */ /* 0x000fe200078e0a05 */
[----:B------:R-:W-:Y:S02]  /*05f0*/  LOP3.LUT R3, R7, 0x30, R2, 0xf8, !PT ;  /* 0x0000003007037812 */ /* 0x000fe400078ef802 */
[----:B------:R-:W-:Y:S02]  /*0600*/  LEA.HI.SX32 R235, R235, R2, 0x1e ;  /* 0x00000002ebeb7211 */ /* 0x000fe400078ff2ff */
[----:B------:R-:W-:-:S02]  /*0610*/  LOP3.LUT R2, R4, 0xc0, RZ, 0xc0, !PT ;  /* 0x000000c004027812 */ /* 0x000fc400078ec0ff */
[----:B------:R-:W-:Y:S02]  /*0620*/  LOP3.LUT R5, R11, 0x3fffffe, RZ, 0xc0, !PT ;  /* 0x03fffffe0b057812 */ /* 0x000fe400078ec0ff */
[--C-:B------:R-:W-:Y:S01]  /*0630*/  LOP3.LUT R13, R3, 0x8, R15.reuse, 0xf8, !PT ;  /* 0x00000008030d7812 */ /* 0x100fe200078ef80f */
[C---:B------:R-:W-:Y:S01]  /*0640*/  IMAD.SHL.U32 R3, R9.reuse, 0x40, RZ ;  /* 0x0000004009037824 */ /* 0x040fe200078e00ff */
[----:B------:R-:W-:Y:S02]  /*0650*/  LOP3.LUT R4, R2, 0x8, R15, 0xf8, !PT ;  /* 0x0000000802047812 */ /* 0x000fe400078ef80f */
[----:B------:R-:W-:Y:S02]  /*0660*/  SHF.R.U32.HI R2, RZ, 0x3, R2 ;  /* 0x00000003ff027819 */ /* 0x000fe40000011602 */
[C---:B------:R-:W-:Y:S02]  /*0670*/  LOP3.LUT P5, RZ, R9.reuse, 0x2, RZ, 0xc0, !PT ;  /* 0x0000000209ff7812 */ /* 0x040fe400078ac0ff */
[C---:B------:R-:W-:Y:S01]  /*0680*/  LOP3.LUT P4, RZ, R9.reuse, 0x4, RZ, 0xc0, !PT ;  /* 0x0000000409ff7812 */ /* 0x040fe2000788c0ff */
[----:B------:R-:W-:Y:S01]  /*0690*/  IMAD.IADD R9, R9, 0x1, -R5 ;  /* 0x0000000109097824 */ /* 0x000fe200078e0a05 */
[----:B------:R-:W-:Y:S01]  /*06a0*/  LOP3.LUT R5, R3, 0x1c0, RZ, 0xc0, !PT ;  /* 0x000001c003057812 */ /* 0x000fe200078ec0ff */
[----:B------:R-:W-:Y:S01]  /*06b0*/  IMAD.SHL.U32 R3, R245, 0x400, RZ ;  /* 0x00000400f5037824 */ /* 0x000fe200078e00ff */
[----:B------:R-:W-:-:S02]  /*06c0*/  LOP3.LUT R2, R4, R2, RZ, 0x3c, !PT ;  /* 0x0000000204027212 */ /* 0x000fc400078e3cff */
        /* <DEDUP_REMOVED lines=75> */
.L_x_279:
        /* <DEDUP_REMOVED lines=52> */
[----:B------:R-:W-:-:S03]  /*0ec0*/  @!UP3 ULDC UR6, c[0x0][0x2cc] ;  /* 0x0000b3000006bab9 */ /* 0x000fc60000000800 */
[----:B------:R-:W-:Y:S01]  /*0ed0*/  ISETP.NE.AND.EX P0, PT, RZ, UR7, PT, P0 ;  /* 0x00000007ff007c0c */ /* 0x000fe2000bf05300 */
[----:B------:R-:W-:-:S03]  /*0ee0*/  @!UP3 USEL UR7, UR6, URZ, UP0 ;  /* 0x0000003f0607b287 */ /* 0x000fc60008000000 */
[----:B------:R-:W-:-:S03]  /*0ef0*/  ULDC UR6, c[0x0][0x2c8] ;  /* 0x0000b20000067ab9 */ /* 0x000fc60000000800 */
        /* <DEDUP_REMOVED lines=11> */
.L_x_251:
[----:B------:R-:W-:Y:S02]  /*0fb0*/  @!UP3 UIADD3 UR12, UR7, UR6, -UR41 ;  /* 0x00000006070cb290 */ /* 0x000fe4000fffe829 */
[----:B------:R-:W-:Y:S02]  /*0fc0*/  @UP2 UIADD3 UR23, UR23, -UR5, URZ ;  /* 0x8000000517172290 */ /* 0x000fe4000fffe03f */
[----:B------:R-:W-:-:S05]  /*0fd0*/  UISETP.GT.AND UP0, UPT, UR12, UR25, UPT ;  /* 0x000000190c00728c */ /* 0x000fca000bf04270 */
[----:B------:R-:W-:Y:S01]  /*0fe0*/  @!UP2 ULDC UR23, c[0x0][0x2c4] ;  /* 0x0000b1000017aab9 */ /* 0x000fe20000000800 */
[----:B------:R-:W-:-:S13]  /*0ff0*/  PLOP3.LUT P0, PT, PT, PT, UP0, 0x80, 0x0 ;  /* 0x000000000000781c */ /* 0x000fda0003f0f008 */
[----:B------:R-:W-:Y:S05]  /*1000*/  @!P0 BRA `(.L_x_252) ;  /* 0x0000008c00548947 */ /* 0x000fea0003800000 */
[----:B------:R-:W1:Y:S01]  /*1010*/  LDC R8, c[0x0][0x278] ;  /* 0x00009e00ff087b82 */ /* 0x000e620000000800 */
[----:B------:R-:W-:Y:S01]  /*1020*/  IABS R6, UR59 ;  /* 0x0000003b00067c13 */ /* 0x000fe20008000000 */
[----:B------:R-:W-:Y:S01]  /*1030*/  ULDC.64 UR8, c[0x0][0x488] ;  /* 0x0001220000087ab9 */ /* 0x000fe20000000a00 */
[----:B------:R-:W-:Y:S01]  /*1040*/  UISETP.NE.AND UP0, UPT, UR5, -0x1, UPT ;  /* 0xffffffff0500788c */ /* 0x000fe2000bf05270 */
[----:B------:R-:W-:Y:S01]  /*1050*/  ULDC.64 UR6, c[0x0][0x228] ;  /* 0x00008a0000067ab9 */ /* 0x000fe20000000a00 */
[----:B------:R-:W-:-:S03]  /*1060*/  UIADD3 UR13, UR23, 0x7f, URZ ;  /* 0x0000007f170d7890 */ /* 0x000fc6000fffe03f */
[----:B------:R-:W2:Y:S01]  /*1070*/  S2UR UR10, SR_CTAID.X ;  /* 0x00000000000a79c3 */ /* 0x000ea20000002500 */
[----:B------:R-:W-:Y:S02]  /*1080*/  UIMAD.WIDE.U32 UR16, UR50, UR6, URZ ;  /* 0x00000006321072a5 */ /* 0x000fe4000f8e003f */
[----:B------:R-:W-:Y:S01]  /*1090*/  UIMAD UR6, UR60, UR6, URZ ;  /* 0x000000063c0672a4 */ /* 0x000fe2000f8e023f */
[----:B------:R-:W-:Y:S01]  /*10a0*/  ULDC.64 UR44, c[0x0][0x240] ;  /* 0x00009000002c7ab9 */ /* 0x000fe20000000a00 */
[----:B------:R-:W-:Y:S02]  /*10b0*/  ULDC UR61, c[0x0][0x2d4] ;  /* 0x0000b500003d7ab9 */ /* 0x000fe40000000800 */
[----:B------:R-:W-:Y:S02]  /*10c0*/  UIMAD UR32, UR50, UR7, UR6 ;  /* 0x00000007322072a4 */ /* 0x000fe4000f8e0206 */
[----:B------:R-:W-:Y:S01]  /*10d0*/  USHF.R.S32.HI UR40, URZ, 0x1f, UR61 ;  /* 0x0000001f3f287899 */ /* 0x000fe2000801143d */
[----:B------:R-:W-:Y:S01]  /*10e0*/  @!UP0 ULDC.64 UR6, c[0x0][0x418] ;  /* 0x0001060000068ab9 */ /* 0x000fe20000000a00 */
[----:B------:R-:W-:-:S02]  /*10f0*/  USHF.R.S32.HI UR19, URZ, 0x1f, UR13 ;  /* 0x0000001f3f137899 */ /* 0x000fc4000801140d */
[----:B------:R-:W-:Y:S01]  /*1100*/  UIMAD UR22, UR5, UR45, URZ ;  /* 0x0000002d051672a4 */ /* 0x000fe2000f8e023f */
[----:B-1----:R-:W-:Y:S01]  /*1110*/  IABS R7, R8 ;  /* 0x0000000800077213 */ /* 0x002fe20000000000 */
[----:B------:R-:W-:Y:S01]  /*1120*/  ULDC UR28, c[0x0][0x2dc] ;  /* 0x0000b700001c7ab9 */ /* 0x000fe20000000800 */
[----:B------:R-:W-:Y:S01]  /*1130*/  ULDC UR48, c[0x0][0x270] ;  /* 0x00009c0000307ab9 */ /* 0x000fe20000000800 */
[----:B------:R-:W-:Y:S01]  /*1140*/  @!UP0 UIMAD.WIDE.U32 UR36, UR50, UR6, URZ ;  /* 0x00000006322482a5 */ /* 0x000fe2000f8e003f */
[----:B------:R-:W1:Y:S01]  /*1150*/  I2F.RP R4, R7 ;  /* 0x0000000700047306 */ /* 0x000e620000209400 */
[----:B------:R-:W-:Y:S01]  /*1160*/  UIADD3 UR32, UR17, UR32, URZ ;  /* 0x0000002011207290 */ /* 0x000fe2000fffe03f */
[----:B------:R-:W-:Y:S01]  /*1170*/  ISETP.NE.AND P3, PT, R8, RZ, PT ;  /* 0x000000ff0800720c */ /* 0x000fe20003f65270 */
[----:B------:R-:W-:Y:S02]  /*1180*/  USHF.L.U64.HI UR18, UR50, 0x7, UR60 ;  /* 0x0000000732127899 */ /* 0x000fe4000801023c */
[----:B--2---:R-:W-:-:S02]  /*1190*/  UIMAD.WIDE.U32 UR30, UR10, UR8, URZ ;  /* 0x000000080a1e72a5 */ /* 0x004fc4000f8e003f */
[----:B------:R-:W-:Y:S02]  /*11a0*/  USEL UR34, UR18, URZ, UP2 ;  /* 0x0000003f12227287 */ /* 0x000fe40009000000 */
[----:B------:R-:W-:Y:S02]  /*11b0*/  UIMAD UR43, UR10, UR9, UR31 ;  /* 0x000000090a2b72a4 */ /* 0x000fe4000f8e021f */
[----:B------:R-:W-:Y:S01]  /*11c0*/  USHF.L.U32 UR10, UR50, 0x7, URZ ;  /* 0x00000007320a7899 */ /* 0x000fe2000800063f */
[----:B------:R-:W-:Y:S01]  /*11d0*/  @UP0 ULDC.64 UR8, c[0x0][0x420] ;  /* 0x0001080000080ab9 */ /* 0x000fe20000000a00 */
[----:B------:R-:W-:Y:S01]  /*11e0*/  ULEA.HI UR31, UR19, UR13, URZ, 0x7 ;  /* 0x0000000d131f7291 */ /* 0x000fe2000f8f383f */
[----:B-1----:R-:W1:Y:S01]  /*11f0*/  MUFU.RCP R4, R4 ;  /* 0x0000000400047308 */ /* 0x002e620000001000 */
[----:B------:R-:W-:Y:S02]  /*1200*/  USEL UR33, UR10, URZ, UP2 ;  /* 0x0000003f0a217287 */ /* 0x000fe40009000000 */
[----:B------:R-:W-:-:S02]  /*1210*/  UIMAD.WIDE.U32 UR10, UR5, UR44, URZ ;  /* 0x0000002c050a72a5 */ /* 0x000fc4000f8e003f */
[----:B------:R-:W-:Y:S02]  /*1220*/  @UP0 UIMAD.WIDE.U32 UR38, UR5, UR8, URZ ;  /* 0x00000008052602a5 */ /* 0x000fe4000f8e003f */
[----:B------:R-:W-:Y:S02]  /*1230*/  @!UP0 UIMAD UR8, UR60, UR6, URZ ;  /* 0x000000063c0882a4 */ /* 0x000fe4000f8e023f */
[----:B------:R-:W-:Y:S02]  /*1240*/  USEL UR57, UR16, UR10, !UP0 ;  /* 0x0000000a10397287 */ /* 0x000fe4000c000000 */
[----:B------:R-:W-:Y:S02]  /*1250*/  UIMAD UR10, UR40, UR50, URZ ;  /* 0x00000032280a72a4 */ /* 0x000fe4000f8e023f */
[----:B------:R-:W-:Y:S02]  /*1260*/  @UP0 UIMAD UR53, UR5, UR9, UR39 ;  /* 0x00000009053502a4 */ /* 0x000fe4000f8e0227 */
[----:B------:R-:W-:Y:S01]  /*1270*/  @!UP0 UIMAD UR35, UR50, UR7, UR8 ;  /* 0x00000007322382a4 */ /* 0x000fe2000f8e0208 */
[----:B-1----:R-:W-:Y:S01]  /*1280*/  VIADD R4, R4, 0xffffffe ;  /* 0x0ffffffe04047836 */ /* 0x002fe20000000000 */
[----:B------:R-:W-:-:S02]  /*1290*/  UIMAD.WIDE UR6, UR28, UR48, URZ ;  /* 0x000000301c0672a5 */ /* 0x000fc4000f8e023f */
[----:B------:R-:W-:Y:S01]  /*12a0*/  UIMAD.WIDE.U32 UR8, UR50, UR61, URZ ;  /* 0x0000003d320872a5 */ /* 0x000fe2000f8e003f */
[----:B------:R-:W1:Y:S01]  /*12b0*/  F2I.FTZ.U32.TRUNC.NTZ R5, R4 ;  /* 0x0000000400057305 */ /* 0x000e62000021f000 */
[----:B------:R-:W-:Y:S02]  /*12c0*/  UIMAD UR10, UR60, UR61, UR10 ;  /* 0x0000003d3c0a72a4 */ /* 0x000fe4000f8e020a */
[----:B------:R-:W-:Y:S02]  /*12d0*/  @UP0 UIADD3 UR32, UR11, UR22, URZ ;  /* 0x000000160b200290 */ /* 0x000fe4000fffe03f */
[----:B------:R-:W-:Y:S02]  /*12e0*/  ULOP3.LUT UR11, UR31, 0xffffff80, URZ, 0xc0, !UPT ;  /* 0xffffff801f0b7892 */ /* 0x000fe4000f8ec03f */
[----:B------:R-:W-:Y:S02]  /*12f0*/  UIMAD UR13, UR7, UR8, URZ ;  /* 0x00000008070d72a4 */ /* 0x000fe4000f8e023f */
[----:B------:R-:W-:Y:S01]  /*1300*/  UIADD3 UR10, UR9, UR10, URZ ;  /* 0x0000000a090a7290 */ /* 0x000fe2000fffe03f */
[----:B------:R-:W-:Y:S01]  /*1310*/  ULDC.U8 UR26, c[0x0][0x3d8] ;  /* 0x0000f600001a7ab9 */ /* 0x000fe20000000000 */
[----:B------:R-:W-:-:S02]  /*1320*/  UIADD3 UR18, UR11, -0x80, URZ ;  /* 0xffffff800b127890 */ /* 0x000fc4000fffe03f */
[----:B------:R-:W-:Y:S01]  /*1330*/  UISETP.NE.AND UP3, UPT, UR26, URZ, UPT ;  /* 0x0000003f1a00728c */ /* 0x000fe2000bf65270 */
[--C-:B-1----:R-:W-:Y:S01]  /*1340*/  IMAD.MOV R0, RZ, RZ, -R5.reuse ;  /* 0x000000ffff007224 */ /* 0x102fe200078e0a05 */
[----:B------:R-:W-:Y:S01]  /*1350*/  UIMAD.WIDE.U32 UR16, UR6, UR8, URZ ;  /* 0x00000008061072a5 */ /* 0x000fe2000f8e003f */
[----:B------:R-:W-:Y:S01]  /*1360*/  IMAD.MOV.U32 R4, RZ, RZ, RZ ;  /* 0x000000ffff047224 */ /* 0x000fe200078e00ff */
[----:B------:R-:W-:Y:S01]  /*1370*/  UIMAD.WIDE.U32 UR8, UR6, UR5, URZ ;  /* 0x00000005060872a5 */ /* 0x000fe2000f8e003f */
[----:B------:R-:W-:Y:S01]  /*1380*/  IMAD R3, R0, R7, RZ ;  /* 0x0000000700037224 */ /* 0x000fe200078e02ff */
[----:B------:R-:W-:Y:S01]  /*1390*/  MOV R0, R6 ;  /* 0x0000000600007202 */ /* 0x000fe20000000f00 */
[----:B------:R-:W-:Y:S02]  /*13a0*/  UIMAD UR10, UR6, UR10, UR13 ;  /* 0x0000000a060a72a4 */ /* 0x000fe4000f8e020d */
[----:B------:R-:W-:Y:S01]  /*13b0*/  IMAD.HI.U32 R3, R5, R3, R4 ;  /* 0x0000000305037227 */ /* 0x000fe200078e0004 */
[----:B------:R-:W-:-:S02]  /*13c0*/  USHF.R.S32.HI UR22, URZ, 0x1f, UR18 ;  /* 0x0000001f3f167899 */ /* 0x000fc40008011412 */
[----:B------:R-:W-:Y:S02]  /*13d0*/  UIADD3 UR13, UP2, UR18, UR33, URZ ;  /* 0x00000021120d7290 */ /* 0x000fe4000ff5e03f */
[----:B------:R-:W-:Y:S01]  /*13e0*/  UISETP.NE.AND UP1, UPT, UR42, -0x1, UPT ;  /* 0xffffffff2a00788c */ /* 0x000fe2000bf25270 */
[----:B------:R-:W-:Y:S01]  /*13f0*/  IMAD.HI.U32 R3, R3, R0, RZ ;  /* 0x0000000003037227 */ /* 0x000fe200078e00ff */
[----:B------:R-:W-:Y:S02]  /*1400*/  UIMAD UR19, UR7, UR5, URZ ;  /* 0x00000005071372a4 */ /* 0x000fe4000f8e023f */
[----:B------:R-:W-:Y:S01]  /*1410*/  USEL UR58, UR16, UR8, !UP0 ;  /* 0x00000008103a7287 */ /* 0x000fe2000c000000 */
[----:B------:R-:W-:Y:S01]  /*1420*/  IMAD.MOV R4, RZ, RZ, -R3 ;  /* 0x000000ffff047224 */ /* 0x000fe200078e0a03 */
[----:B------:R-:W-:Y:S02]  /*1430*/  UIADD3.X UR8, UR22, UR34, URZ, UP2, !UPT ;  /* 0x0000002216087290 */ /* 0x000fe400097fe43f */
[----:B------:R-:W-:Y:S01]  /*1440*/  UIMAD UR7, UR7, UR13, URZ ;  /* 0x0000000d070772a4 */ /* 0x000fe2000f8e023f */
[----:B------:R-:W-:Y:S01]  /*1450*/  IMAD R0, R7, R4, R0 ;  /* 0x0000000407007224 */ /* 0x000fe200078e0200 */
[----:B------:R-:W-:Y:S01]  /*1460*/  ULDC UR47, c[0x0][0x2c4] ;  /* 0x0000b100002f7ab9 */ /* 0x000fe20000000800 */
[----:B------:R-:W-:-:S02]  /*1470*/  @!UP0 UIADD3 UR53, UR37, UR35, URZ ;  /* 0x0000002325358290 */ /* 0x000fc4000fffe03f */
[----:B------:R-:W-:Y:S01]  /*1480*/  UIMAD UR16, UR6, UR8, UR7 ;  /* 0x00000008061072a4 */ /* 0x000fe2000f8e0207 */
[----:B------:R-:W-:Y:S01]  /*1490*/  ISETP.GT.U32.AND P1, PT, R7, R0, PT ;  /* 0x000000000700720c */ /* 0x000fe20003f24070 */
[----:B------:R-:W-:Y:S02]  /*14a0*/  UIMAD.WIDE.U32 UR34, UR6, UR13, URZ ;  /* 0x0000000d062272a5 */ /* 0x000fe4000f8e003f */
[----:B------:R-:W-:Y:S01]  /*14b0*/  @UP3 UIMAD UR6, UR50, UR47, URZ ;  /* 0x0000002f320632a4 */ /* 0x000fe2000f8e023f */
[----:B------:R-:W-:Y:S01]  /*14c0*/  ULDC.U8 UR27, c[0x0][0x480] ;  /* 0x00012000001b7ab9 */ /* 0x000fe20000000000 */
[----:B------:R-:W-:Y:S02]  /*14d0*/  @UP1 UIADD3 UR21, UR41, UR42, URZ ;  /* 0x0000002a29151290 */ /* 0x000fe4000fffe03f */
[----:B------:R-:W-:Y:S02]  /*14e0*/  @UP1 UIADD3 UR24, UR41, UR42, URZ ;  /* 0x0000002a29181290 */ /* 0x000fe4000fffe03f */
[----:B------:R-:W-:-:S02]  /*14f0*/  UIMAD UR52, UR59, UR28, URZ ;  /* 0x0000001c3b3472a4 */ /* 0x000fc4000f8e023f */
[----:B------:R-:W-:Y:S02]  /*1500*/  UISETP.NE.AND UP4, UPT, UR27, URZ, UPT ;  /* 0x0000003f1b00728c */ /* 0x000fe4000bf85270 */
[----:B------:R-:W-:Y:S01]  /*1510*/  @!P1 IMAD.IADD R0, R0, 0x1, -R7 ;  /* 0x0000000100009824 */ /* 0x000fe200078e0a07 */
[----:B------:R-:W-:Y:S01]  /*1520*/  @!P1 IADD3 R3, R3, 0x1, RZ ;  /* 0x0000000103039810 */ /* 0x000fe20007ffe0ff */
[----:B------:R-:W-:Y:S01]  /*1530*/  @UP3 USEL UR7, UR6, UR5, !UP0 ;  /* 0x0000000506073287 */ /* 0x000fe2000c000000 */
[----:B------:R-:W-:Y:S01]  /*1540*/  PLOP3.LUT P1, PT, PT, PT, UP1, 0x80, 0x0 ;  /* 0x000000000000781c */ /* 0x000fe20003f2f018 */
[----:B------:R-:W-:Y:S01]  /*1550*/  @UP1 ULDC.64 UR28, c[0x0][0x248] ;  /* 0x00009200001c1ab9 */ /* 0x000fe20000000a00 */
[----:B------:R-:W-:Y:S01]  /*1560*/  ISETP.GE.U32.AND P0, PT, R0, R7, PT ;  /* 0x000000070000720c */ /* 0x000fe20003f06070 */
[----:B------:R-:W-:Y:S01]  /*1570*/  @UP1 ULDC.64 UR26, c[0x0][0x250] ;  /* 0x00009400001a1ab9 */ /* 0x000fe20000000a00 */
[----:B------:R-:W-:Y:S01]  /*1580*/  LOP3.LUT R0, R8, UR59, RZ, 0x3c, !PT ;  /* 0x0000003b08007c12 */ /* 0x000fe2000f8e3cff */
[----:B------:R-:W-:-:S02]  /*1590*/  UIADD3 UR51, UR17, UR10, URZ ;  /* 0x0000000a11337290 */ /* 0x000fc4000fffe03f */
[----:B------:R-:W-:Y:S01]  /*15a0*/  @UP0 UIADD3 UR51, UR9, UR19, URZ ;  /* 0x0000001309330290 */ /* 0x000fe2000fffe03f */
[----:B------:R-:W-:Y:S01]  /*15b0*/  ISETP.GE.AND P2, PT, R0, RZ, PT ;  /* 0x000000ff0000720c */ /* 0x000fe20003f46270 */
[----:B------:R-:W-:Y:S01]  /*15c0*/  @UP3 ULDC UR6, c[0x0][0x2e4] ;  /* 0x0000b90000063ab9 */ /* 0x000fe20000000800 */
[----:B------:R-:W-:Y:S02]  /*15d0*/  @UP1 UIMAD.WIDE.U32 UR10, UR21, UR28, URZ ;  /* 0x0000001c150a12a5 */ /* 0x000fe4000f8e003f */
[----:B------:R-:W-:Y:S02]  /*15e0*/  @UP1 UIMAD.WIDE.U32 UR8, UR24, UR26, URZ ;  /* 0x0000001a180812a5 */ /* 0x000fe4000f8e003f */
[----:B------:R-:W-:Y:S01]  /*15f0*/  @UP3 UIMAD UR17, UR59, UR6, UR7 ;  /* 0x000000063b1132a4 */ /* 0x000fe2000f8e0207 */
[----:B------:R-:W-:Y:S01]  /*1600*/  @P0 VIADD R3, R3, 0x1 ;  /* 0x0000000103030836 */ /* 0x000fe20000000000 */
[----:B------:R-:W-:Y:S01]  /*1610*/  @!UP3 UIMAD UR6, UR50, UR48, UR59 ;  /* 0x000000303206b2a4 */ /* 0x000fe2000f8e023b */
[----:B------:R-:W-:Y:S01]  /*1620*/  PLOP3.LUT P0, PT, PT, PT, UP3, 0x80, 0x0 ;  /* 0x000000000000781c */ /* 0x000fe20003f0f038 */
[----:B------:R-:W-:-:S02]  /*1630*/  @UP1 UIMAD UR21, UR21, UR29, URZ ;  /* 0x0000001d151512a4 */ /* 0x000fc4000f8e023f */
[----:B------:R-:W-:Y:S01]  /*1640*/  @UP1 UIMAD UR13, UR24, UR27, URZ ;  /* 0x0000001b180d12a4 */ /* 0x000fe2000f8e023f */
[----:B------:R-:W-:Y:S01]  /*1650*/  @!P2 IADD3 R3, -R3, RZ, RZ ;  /* 0x000000ff0303a210 */ /* 0x000fe20007ffe1ff */
[----:B------:R-:W-:Y:S01]  /*1660*/  USEL UR54, UR43, URZ, UP4 ;  /* 0x0000003f2b367287 */ /* 0x000fe2000a000000 */
[----:B------:R-:W-:Y:S01]  /*1670*/  @!P3 LOP3.LUT R3, RZ, R8, RZ, 0x33, !PT ;  /* 0x00000008ff03b212 */ /* 0x000fe200078e33ff */
[----:B------:R-:W-:Y:S02]  /*1680*/  @!UP3 UIMAD UR17, UR6, UR47, URZ ;  /* 0x0000002f0611b2a4 */ /* 0x000fe4000f8e023f */
[----:B------:R-:W-:Y:S02]  /*1690*/  USHF.R.S32.HI UR46, URZ, 0x1f, UR25 ;  /* 0x0000001f3f2e7899 */ /* 0x000fe40008011419 */
[----:B------:R-:W-:Y:S02]  /*16a0*/  USHF.R.S32.HI UR55, URZ, 0x1f, UR52 ;  /* 0x0000001f3f377899 */ /* 0x000fe40008011434 */
[----:B------:R-:W-:-:S02]  /*16b0*/  USEL UR56, UR30, URZ, UP4 ;  /* 0x0000003f1e387287 */ /* 0x000fc4000a000000 */
        /* <DEDUP_REMOVED lines=8> */
[----:B------:R-:W-:-:S03]  /*1740*/  ULDC.64 UR28, c[0x0][0x248] ;  /* 0x00009200001c7ab9 */ /* 0x000fc60000000a00 */
[----:B------:R-:W-:Y:S02]  /*1750*/  UIMAD UR8, UR6, UR28, URZ ;  /* 0x0000001c060872a4 */ /* 0x000fe4000f8e023f */
[----:B------:R-:W-:Y:S02]  /*1760*/  UIMAD.WIDE.U32 UR6, UR41, UR28, URZ ;  /* 0x0000001c290672a5 */ /* 0x000fe4000f8e003f */
[----:B------:R-:W-:-:S03]  /*1770*/  UIMAD UR10, UR41, UR29, UR8 ;  /* 0x0000001d290a72a4 */ /* 0x000fc6000f8e0208 */
[----:B------:R-:W-:Y:S01]  /*1780*/  ULDC.64 UR8, c[0x0][0x230] ;  /* 0x00008c0000087ab9 */ /* 0x000fe20000000a00 */
[----:B------:R-:W-:Y:S02]  /*1790*/  UIADD3 UR7, UR7, UR10, URZ ;  /* 0x0000000a07077290 */ /* 0x000fe4000fffe03f */
[----:B------:R-:W-:Y:S02]  /*17a0*/  UIMAD UR10, UR60, UR8, URZ ;  /* 0x000000083c0a72a4 */ /* 0x000fe4000f8e023f */
[----:B------:R-:W-:Y:S02]  /*17b0*/  UIMAD.WIDE.U32 UR6, UR50, UR8, UR6 ;  /* 0x00000008320672a5 */ /* 0x000fe4000f8e0006 */
[----:B------:R-:W-:-:S04]  /*17c0*/  UIMAD UR9, UR50, UR9, UR10 ;  /* 0x00000009320972a4 */ /* 0x000fc8000f8e020a */
[----:B------:R-:W-:Y:S01]  /*17d0*/  UIADD3 UR47, UR7, UR9, URZ ;  /* 0x00000009072f7290 */ /* 0x000fe2000fffe03f */
[----:B------:R-:W-:-:S11]  /*17e0*/  UMOV UR43, UR6 ;  /* 0x00000006002b7c82 */ /* 0x000fd60008000000 */
.L_x_253:
[----:B------:R-:W-:Y:S05]  /*17f0*/  @P1 BRA `(.L_x_254) ;  /* 0x0000000000301947 */ /* 0x000fea0003800000 */
        /* <DEDUP_REMOVED lines=12> */
.L_x_254:
        /* <DEDUP_REMOVED lines=11> */
.L_x_255:
[----:B------:R-:W-:Y:S02]  /*1970*/  ULDC UR5, c[0x0][0x270] ;  /* 0x00009c0000057ab9 */ /* 0x000fe40000000800 */
[----:B------:R-:W-:-:S04]  /*1980*/  UIMAD UR5, UR50, UR5, UR59 ;  /* 0x00000005320572a4 */ /* 0x000fc8000f8e023b */
[----:B------:R-:W-:-:S12]  /*1990*/  UIMAD UR5, UR5, UR61, URZ ;  /* 0x0000003d050572a4 */ /* 0x000fd8000f8e023f */
.L_x_256:
[----:B------:R-:W1:Y:S01]  /*19a0*/  S2R R16, SR_TID.X ;  /* 0x0000000000107919 */ /* 0x000e620000002100 */
[----:B------:R-:W2:Y:S01]  /*19b0*/  LDC.64 R12, c[0x0][0x420] ;  /* 0x00010800ff0c7b82 */ /* 0x000ea20000000a00 */
[----:B------:R-:W-:Y:S01]  /*19c0*/  ULDC UR6, c[0x0][0x2dc] ;  /* 0x0000b70000067ab9 */ /* 0x000fe20000000800 */
[----:B------:R-:W-:Y:S01]  /*19d0*/  ULDC UR8, c[0x0][0x270] ;  /* 0x00009c0000087ab9 */ /* 0x000fe20000000800 */
[----:B------:R-:W-:Y:S01]  /*19e0*/  UIADD3 UR21, UR18, UR5, URZ ;  /* 0x0000000512157290 */ /* 0x000fe2000fffe03f */
[----:B------:R-:W-:Y:S01]  /*19f0*/  BSSY B1, `(.L_x_252) ;  /* 0x0000836000017945 */ /* 0x000fe20003800000 */
[----:B------:R-:W-:Y:S02]  /*1a00*/  UIMAD UR5, UR6, UR8, URZ ;  /* 0x00000008060572a4 */ /* 0x000fe4000f8e023f */
[----:B------:R-:W-:Y:S01]  /*1a10*/  UIADD3 UR6, -UR12, UR23, UR25 ;  /* 0x000000170c067290 */ /* 0x000fe2000fffe119 */
[----:B------:R-:W-:Y:S01]  /*1a20*/  ULDC UR10, c[0x0][0x398] ;  /* 0x0000e600000a7ab9 */ /* 0x000fe20000000800 */
[----:B------:R-:W-:Y:S01]  /*1a30*/  USHF.R.S32.HI UR61, URZ, 0x1f, UR59 ;  /* 0x0000001f3f3d7899 */ /* 0x000fe2000801143b */
[----:B------:R-:W-:Y:S01]  /*1a40*/  ULDC.64 UR8, c[0x0][0x428] ;  /* 0x00010a0000087ab9 */ /* 0x000fe20000000a00 */
[----:B------:R-:W-:Y:S01]  /*1a50*/  UIADD3 UR6, UR6, -UR10, URZ ;  /* 0x8000000a06067290 */ /* 0x000fe2000fffe03f */
[----:B------:R-:W-:Y:S01]  /*1a60*/  IMAD.U32 R14, RZ, RZ, UR8 ;  /* 0x00000008ff0e7e24 */ /* 0x000fe2000f8e00ff */
[----:B------:R-:W-:-:S02]  /*1a70*/  UIMAD UR11, UR61, UR8, URZ ;  /* 0x000000083d0b72a4 */ /* 0x000fc4000f8e023f */
[----:B------:R-:W-:Y:S02]  /*1a80*/  USHF.R.S32.HI UR24, URZ, 0x1f, UR6 ;  /* 0x0000001f3f187899 */ /* 0x000fe40008011406 */
[----:B------:R-:W-:Y:S02]  /*1a90*/  UIMAD UR13, UR59, UR9, UR11 ;  /* 0x000000093b0d72a4 */ /* 0x000fe4000f8e020b */
[----:B------:R-:W-:Y:S02]  /*1aa0*/  USHF.L.U32 UR11, UR5, 0x7, URZ ;  /* 0x00000007050b7899 */ /* 0x000fe4000800063f */
[----:B------:R-:W-:Y:S01]  /*1ab0*/  ULEA.HI UR24, UR24, UR6, URZ, 0x7 ;  /* 0x0000000618187291 */ /* 0x000fe2000f8f383f */
[----:B--2---:R-:W-:Y:S01]  /*1ac0*/  IMAD R10, R12, UR22, RZ ;  /* 0x000000160c0a7c24 */ /* 0x004fe2000f8e02ff */
[----:B------:R-:W-:Y:S02]  /*1ad0*/  UIADD3 UR9, UP2, UP0, UR34, UR11, UR52 ;  /* 0x0000000b22097290 */ /* 0x000fe4000f85e034 */
[----:B------:R-:W-:Y:S01]  /*1ae0*/  USHF.R.S32.HI UR24, URZ, 0x7, UR24 ;  /* 0x000000073f187899 */ /* 0x000fe20008011418 */
[----:B------:R-:W-:Y:S01]  /*1af0*/  IMAD R10, R13, UR18, R10 ;  /* 0x000000120d0a7c24 */ /* 0x000fe2000f8e020a */
[----:B------:R-:W-:Y:S01]  /*1b00*/  UIADD3 UR35, UR18, UR17, URZ ;  /* 0x0000001112237290 */ /* 0x000fe2000fffe03f */
[----:B-1----:R-:W-:-:S02]  /*1b10*/  SHF.R.S32.HI R11, RZ, 0x1f, R16 ;  /* 0x0000001fff0b7819 */ /* 0x002fc40000011410 */
[----:B------:R-:W-:Y:S01]  /*1b20*/  ULDC.64 UR16, c[0x0][0x258] ;  /* 0x0000960000107ab9 */ /* 0x000fe20000000a00 */
[----:B------:R-:W-:Y:S01]  /*1b30*/  ULDC.64 UR36, c[0x0][0x478] ;  /* 0x00011e0000247ab9 */ /* 0x000fe20000000a00 */
[----:B------:R-:W-:Y:S01]  /*1b40*/  ULDC.64 UR30, c[0x0][0x3e0] ;  /* 0x0000f800001e7ab9 */ /* 0x000fe20000000a00 */
[CC--:B------:R-:W-:Y:S01]  /*1b50*/  LEA.HI R0, R11.reuse, R16.reuse, RZ, 0x2 ;  /* 0x000000100b007211 */ /* 0x0c0fe200078f10ff */
[----:B------:R-:W-:Y:S01]  /*1b60*/  ULDC.64 UR38, c[0x0][0x2b0] ;  /* 0x0000ac0000267ab9 */ /* 0x000fe20000000a00 */
[----:B------:R-:W-:Y:S01]  /*1b70*/  LEA.HI R11, R11, R16, RZ, 0x5 ;  /* 0x000000100b0b7211 */ /* 0x000fe200078f28ff */
[----:B------:R-:W-:Y:S01]  /*1b80*/  UIADD3 UR10, UR48, -0x1, URZ ;  /* 0xffffffff300a7890 */ /* 0x000fe2000fffe03f */
[----:B------:R-:W-:Y:S02]  /*1b90*/  LOP3.LUT R4, R0, 0xfffffffc, RZ, 0xc0, !PT ;  /* 0xfffffffc00047812 */ /* 0x000fe400078ec0ff */
[----:B------:R-:W-:Y:S02]  /*1ba0*/  SHF.R.S32.HI R0, RZ, 0x2, R0 ;  /* 0x00000002ff007819 */ /* 0x000fe40000011400 */
[----:B------:R-:W-:Y:S01]  /*1bb0*/  LOP3.LUT R22, R11, 0xffffffe0, RZ, 0xc0, !PT ;  /* 0xffffffe00b167812 */ /* 0x000fe200078ec0ff */
[----:B------:R-:W-:Y:S01]  /*1bc0*/  IMAD.IADD R4, R16, 0x1, -R4 ;  /* 0x0000000110047824 */ /* 0x000fe200078e0a04 */
[----:B------:R-:W-:-:S02]  /*1bd0*/  SHF.R.S32.HI R19, RZ, 0x1f, R0 ;  /* 0x0000001fff137819 */ /* 0x000fc40000011400 */
[----:B------:R-:W-:Y:S01]  /*1be0*/  IADD3 R8, P0, R0, UR18, RZ ;  /* 0x0000001200087c10 */ /* 0x000fe2000ff1e0ff */
[----:B------:R-:W-:Y:S01]  /*1bf0*/  IMAD.SHL.U32 R4, R4, 0x8, RZ ;  /* 0x0000000804047824 */ /* 0x000fe200078e00ff */
[----:B------:R-:W-:Y:S01]  /*1c00*/  SHF.R.S32.HI R11, RZ, 0x5, R11 ;  /* 0x00000005ff0b7819 */ /* 0x000fe2000001140b */
[----:B------:R-:W-:Y:S01]  /*1c10*/  IMAD.IADD R22, R16, 0x1, -R22 ;  /* 0x0000000110167824 */ /* 0x000fe200078e0a16 */
[----:B------:R-:W-:Y:S02]  /*1c20*/  IADD3.X R6, R19, UR22, RZ, P0, !PT ;  /* 0x0000001613067c10 */ /* 0x000fe400087fe4ff */
[----:B------:R-:W-:Y:S01]  /*1c30*/  SHF.R.S32.HI R5, RZ, 0x1f, R4 ;  /* 0x0000001fff057819 */ /* 0x000fe20000011404 */
[----:B------:R-:W-:Y:S02]  /*1c40*/  IMAD R11, R11, UR5, R22 ;  /* 0x000000050b0b7c24 */ /* 0x000fe4000f8e0216 */
[----:B------:R-:W-:Y:S02]  /*1c50*/  IMAD R9, R6, UR44, RZ ;  /* 0x0000002c06097c24 */ /* 0x000fe4000f8e02ff */
[----:B------:R-:W-:-:S04]  /*1c60*/  IMAD.WIDE.U32 R6, R8, UR44, R4 ;  /* 0x0000002c08067c25 */ /* 0x000fc8000f8e0004 */
[----:B------:R-:W-:Y:S01]  /*1c70*/  IMAD R9, R8, UR45, R9 ;  /* 0x0000002d08097c24 */ /* 0x000fe2000f8e0209 */
[----:B------:R-:W-:-:S04]  /*1c80*/  IADD3 R8, P0, R6, UR57, RZ ;  /* 0x0000003906087c10 */ /* 0x000fc8000ff1e0ff */
[----:B------:R-:W-:Y:S01]  /*1c90*/  IADD3.X R9, R7, UR32, R9, P0, !PT ;  /* 0x0000002007097c10 */ /* 0x000fe200087fe409 */
[----:B------:R-:W-:Y:S01]  /*1ca0*/  ULDC.64 UR32, c[0x0][0x210] ;  /* 0x0000840000207ab9 */ /* 0x000fe20000000a00 */
[----:B------:R-:W-:Y:S01]  /*1cb0*/  IADD3 R6, P0, R4, UR7, RZ ;  /* 0x0000000704067c10 */ /* 0x000fe2000ff1e0ff */
[----:B------:R-:W-:-:S03]  /*1cc0*/  USHF.R.S32.HI UR7, URZ, 0x1f, UR11 ;  /* 0x0000001f3f077899 */ /* 0x000fc6000801140b */
[----:B------:R-:W-:Y:S01]  /*1cd0*/  IADD3.X R7, R5, UR53, RZ, P0, !PT ;  /* 0x0000003505077c10 */ /* 0x000fe200087fe4ff */
[----:B------:R-:W-:Y:S02]  /*1ce0*/  UIADD3.X UR8, UR19, UR7, UR55, UP2, UP0 ;  /* 0x0000000713087290 */ /* 0x000fe400097e0437 */
[----:B------:R-:W-:Y:S01]  /*1cf0*/  UISETP.LT.AND UP0, UPT, URZ, UR24, UPT ;  /* 0x000000183f00728c */ /* 0x000fe2000bf01270 */
[----:B------:R-:W-:Y:S01]  /*1d00*/  IMAD.WIDE.U32 R6, R12, UR18, R6 ;  /* 0x000000120c067c25 */ /* 0x000fe2000f8e0006 */
[----:B------:R-:W-:Y:S02]  /*1d10*/  UIADD3 UR9, UP3, UP2, UR56, UR9, UR58 ;  /* 0x0000000938097290 */ /* 0x000fe4000fa7e03a */
[----:B------:R-:W-:Y:S01]  /*1d20*/  USEL UR24, URZ, UR24, !UP0 ;  /* 0x000000183f187287 */ /* 0x000fe2000c000000 */
[----:B------:R-:W-:Y:S01]  /*1d30*/  IMAD.IADD R7, R7, 0x1, R10 ;  /* 0x0000000107077824 */ /* 0x000fe200078e020a */
[----:B------:R-:W-:Y:S01]  /*1d40*/  UIADD3.X UR8, UR54, UR8, UR51, UP3, UP2 ;  /* 0x0000000836087290 */ /* 0x000fe20009fe4433 */
[----:B------:R-:W-:Y:S01]  /*1d50*/  IMAD.U32 R10, RZ, RZ, UR16 ;  /* 0x00000010ff0a7e24 */ /* 0x000fe2000f8e00ff */
[----:B------:R-:W-:Y:S01]  /*1d60*/  UISETP.GT.AND UP0, UPT, UR48, UR24, UPT ;  /* 0x000000183000728c */ /* 0x000fe2000bf04270 */
[----:B------:R-:W-:Y:S01]  /*1d70*/  IMAD.WIDE.U32 R6, R14, UR59, R6 ;  /* 0x0000003b0e067c25 */ /* 0x000fe2000f8e0006 */
[----:B------:R-:W-:Y:S01]  /*1d80*/  UIMAD UR7, UR61, UR16, URZ ;  /* 0x000000103d0772a4 */ /* 0x000fe2000f8e023f */
[----:B------:R-:W-:-:S02]  /*1d90*/  ULDC.64 UR18, c[0x0][0x400] ;  /* 0x0001000000127ab9 */ /* 0x000fc40000000a00 */
[----:B------:R-:W-:Y:S01]  /*1da0*/  IMAD.WIDE.U32 R8, R10, UR59, R8 ;  /* 0x0000003b0a087c25 */ /* 0x000fe2000f8e0008 */
[----:B------:R-:W-:Y:S01]  /*1db0*/  IADD3 R10, P0, R11, UR9, RZ ;  /* 0x000000090b0a7c10 */ /* 0x000fe2000ff1e0ff */
[----:B------:R-:W-:Y:S02]  /*1dc0*/  UIMAD UR17, UR59, UR17, UR7 ;  /* 0x000000113b1172a4 */ /* 0x000fe4000f8e0207 */
[----:B------:R-:W-:Y:S01]  /*1dd0*/  VIADD R7, R7, UR13 ;  /* 0x0000000d07077c36 */ /* 0x000fe20008000000 */
[----:B------:R-:W-:Y:S01]  /*1de0*/  LEA.HI.X.SX32 R11, R11, UR8, 0x1, P0 ;  /* 0x000000080b0b7c11 */ /* 0x000fe200080f0eff */
[-C--:B------:R-:W-:Y:S01]  /*1df0*/  IMAD R14, R19, R12.reuse, RZ ;  /* 0x0000000c130e7224 */ /* 0x080fe200078e02ff */
[----:B------:R-:W-:Y:S01]  /*1e00*/  PLOP3.LUT P0, PT, PT, PT, UP0, 0x80, 0x0 ;  /* 0x000000000000781c */ /* 0x000fe20003f0f008 */
[----:B------:R-:W-:Y:S01]  /*1e10*/  IMAD.WIDE.U32 R6, R0, R12, R6 ;  /* 0x0000000c00067225 */ /* 0x000fe200078e0006 */
[----:B------:R-:W-:Y:S01]  /*1e20*/  UIMAD.WIDE UR6, UR21, 0x4, UR36 ;  /* 0x00000004150678a5 */ /* 0x000fe2000f8e0224 */
[----:B------:R-:W-:-:S02]  /*1e30*/  LEA R234, P2, R10, UR18, 0x2 ;  /* 0x000000120aea7c11 */ /* 0x000fc4000f8410ff */
[----:B------:R-:W-:Y:S01]  /*1e40*/  IMAD R14, R0, R13, R14 ;  /* 0x0000000d000e7224 */ /* 0x000fe200078e020e */
[----:B------:R-:W-:Y:S01]  /*1e50*/  LEA R230, P4, R8, UR32, 0x1 ;  /* 0x0000002008e67c11 */ /* 0x000fe2000f8808ff */
[----:B------:R-:W-:Y:S01]  /*1e60*/  VIADD R9, R9, UR17 ;  /* 0x0000001109097c36 */ /* 0x000fe20008000000 */
[----:B------:R-:W-:Y:S01]  /*1e70*/  LEA R228, P3, R6, UR30, 0x1 ;  /* 0x0000001e06e47c11 */ /* 0x000fe2000f8608ff */
[----:B------:R-:W-:Y:S01]  /*1e80*/  IMAD.IADD R7, R7, 0x1, R14 ;  /* 0x0000000107077824 */ /* 0x000fe200078e020e */
[----:B------:R-:W-:Y:S01]  /*1e90*/  UIMAD.WIDE UR16, UR35, 0x4, UR38 ;  /* 0x00000004231078a5 */ /* 0x000fe2000f8e0226 */
[----:B------:R-:W-:Y:S01]  /*1ea0*/  LEA.HI.X R233, R10, UR19, R11, 0x2, P2 ;  /* 0x000000130ae97c11 */ /* 0x000fe200090f140b */
[----:B------:R-:W-:Y:S01]  /*1eb0*/  UMOV UR22, UR6 ;  /* 0x0000000600167c82 */ /* 0x000fe20008000000 */
[----:B------:R-:W-:Y:S01]  /*1ec0*/  LEA.HI.X R231, R8, UR33, R9, 0x1, P4 ;  /* 0x0000002108e77c11 */ /* 0x000fe2000a0f0c09 */
[----:B------:R-:W-:Y:S01]  /*1ed0*/  UMOV UR21, UR7 ;  /* 0x0000000700157c82 */ /* 0x000fe20008000000 */
        /* <DEDUP_REMOVED lines=21> */
.L_x_258:
        /* <DEDUP_REMOVED lines=19> */
.L_x_259:
        /* <DEDUP_REMOVED lines=30> */
.L_x_261:
[----:B------:R-:W-:Y:S05]  /*2340*/  BSYNC B0 ;  /* 0x0000000000007941 */ /* 0x000fea0003800000 */
.L_x_260:
        /* <DEDUP_REMOVED lines=14> */
.L_x_263:
[----:B------:R-:W-:Y:S05]  /*2430*/  BSYNC B0 ;  /* 0x0000000000007941 */ /* 0x000fea0003800000 */
.L_x_262:
        /* <DEDUP_REMOVED lines=26> */
.L_x_265:
[----:B------:R-:W-:Y:S05]  /*25e0*/  BSYNC B0 ;  /* 0x0000000000007941 */ /* 0x000fea0003800000 */
.L_x_264:
        /* <DEDUP_REMOVED lines=14> */
.L_x_257:
[----:B------:R-:W-:Y:S01]  /*26d0*/  UIMAD UR9, UR46, UR28, URZ ;  /* 0x0000001c2e0972a4 */ /* 0x000fe2000f8e023f */
[----:B------:R-:W-:Y:S01]  /*26e0*/  IMAD.U32 R6, RZ, RZ, UR26 ;  /* 0x0000001aff067e24 */ /* 0x000fe2000f8e00ff */
[----:B------:R-:W-:Y:S01]  /*26f0*/  UIMAD UR6, UR10, -0x80, UR23 ;  /* 0xffffff800a0678a4 */ /* 0x000fe2000f8e0217 */
[----:B------:R-:W-:Y:S01]  /*2700*/  IMAD.U32 R8, RZ, RZ, UR28 ;  /* 0x0000001cff087e24 */ /* 0x000fe2000f8e00ff */
[----:B------:R-:W-:Y:S01]  /*2710*/  UIMAD UR7, UR20, -0x80, UR12 ;  /* 0xffffff80140778a4 */ /* 0x000fe2000f8e020c */
[----:B------:R-:W-:Y:S01]  /*2720*/  VIADD R9, R0, 0x40 ;  /* 0x0000004000097836 */ /* 0x000fe20000000000 */
[----:B------:R-:W-:Y:S01]  /*2730*/  UIMAD UR9, UR25, UR29, UR9 ;  /* 0x0000001d190972a4 */ /* 0x000fe2000f8e0209 */
[--C-:B------:R-:W-:Y:S01]  /*2740*/  IMAD.WIDE.U32 R6, R6, UR25, R4.reuse ;  /* 0x0000001906067c25 */ /* 0x100fe2000f8e0004 */
[----:B------:R-:W-:Y:S02]  /*2750*/  UIMAD UR8, UR46, UR26, URZ ;  /* 0x0000001a2e0872a4 */ /* 0x000fe4000f8e023f */
[C---:B------:R-:W-:Y:S01]  /*2760*/  ISETP.GE.AND P1, PT, R9.reuse, UR6, PT ;  /* 0x0000000609007c0c */ /* 0x040fe2000bf26270 */
[----:B------:R-:W-:Y:S01]  /*2770*/  IMAD.WIDE.U32 R4, R8, UR25, R4 ;  /* 0x0000001908047c25 */ /* 0x000fe2000f8e0004 */
[----:B------:R-:W-:Y:S01]  /*2780*/  UIMAD UR8, UR25, UR27, UR8 ;  /* 0x0000001b190872a4 */ /* 0x000fe2000f8e0208 */
[----:B------:R-:W-:Y:S01]  /*2790*/  ISETP.GE.AND P3, PT, R9, UR7, PT ;  /* 0x0000000709007c0c */ /* 0x000fe2000bf66270 */
[----:B------:R-:W-:Y:S01]  /*27a0*/  ULDC.64 UR18, c[0x0][0x268] ;  /* 0x00009a0000127ab9 */ /* 0x000fe20000000a00 */
[----:B------:R-:W-:Y:S01]  /*27b0*/  IMAD.U32 R10, RZ, RZ, UR9 ;  /* 0x00000009ff0a7e24 */ /* 0x000fe2000f8e00ff */
[----:B------:R-:W-:Y:S01]  /*27c0*/  IADD3 R4, P0, R4, UR43, RZ ;  /* 0x0000002b04047c10 */ /* 0x000fe2000ff1e0ff */
[----:B------:R-:W-:Y:S01]  /*27d0*/  IMAD R9, R15, UR18, RZ ;  /* 0x000000120f097c24 */ /* 0x000fe2000f8e02ff */
[----:B------:R-:W-:Y:S01]  /*27e0*/  IADD3 R6, P2, R6, UR40, RZ ;  /* 0x0000002806067c10 */ /* 0x000fe2000ff5e0ff */
[----:B------:R-:W-:Y:S01]  /*27f0*/  IMAD.U32 R8, RZ, RZ, UR8 ;  /* 0x00000008ff087e24 */ /* 0x000fe2000f8e00ff */
[----:B------:R-:W-:Y:S01]  /*2800*/  IADD3.X R5, R5, UR47, R10, P0, !PT ;  /* 0x0000002f05057c10 */ /* 0x000fe200087fe40a */
[----:B------:R-:W-:Y:S01]  /*2810*/  IMAD.WIDE.U32 R10, R12, 0x80, RZ ;  /* 0x000000800c0a7825 */ /* 0x000fe200078e00ff */
[----:B------:R-:W-:Y:S01]  /*2820*/  ULDC.64 UR8, c[0x0][0x260] ;  /* 0x0000980000087ab9 */ /* 0x000fe20000000a00 */
[----:B------:R-:W-:Y:S01]  /*2830*/  ISETP.GE.AND P4, PT, R0, UR7, PT ;  /* 0x0000000700007c0c */ /* 0x000fe2000bf86270 */
[----:B------:R-:W-:Y:S01]  /*2840*/  ULEA.HI UR7, UR10, UR10, URZ, 0x1 ;  /* 0x0000000a0a077291 */ /* 0x000fe2000f8f083f */
[----:B------:R-:W-:Y:S01]  /*2850*/  IADD3.X R7, R7, UR49, R8, P2, !PT ;  /* 0x0000003107077c10 */ /* 0x000fe200097fe408 */
[----:B------:R-:W-:Y:S01]  /*2860*/  IMAD R8, R15, UR8, RZ ;  /* 0x000000080f087c24 */ /* 0x000fe2000f8e02ff */
[----:B------:R-:W-:Y:S01]  /*2870*/  @!P1 IADD3 R14, P2, R228, R10, RZ ;  /* 0x0000000ae40e9210 */ /* 0x000fe20007f5e0ff */
[C---:B------:R-:W-:Y:S01]  /*2880*/  IMAD R9, R3.reuse, UR19, R9 ;  /* 0x0000001303097c24 */ /* 0x040fe2000f8e0209 */
[----:B------:R-:W-:Y:S01]  /*2890*/  @!P3 IADD3 R10, P0, R0, 0x40, RZ ;  /* 0x00000040000ab810 */ /* 0x000fe20007f1e0ff */
[----:B------:R-:W-:Y:S01]  /*28a0*/  IMAD.WIDE.U32 R6, R3, UR18, R6 ;  /* 0x0000001203067c25 */ /* 0x000fe2000f8e0006 */
[----:B------:R-:W1:Y:S01]  /*28b0*/  @!P3 LDC.64 R24, c[0x0][0x220] ;  /* 0x00008800ff18bb82 */ /* 0x000e620000000a00 */
[----:B------:R-:W-:-:S02]  /*28c0*/  ULOP3.LUT UR7, UR7, 0xfffffffe, URZ, 0xc0, !UPT ;  /* 0xfffffffe07077892 */ /* 0x000fc4000f8ec03f */
[C---:B------:R-:W-:Y:S01]  /*28d0*/  IMAD R8, R3.reuse, UR9, R8 ;  /* 0x0000000903087c24 */ /* 0x040fe2000f8e0208 */
[----:B------:R-:W-:Y:S01]  /*28e0*/  USHF.L.U32 UR13, UR45, 0x7, URZ ;  /* 0x000000072d0d7899 */ /* 0x000fe2000800063f */
[----:B------:R-:W-:Y:S01]  /*28f0*/  IMAD.WIDE.U32 R4, R3, UR8, R4 ;  /* 0x0000000803047c25 */ /* 0x000fe2000f8e0004 */
[----:B------:R-:W-:Y:S02]  /*2900*/  UIADD3 UR7, UR10, -UR7, URZ ;  /* 0x800000070a077290 */ /* 0x000fe4000fffe03f */
[----:B------:R-:W2:Y:S01]  /*2910*/  @!P4 LDC.64 R20, c[0x0][0x220] ;  /* 0x00008800ff14cb82 */ /* 0x000ea20000000a00 */
[----:B------:R-:W-:Y:S01]  /*2920*/  @!P3 IMAD.X R3, RZ, RZ, R19, P0 ;  /* 0x000000ffff03b224 */ /* 0x000fe200000e0613 */
[----:B------:R-:W-:Y:S01]  /*2930*/  UISETP.NE.AND UP0, UPT, UR7, 0x1, UPT ;  /* 0x000000010700788c */ /* 0x000fe2000bf05270 */
[----:B------:R-:W-:Y:S01]  /*2940*/  @!P4 IMAD R12, R19, UR28, RZ ;  /* 0x0000001c130ccc24 */ /* 0x000fe2000f8e02ff */
[----:B------:R-:W-:Y:S01]  /*2950*/  UIMAD.WIDE.U32 UR8, UR44, 0x80, URZ ;  /* 0x000000802c0878a5 */ /* 0x000fe2000f8e003f */
[----:B------:R-:W-:Y:S01]  /*2960*/  @!P3 IMAD R3, R3, UR26, RZ ;  /* 0x0000001a0303bc24 */ /* 0x000fe2000f8e02ff */
[----:B------:R-:W-:Y:S01]  /*2970*/  ULDC UR30, c[0x0][0x270] ;  /* 0x00009c00001e7ab9 */ /* 0x000fe20000000800 */
[----:B------:R-:W-:-:S02]  /*2980*/  @!P4 IMAD R23, R0, UR29, R12 ;  /* 0x0000001d0017cc24 */ /* 0x000fc4000f8e020c */
[----:B------:R-:W-:Y:S01]  /*2990*/  @!P3 IMAD R18, R10, UR27, R3 ;  /* 0x0000001b0a12bc24 */ /* 0x000fe2000f8e0203 */
[C---:B------:R-:W-:Y:S01]  /*29a0*/  @!P3 IADD3 R3, P0, R0.reuse, 0x40, RZ ;  /* 0x000000400003b810 */ /* 0x040fe20007f1e0ff */
[----:B------:R-:W-:Y:S02]  /*29b0*/  IMAD.SHL.U32 R13, R13, 0x80, RZ ;  /* 0x000000800d0d7824 */ /* 0x000fe400078e00ff */
[----:B------:R-:W-:Y:S02]  /*29c0*/  IMAD.IADD R7, R7, 0x1, R9 ;  /* 0x0000000107077824 */ /* 0x000fe400078e0209 */
[----:B------:R-:W-:Y:S01]  /*29d0*/  @!P3 IMAD.X R12, RZ, RZ, R19, P0 ;  /* 0x000000ffff0cb224 */ /* 0x000fe200000e0613 */
[----:B------:R-:W-:Y:S01]  /*29e0*/  PLOP3.LUT P0, PT, PT, PT, UP4, 0x80, 0x0 ;  /* 0x000000000000781c */ /* 0x000fe20003f0f048 */
[----:B------:R-:W-:Y:S01]  /*29f0*/  IMAD.IADD R5, R5, 0x1, R8 ;  /* 0x0000000105057824 */ /* 0x000fe200078e0208 */
[----:B------:R-:W-:Y:S01]  /*2a00*/  @!P1 IADD3.X R15, R229, R11, R13, P2, !PT ;  /* 0x0000000be50f9210 */ /* 0x000fe200017fe40d */
[----:B------:R-:W-:Y:S01]  /*2a10*/  @!P3 IMAD.MOV.U32 R8, RZ, RZ, R6 ;  /* 0x000000ffff08b224 */ /* 0x000fe200078e0006 */
[----:B------:R-:W-:Y:S01]  /*2a20*/  ISETP.GE.AND P2, PT, R0, UR6, PT ;  /* 0x0000000600007c0c */ /* 0x000fe2000bf46270 */
[----:B------:R-:W-:Y:S01]  /*2a30*/  @!P3 IMAD.MOV.U32 R9, RZ, RZ, R7 ;  /* 0x000000ffff09b224 */ /* 0x000fe200078e0007 */
[----:B------:R-:W-:Y:S01]  /*2a40*/  @!P3 MOV R17, R5 ;  /* 0x000000050011b202 */ /* 0x000fe20000000f00 */
[----:B------:R-:W-:-:S02]  /*2a50*/  @!P4 IMAD R13, R19, UR26, RZ ;  /* 0x0000001a130dcc24 */ /* 0x000fc4000f8e02ff */
[----:B------:R-:W-:-:S04]  /*2a60*/  @!P3 IMAD.WIDE.U32 R10, R10, UR26, R8 ;  /* 0x0000001a0a0abc25 */ /* 0x000fc8000f8e0008 */
[----:B------:R-:W-:Y:S01]  /*2a70*/  @P0 BAR.SYNC.DEFER_BLOCKING 0x0 ;  /* 0x0000000000000b1d */ /* 0x000fe20000010000 */
[----:B------:R-:W-:Y:S01]  /*2a80*/  @!P3 IMAD.MOV.U32 R16, RZ, RZ, R4 ;  /* 0x000000ffff10b224 */ /* 0x000fe200078e0004 */
[----:B------:R-:W-:Y:S01]  /*2a90*/  PLOP3.LUT P0, PT, PT, PT, UP0, 0x80, 0x0 ;  /* 0x000000000000781c */ /* 0x000fe20003f0f008 */
[----:B------:R-:W-:-:S04]  /*2aa0*/  @!P4 IMAD.WIDE.U32 R8, R0, UR26, R6 ;  /* 0x0000001a0008cc25 */ /* 0x000fc8000f8e0006 */
[C---:B------:R-:W-:Y:S02]  /*2ab0*/  @!P4 IMAD R13, R0.reuse, UR27, R13 ;  /* 0x0000001b000dcc24 */ /* 0x040fe4000f8e020d */
[----:B------:R-:W-:-:S04]  /*2ac0*/  @!P4 IMAD.WIDE.U32 R6, R0, UR28, R4 ;  /* 0x0000001c0006cc25 */ /* 0x000fc8000f8e0004 */
[----:B------:R-:W-:Y:S01]  /*2ad0*/  @!P3 IMAD R0, R12, UR28, RZ ;  /* 0x0000001c0c00bc24 */ /* 0x000fe2000f8e02ff */
[----:B--2---:R-:W-:Y:S01]  /*2ae0*/  @!P4 LEA R12, P5, R8, R20, 0x1 ;  /* 0x00000014080cc211 */ /* 0x004fe200078a08ff */
[C---:B------:R-:W-:Y:S02]  /*2af0*/  @!P3 IMAD.WIDE.U32 R4, R3.reuse, UR28, R16 ;  /* 0x0000001c0304bc25 */ /* 0x040fe4000f8e0010 */
[----:B------:R-:W2:Y:S02]  /*2b00*/  @!P4 LDC.64 R16, c[0x0][0x218] ;  /* 0x00008600ff10cb82 */ /* 0x000ea40000000a00 */
[----:B------:R-:W-:Y:S01]  /*2b10*/  @!P3 IMAD R20, R3, UR29, R0 ;  /* 0x0000001d0314bc24 */ /* 0x000fe2000f8e0200 */
[----:B------:R-:W-:Y:S01]  /*2b20*/  LEA R0, R244, UR4, 0x1 ;  /* 0x00000004f4007c11 */ /* 0x000fe2000f8e08ff */
[----:B------:R-:W-:Y:S02]  /*2b30*/  @!P3 IMAD.IADD R3, R11, 0x1, R18 ;  /* 0x000000010b03b824 */ /* 0x000fe400078e0212 */
[----:B------:R-:W-:-:S02]  /*2b40*/  @!P4 IMAD.IADD R9, R9, 0x1, R13 ;  /* 0x000000010909c824 */ /* 0x000fc400078e020d */
[----:B------:R-:W3:Y:S01]  /*2b50*/  @!P3 LDC.64 R18, c[0x0][0x218] ;  /* 0x00008600ff12bb82 */ /* 0x000ee20000000a00 */
[----:B------:R-:W-:Y:S01]  /*2b60*/  @P4 STS [R0+0x8000], RZ ;  /* 0x008000ff00004388 */ /* 0x000fe20000000800 */
[----:B------:R-:W-:Y:S01]  /*2b70*/  @!P3 IMAD.IADD R5, R5, 0x1, R20 ;  /* 0x000000010505b824 */ /* 0x000fe200078e0214 */
[----:B------:R-:W-:Y:S01]  /*2b80*/  @!P4 LEA.HI.X R13, R8, R21, R9, 0x1, P5 ;  /* 0x00000015080dc211 */ /* 0x000fe200028f0c09 */
[----:B------:R-:W-:Y:S01]  /*2b90*/  IMAD.MOV.U32 R238, RZ, RZ, 0x7f800000 ;  /* 0x7f800000ffee7424 */ /* 0x000fe200078e00ff */
[C---:B-1----:R-:W-:Y:S01]  /*2ba0*/  @!P3 LEA R8, P5, R10.reuse, R24, 0x1 ;  /* 0x000000180a08b211 */ /* 0x042fe200078a08ff */
[----:B------:R-:W-:Y:S01]  /*2bb0*/  @P4 STS [R0+0x8004], RZ ;  /* 0x008004ff00004388 */ /* 0x000fe20000000800 */
[----:B------:R-:W-:Y:S02]  /*2bc0*/  IMAD.MOV.U32 R239, RZ, RZ, 0x7f800000 ;  /* 0x7f800000ffef7424 */ /* 0x000fe400078e00ff */
[----:B------:R-:W-:Y:S01]  /*2bd0*/  @!P3 LEA.HI.X R9, R10, R25, R3, 0x1, P5 ;  /* 0x000000190a09b211 */ /* 0x000fe200028f0c03 */
[----:B------:R-:W-:Y:S01]  /*2be0*/  VIADD R10, R244, 0x1000 ;  /* 0x00001000f40a7836 */ /* 0x000fe20000000000 */
[----:B------:R-:W-:Y:S01]  /*2bf0*/  @P4 STS.64 [R0+0x8008], RZ ;  /* 0x008008ff00004388 */ /* 0x000fe20000000a00 */
[----:B------:R-:W-:-:S02]  /*2c00*/  IMAD.U32 R3, RZ, RZ, UR13 ;  /* 0x0000000dff037e24 */ /* 0x000fc4000f8e00ff */
[----:B------:R-:W-:Y:S01]  /*2c10*/  IMAD.MOV.U32 R236, RZ, RZ, 0x7f800000 ;  /* 0x7f800000ffec7424 */ /* 0x000fe200078e00ff */
[----:B------:R-:W-:Y:S01]  /*2c20*/  @!PT LDS RZ, [RZ] ;  /* 0x00000000fffff984 */ /* 0x000fe20000000800 */
[----:B------:R-:W-:Y:S01]  /*2c30*/  @!PT LDS RZ, [RZ] ;  /* 0x00000000fffff984 */ /* 0x000fe20000000800 */
[----:B------:R-:W-:Y:S01]  /*2c40*/  @!PT LDS RZ, [RZ] ;  /* 0x00000000fffff984 */ /* 0x000fe20000000800 */
[----:B------:R1:W-:Y:S01]  /*2c50*/  @!P4 LDGSTS.E.BYPASS.LTC128B.128 [R0+0x8000], desc[UR14][R12.64] ;  /* 0x080000000c00cfae */ /* 0x0003e2000b901d4e */
[----:B------:R-:W-:Y:S01]  /*2c60*/  SEL R10, R10, R244, !P0 ;  /* 0x000000f40a0a7207 */ /* 0x000fe20004000000 */
[----:B------:R-:W-:Y:S02]  /*2c70*/  IMAD.MOV.U32 R237, RZ, RZ, 0x7f800000 ;  /* 0x7f800000ffed7424 */ /* 0x000fe400078e00ff */
[----:B------:R-:W-:Y:S01]  /*2c80*/  @P3 STS.128 [R0+0x9000], RZ ;  /* 0x009000ff00003388 */ /* 0x000fe20000000c00 */
[----:B------:R-:W-:Y:S02]  /*2c90*/  LEA R232, R10, UR4, 0x1 ;  /* 0x000000040ae87c11 */ /* 0x000fe4000f8e08ff */
[----:B--2---:R-:W-:Y:S01]  /*2ca0*/  @!P4 LEA R10, P6, R6, R16, 0x1 ;  /* 0x00000010060ac211 */ /* 0x004fe200078c08ff */
        /* <DEDUP_REMOVED lines=8> */
[----:B-1----:R-:W-:-:S03]  /*2d30*/  @!P1 IADD3 R12, P5, R230, UR8, RZ ;  /* 0x00000008e60c9c10 */ /* 0x002fc6000ffbe0ff */
[----:B------:R-:W-:Y:S01]  /*2d40*/  @!PT LDS RZ, [RZ] ;  /* 0x00000000fffff984 */ /* 0x000fe20000000800 */
[----:B------:R-:W-:Y:S01]  /*2d50*/  @!PT LDS RZ, [RZ] ;  /* 0x00000000fffff984 */ /* 0x000fe20000000800 */
[----:B------:R-:W-:Y:S01]  /*2d60*/  @!PT LDS RZ, [RZ] ;  /* 0x00000000fffff984 */ /* 0x000fe20000000800 */
[----:B------:R-:W-:Y:S01]  /*2d70*/  @!P2 LDGSTS.E.BYPASS.LTC128B.128 [R0+0x4000], desc[UR14][R228.64] ;  /* 0x04000000e400afae */ /* 0x000fe2000b901d4e */
[----:B------:R-:W-:Y:S01]  /*2d80*/  LEA R128, R156, UR4, 0x1 ;  /* 0x000000049c807c11 */ /* 0x000fe2000f8e08ff */
[----:B------:R-:W-:Y:S01]  /*2d90*/  UIADD3 UR26, -UR11, URZ, URZ ;  /* 0x0000003f0b1a7290 */ /* 0x000fe2000fffe13f */
[----:B------:R-:W-:Y:S01]  /*2da0*/  @!P1 IADD3.X R13, R231, UR9, R3, P5, !PT ;  /* 0x00000009e70d9c10 */ /* 0x000fe2000affe403 */
[----:B------:R-:W-:Y:S01]  /*2db0*/  @!P4 IMAD.IADD R3, R7, 0x1, R23 ;  /* 0x000000010703c824 */ /* 0x000fe200078e0217 */
[----:B------:R-:W-:Y:S01]  /*2dc0*/  @P1 STS.128 [R0+0x5000], RZ ;  /* 0x005000ff00001388 */ /* 0x000fe20000000c00 */
[----:B------:R-:W-:Y:S01]  /*2dd0*/  IMAD.MOV.U32 R252, RZ, RZ, 0x8 ;  /* 0x00000008fffc7424 */ /* 0x000fe200078e00ff */
[----:B---3--:R-:W-:Y:S01]  /*2de0*/  @!P3 LEA R8, P5, R4, R18, 0x1 ;  /* 0x000000120408b211 */ /* 0x008fe200078a08ff */
[----:B------:R-:W-:Y:S01]  /*2df0*/  IMAD.MOV.U32 R251, RZ, RZ, 0x40 ;  /* 0x00000040fffb7424 */ /* 0x000fe200078e00ff */
[----:B------:R-:W-:Y:S01]  /*2e00*/  @!PT LDS RZ, [RZ] ;  /* 0x00000000fffff984 */ /* 0x000fe20000000800 */
[----:B------:R-:W-:Y:S01]  /*2e10*/  @!PT LDS RZ, [RZ] ;  /* 0x00000000fffff984 */ /* 0x000fe20000000800 */
[----:B------:R-:W-:Y:S01]  /*2e20*/  @!PT LDS RZ, [RZ] ;  /* 0x00000000fffff984 */ /* 0x000fe20000000800 */
[----:B------:R-:W-:Y:S01]  /*2e30*/  @!P1 LDGSTS.E.BYPASS.LTC128B.128 [R0+0x5000], desc[UR14][R14.64] ;  /* 0x050000000e009fae */ /* 0x000fe2000b901d4e */
[----:B------:R-:W-:Y:S01]  /*2e40*/  @!P4 LEA.HI.X R11, R6, R17, R3, 0x1, P6 ;  /* 0x00000011060bc211 */ /* 0x000fe200030f0c03 */
[----:B------:R-:W-:Y:S01]  /*2e50*/  IMAD.MOV.U32 R6, RZ, RZ, 0x4 ;  /* 0x00000004ff067424 */ /* 0x000fe200078e00ff */
[----:B------:R-:W-:Y:S01]  /*2e60*/  @!P3 LEA.HI.X R9, R4, R19, R5, 0x1, P5 ;  /* 0x000000130409b211 */ /* 0x000fe200028f0c05 */
[----:B------:R-:W-:Y:S01]  /*2e70*/  @P2 STS [R232], RZ ;  /* 0x000000ffe8002388 */ /* 0x000fe20000000800 */
[C---:B------:R-:W-:Y:S01]  /*2e80*/  IADD3 R3, R235.reuse, 0x48, RZ ;  /* 0x00000048eb037810 */ /* 0x040fe20007ffe0ff */
[----:B------:R-:W-:Y:S01]  /*2e90*/  VIADD R4, R235, 0x8 ;  /* 0x00000008eb047836 */ /* 0x000fe20000000000 */
[----:B------:R-:W-:Y:S01]  /*2ea0*/  CS2R R94, SRZ ;  /* 0x00000000005e7805 */ /* 0x000fe2000001ff00 */
[----:B------:R-:W-:Y:S01]  /*2eb0*/  @P2 STS [R232+0x4], RZ ;  /* 0x000004ffe8002388 */ /* 0x000fe20000000800 */
[----:B------:R-:W-:Y:S01]  /*2ec0*/  IMAD.MOV.U32 R250, RZ, RZ, 0x48 ;  /* 0x00000048fffa7424 */ /* 0x000fe200078e00ff */
[----:B------:R-:W-:Y:S01]  /*2ed0*/  CS2R R92, SRZ ;  /* 0x00000000005c7805 */ /* 0x000fe2000001ff00 */
[----:B------:R-:W-:Y:S01]  /*2ee0*/  IMAD.SHL.U32 R153, R161, 0x2, RZ ;  /* 0x00000002a1997824 */ /* 0x000fe200078e00ff */
[----:B------:R-:W-:Y:S01]  /*2ef0*/  @P2 STS [R232+0x8], RZ ;  /* 0x000008ffe8002388 */ /* 0x000fe20000000800 */
[----:B------:R-:W-:Y:S01]  /*2f00*/  IMAD.MOV.U32 R249, RZ, RZ, 0x4 ;  /* 0x00000004fff97424 */ /* 0x000fe200078e00ff */
[----:B------:R-:W-:-:S02]  /*2f10*/  CS2R R98, SRZ ;  /* 0x0000000000627805 */ /* 0x000fc4000001ff00 */
[----:B------:R-:W-:Y:S01]  /*2f20*/  CS2R R96, SRZ ;  /* 0x0000000000607805 */ /* 0x000fe2000001ff00 */
[----:B------:R-:W-:Y:S01]  /*2f30*/  @P2 STS [R232+0xc], RZ ;  /* 0x00000cffe8002388 */ /* 0x000fe20000000800 */
[----:B------:R-:W-:Y:S02]  /*2f40*/  CS2R R90, SRZ ;  /* 0x00000000005a7805 */ /* 0x000fe4000001ff00 */
[----:B------:R-:W-:Y:S02]  /*2f50*/  CS2R R88, SRZ ;  /* 0x0000000000587805 */ /* 0x000fe4000001ff00 */
[----:B------:R-:W-:Y:S01]  /*2f60*/  CS2R R86, SRZ ;  /* 0x0000000000567805 */ /* 0x000fe2000001ff00 */
[----:B------:R-:W-:Y:S01]  /*2f70*/  @!PT LDS RZ, [RZ] ;  /* 0x00000000fffff984 */ /* 0x000fe20000000800 */
[----:B------:R-:W-:Y:S01]  /*2f80*/  @!PT LDS RZ, [RZ] ;  /* 0x00000000fffff984 */ /* 0x000fe20000000800 */
[----:B------:R-:W-:Y:S01]  /*2f90*/  @!PT LDS RZ, [RZ] ;  /* 0x00000000fffff984 */ /* 0x000fe20000000800 */
[----:B------:R-:W-:Y:S01]  /*2fa0*/  @!P2 LDGSTS.E.BYPASS.LTC128B.128 [R232], desc[UR14][R230.64] ;  /* 0x00000000e6e8afae */ /* 0x000fe2000b901d4e */
[----:B------:R-:W-:Y:S02]  /*2fb0*/  CS2R R84, SRZ ;  /* 0x0000000000547805 */ /* 0x000fe4000001ff00 */
[----:B------:R-:W-:-:S02]  /*2fc0*/  CS2R R78, SRZ ;  /* 0x00000000004e7805 */ /* 0x000fc4000001ff00 */
[----:B------:R-:W-:Y:S01]  /*2fd0*/  CS2R R76, SRZ ;  /* 0x00000000004c7805 */ /* 0x000fe2000001ff00 */
[----:B------:R-:W-:Y:S01]  /*2fe0*/  @P1 STS [R232+0x1000], RZ ;  /* 0x001000ffe8001388 */ /* 0x000fe20000000800 */
[----:B------:R-:W-:Y:S02]  /*2ff0*/  CS2R R82, SRZ ;  /* 0x0000000000527805 */ /* 0x000fe4000001ff00 */
[----:B------:R-:W-:Y:S02]  /*3000*/  CS2R R80, SRZ ;  /* 0x0000000000507805 */ /* 0x000fe4000001ff00 */
[----:B------:R-:W-:Y:S01]  /*3010*/  CS2R R74, SRZ ;  /* 0x00000000004a7805 */ /* 0x000fe2000001ff00 */
[----:B------:R-:W-:Y:S01]  /*3020*/  @P1 STS [R232+0x1004], RZ ;  /* 0x001004ffe8001388 */ /* 0x000fe20000000800 */
[----:B------:R-:W-:Y:S02]  /*3030*/  CS2R R72, SRZ ;  /* 0x0000000000487805 */ /* 0x000fe4000001ff00 */
[----:B------:R-:W-:-:S02]  /*3040*/  CS2R R70, SRZ ;  /* 0x0000000000467805 */ /* 0x000fc4000001ff00 */
[----:B------:R-:W-:Y:S01]  /*3050*/  CS2R R68, SRZ ;  /* 0x0000000000447805 */ /* 0x000fe2000001ff00 */
[----:B------:R-:W-:Y:S01]  /*3060*/  @P1 STS [R232+0x1008], RZ ;  /* 0x001008ffe8001388 */ /* 0x000fe20000000800 */
[----:B------:R-:W-:Y:S02]  /*3070*/  USHF.L.U32 UR40, UR5, 0x3, URZ ;  /* 0x0000000305287899 */ /* 0x000fe4000800063f */
[----:B------:R-:W-:Y:S01]  /*3080*/  USHF.L.U32 UR39, UR5, 0x4, URZ ;  /* 0x0000000405277899 */ /* 0x000fe2000800063f */
[----:B------:R-:W-:Y:S01]  /*3090*/  @P1 STS [R232+0x100c], RZ ;  /* 0x00100cffe8001388 */ /* 0x000fe20000000800 */
[----:B------:R-:W-:Y:S02]  /*30a0*/  UIMAD UR38, UR5, 0x18, URZ ;  /* 0x00000018052678a4 */ /* 0x000fe4000f8e023f */
[----:B------:R-:W-:Y:S01]  /*30b0*/  USHF.L.U32 UR37, UR5, 0x5, URZ ;  /* 0x0000000505257899 */ /* 0x000fe2000800063f */
[----:B------:R-:W-:Y:S01]  /*30c0*/  @!PT LDS RZ, [RZ] ;  /* 0x00000000fffff984 */ /* 0x000fe20000000800 */
[----:B------:R-:W-:Y:S01]  /*30d0*/  @!PT LDS RZ, [RZ] ;  /* 0x00000000fffff984 */ /* 0x000fe20000000800 */
[----:B------:R-:W-:Y:S01]  /*30e0*/  @!PT LDS RZ, [RZ] ;  /* 0x00000000fffff984 */ /* 0x000fe20000000800 */
[----:B------:R-:W-:Y:S01]  /*30f0*/  @!P1 LDGSTS.E.BYPASS.LTC128B.128 [R232+0x1000], desc[UR14][R12.64] ;  /* 0x010000000ce89fae */ /* 0x000fe2000b901d4e */
[----:B------:R-:W-:Y:S01]  /*3100*/  ISETP.GE.AND P1, PT, R3, UR6, PT ;  /* 0x0000000603007c0c */ /* 0x000fe2000bf26270 */
[----:B------:R-:W-:-:S02]  /*3110*/  UIMAD UR36, UR5, 0x28, URZ ;  /* 0x00000028052478a4 */ /* 0x000fc4000f8e023f */
[----:B------:R-:W-:Y:S01]  /*3120*/  @P4 STS [R0+0x6000], RZ ;  /* 0x006000ff00004388 */ /* 0x000fe20000000800 */
[----:B------:R-:W-:Y:S02]  /*3130*/  UIMAD UR35, UR5, 0x30, URZ ;  /* 0x00000030052378a4 */ /* 0x000fe4000f8e023f */
[----:B------:R-:W-:Y:S01]  /*3140*/  UIMAD UR34, UR5, 0x38, URZ ;  /* 0x00000038052278a4 */ /* 0x000fe2000f8e023f */
[----:B------:R-:W-:Y:S01]  /*3150*/  @P4 STS [R0+0x6004], RZ ;  /* 0x006004ff00004388 */ /* 0x000fe20000000800 */
[----:B------:R-:W-:Y:S02]  /*3160*/  USHF.L.U32 UR33, UR5, 0x6, URZ ;  /* 0x0000000605217899 */ /* 0x000fe4000800063f */
[----:B------:R-:W-:Y:S01]  /*3170*/  UIMAD UR32, UR5, 0x48, URZ ;  /* 0x00000048052078a4 */ /* 0x000fe2000f8e023f */
[----:B------:R-:W-:Y:S01]  /*3180*/  @P4 STS.64 [R0+0x6008], RZ ;  /* 0x006008ff00004388 */ /* 0x000fe20000000a00 */
[----:B------:R-:W-:Y:S01]  /*3190*/  UIMAD UR31, UR5, 0x50, URZ ;  /* 0x00000050051f78a4 */ /* 0x000fe2000f8e023f */
[----:B------:R-:W-:Y:S01]  /*31a0*/  @!P1 IMAD.WIDE R6, R3, R6, UR16 ;  /* 0x0000001003069e25 */ /* 0x000fe2000f8e0206 */
[----:B------:R-:W-:Y:S01]  /*31b0*/  UIMAD UR29, UR5, 0x60, URZ ;  /* 0x00000060051d78a4 */ /* 0x000fe2000f8e023f */
[----:B------:R-:W-:Y:S01]  /*31c0*/  @!PT LDS RZ, [RZ] ;  /* 0x00000000fffff984 */ /* 0x000fe20000000800 */
[----:B------:R-:W-:Y:S01]  /*31d0*/  @!PT LDS RZ, [RZ] ;  /* 0x00000000fffff984 */ /* 0x000fe20000000800 */
[----:B------:R-:W-:Y:S01]  /*31e0*/  @!PT LDS RZ, [RZ] ;  /* 0x00000000fffff984 */ /* 0x000fe20000000800 */
[----:B------:R-:W-:Y:S01]  /*31f0*/  @!P4 LDGSTS.E.BYPASS.LTC128B.128 [R0+0x6000], desc[UR14][R10.64] ;  /* 0x060000000a00cfae */ /* 0x000fe2000b901d4e */
[----:B------:R-:W-:Y:S01]  /*3200*/  ISETP.GE.AND P4, PT, R235, UR6, PT ;  /* 0x00000006eb007c0c */ /* 0x000fe2000bf86270 */
[----:B------:R-:W-:-:S02]  /*3210*/  UIMAD UR28, UR5, 0x68, URZ ;  /* 0x00000068051c78a4 */ /* 0x000fc4000f8e023f */
[----:B------:R1:W-:Y:S01]  /*3220*/  @P3 STS.128 [R0+0x7000], RZ ;  /* 0x007000ff00003388 */ /* 0x0003e20000000c00 */
[----:B------:R-:W-:Y:S02]  /*3230*/  UIMAD UR27, UR5, 0x70, URZ ;  /* 0x00000070051b78a4 */ /* 0x000fe4000f8e023f */
[----:B------:R-:W-:Y:S01]  /*3240*/  UIMAD UR25, UR5, 0x78, URZ ;  /* 0x00000078051978a4 */ /* 0x000fe2000f8e023f */
[----:B------:R-:W-:Y:S01]  /*3250*/  @!PT LDS RZ, [RZ] ;  /* 0x00000000fffff984 */ /* 0x000fe20000000800 */
[----:B------:R-:W-:Y:S01]  /*3260*/  @!PT LDS RZ, [RZ] ;  /* 0x00000000fffff984 */ /* 0x000fe20000000800 */
[----:B------:R-:W-:Y:S01]  /*3270*/  @!PT LDS RZ, [RZ] ;  /* 0x00000000fffff984 */ /* 0x000fe20000000800 */
[----:B------:R1:W-:Y:S01]  /*3280*/  @!P3 LDGSTS.E.BYPASS.LTC128B.128 [R0+0x7000], desc[UR14][R8.64] ;  /* 0x070000000800bfae */ /* 0x0003e2000b901d4e */
[----:B------:R-:W-:Y:S01]  /*3290*/  ISETP.GE.AND P3, PT, R4, UR6, PT ;  /* 0x0000000604007c0c */ /* 0x000fe2000bf66270 */
[----:B------:R-:W-:Y:S01]  /*32a0*/  IMAD.MOV.U32 R4, RZ, RZ, 0x4 ;  /* 0x00000004ff047424 */ /* 0x000fe200078e00ff */
[----:B------:R-:W-:Y:S01]  /*32b0*/  ULDC.U8 UR9, c[0x0][0x388] ;  /* 0x0000e20000097ab9 */ /* 0x000fe20000000000 */
[----:B------:R-:W0:Y:S01]  /*32c0*/  LDGDEPBAR ;  /* 0x00000000000079af */ /* 0x000e220000000000 */
[----:B------:R-:W-:Y:S01]  /*32d0*/  ULDC UR8, c[0x0][0x2ec] ;  /* 0x0000bb0000087ab9 */ /* 0x000fe20000000800 */
[----:B------:R-:W-:-:S02]  /*32e0*/  IMAD.WIDE R4, R235, R4, UR16 ;  /* 0x00000010eb047e25 */ /* 0x000fc4000f8e0204 */
[----:B------:R2:W5:Y:S04]  /*32f0*/  @!P1 LDG.E R237, desc[UR14][R6.64] ;  /* 0x0000000e06ed9981 */ /* 0x000568000c1e1900 */
[----:B------:R2:W5:Y:S04]  /*3300*/  @!P4 LDG.E R238, desc[UR14][R4.64] ;  /* 0x0000000e04eec981 */ /* 0x000568000c1e1900 */
[----:B------:R2:W5:Y:S01]  /*3310*/  @!P3 LDG.E R239, desc[UR14][R4.64+0x20] ;  /* 0x0000200e04efb981 */ /* 0x000562000c1e1900 */
[----:B-1----:R-:W-:Y:S01]  /*3320*/  VIADD R0, R235, 0x40 ;  /* 0x00000040eb007836 */ /* 0x002fe20000000000 */
[----:B------:R-:W-:-:S04]  /*3330*/  DEPBAR.LE SB0, 0x1 ;  /* 0x000080400000791a */ /* 0x000fc80000000000 */
[----:B------:R-:W-:Y:S01]  /*3340*/  ISETP.GE.AND P2, PT, R0, UR6, PT ;  /* 0x0000000600007c0c */ /* 0x000fe2000bf46270 */
[----:B------:R-:W1:-:S12]  /*3350*/  LDC.64 R8, c[0x0][0x3b8] ;  /* 0x0000ee00ff087b82 */ /* 0x000e580000000a00 */
[----:B------:R2:W5:Y:S01]  /*3360*/  @!P2 LDG.E R236, desc[UR14][R4.64+0x100] ;  /* 0x0001000e04eca981 */ /* 0x000562000c1e1900 */
[----:B------:R-:W-:Y:S06]  /*3370*/  BAR.SYNC.DEFER_BLOCKING 0x0 ;  /* 0x0000000000007b1d */ /* 0x000fec0000010000 */
[----:B-1----:R-:W3:Y:S04]  /*3380*/  LDG.E.64 R4, desc[UR14][R8.64+0x8] ;  /* 0x0000080e08047981 */ /* 0x002ee8000c1e1b00 */
[----:B------:R-:W4:Y:S04]  /*3390*/  LDG.E.64 R6, desc[UR14][R8.64] ;  /* 0x0000000e08067981 */ /* 0x000f28000c1e1b00 */
[----:B------:R2:W1:Y:S04]  /*33a0*/  LDSM.16.M88.4 R116, [R128+0x8000] ;  /* 0x008000008074783b */ /* 0x0004680000000200 */
[----:B------:R2:W1:Y:S04]  /*33b0*/  LDSM.16.M88.4 R120, [R128+0x8400] ;  /* 0x008400008078783b */ /* 0x0004680000000200 */
[----:B------:R2:W1:Y:S04]  /*33c0*/  LDSM.16.M88.4 R124, [R128+0x8800] ;  /* 0x00880000807c783b */ /* 0x0004680000000200 */
[----:B------:R-:W1:Y:S04]  /*33d0*/  LDSM.16.M88.4 R128, [R128+0x8c00] ;  /* 0x008c00008080783b */ /* 0x000e680000000200 */
[----:B------:R2:W1:Y:S04]  /*33e0*/  LDSM.16.M88.4 R132, [R149] ;  /* 0x000000009584783b */ /* 0x0004680000000200 */
[----:B------:R2:W1:Y:S04]  /*33f0*/  LDSM.16.M88.4 R136, [R149+0x400] ;  /* 0x000400009588783b */ /* 0x0004680000000200 */
[----:B------:R2:W1:Y:S04]  /*3400*/  LDSM.16.M88.4 R140, [R149+0x800] ;  /* 0x00080000958c783b */ /* 0x0004680000000200 */
[----:B------:R2:W1:Y:S01]  /*3410*/  LDSM.16.M88.4 R144, [R149+0xc00] ;  /* 0x000c00009590783b */ /* 0x0004620000000200 */
[----:B------:R-:W-:-:S04]  /*3420*/  UIMAD UR6, UR50, UR30, UR59 ;  /* 0x0000001e320672a4 */ /* 0x000fc8000f8e023b */
[----:B------:R-:W-:Y:S01]  /*3430*/  USHF.L.U32 UR6, UR6, 0x5, URZ ;  /* 0x0000000506067899 */ /* 0x000fe2000800063f */
[----:B------:R-:W-:-:S03]  /*3440*/  SHF.R.S32.HI R0, RZ, 0x1f, R22 ;  /* 0x0000001fff007819 */ /* 0x000fc60000011416 */
[----:B------:R-:W-:Y:S01]  /*3450*/  USHF.R.S32.HI UR7, URZ, 0x1f, UR6 ;  /* 0x0000001f3f077899 */ /* 0x000fe20008011406 */
[----:B------:R-:W-:-:S05]  /*3460*/  VIADD R3, R155, 0x1000 ;  /* 0x000010009b037836 */ /* 0x000fca0000000000 */
[----:B------:R-:W-:Y:S01]  /*3470*/  SEL R3, R3, R155, !P0 ;  /* 0x0000009b03037207 */ /* 0x000fe20004000000 */
[----:B------:R-:W-:-:S03]  /*3480*/  UIMAD UR30, UR5, 0x58, URZ ;  /* 0x00000058051e78a4 */ /* 0x000fc6000f8e023f */
[----:B------:R-:W-:Y:S02]  /*3490*/  LEA R3, R3, UR4, 0x1 ;  /* 0x0000000403037c11 */ /* 0x000fe4000f8e08ff */
[----:B---3--:R-:W-:-:S04]  /*34a0*/  IADD3 R240, P2, P1, R4, UR6, R22 ;  /* 0x0000000604f07c10 */ /* 0x008fc8000f95e016 */
[----:B------:R-:W-:Y:S02]  /*34b0*/  IADD3.X R243, R5, UR7, R0, P2, P1 ;  /* 0x0000000705f37c10 */ /* 0x000fe400097e2400 */
[----:B----4-:R-:W-:Y:S02]  /*34c0*/  R2UR UR11, R7 ;  /* 0x00000000070b72ca */ /* 0x010fe400000e0000 */
[----:B------:R-:W-:Y:S02]  /*34d0*/  R2UR UR13, R6 ;  /* 0x00000000060d72ca */ /* 0x000fe400000e0000 */
[----:B------:R-:W-:-:S04]  /*34e0*/  IADD3 R0, R161, 0x1000, RZ ;  /* 0x00001000a1007810 */ /* 0x000fc80007ffe0ff */
[----:B------:R-:W-:Y:S01]  /*34f0*/  SEL R0, R0, R161, !P0 ;  /* 0x000000a100007207 */ /* 0x000fe20004000000 */
[----:B------:R-:W-:-:S03]  /*3500*/  IMAD.WIDE.U32 R240, R240, -0x2daee0ad, RZ ;  /* 0xd2511f53f0f07825 */ /* 0x000fc600078e00ff */
[----:B-12---:R-:W-:-:S07]  /*3510*/  LEA R148, R0, UR4, 0x1 ;  /* 0x0000000400947c11 */ /* 0x006fce000f8e08ff */
.L_x_269:
        /* <DEDUP_REMOVED lines=13> */
[----:B------:R-:W-:Y:S01]  /*35f0*/  IMAD R12, R12, 0x8, R245 ;  /* 0x000000080c0c7824 */ /* 0x000fe200078e02f5 */
[----:B------:R-:W-:Y:S01]  /*3600*/  UIADD3 UR18, UR18, -UR12, URZ ;  /* 0x8000000c12127290 */ /* 0x000fe2000fffe03f */
[----:B------:R-:W-:Y:S01]  /*3610*/  VIADD R4, R0, 0x1 ;  /* 0x0000000100047836 */ /* 0x000fe20000000000 */
[C---:B------:R-:W-:Y:S01]  /*3620*/  LOP3.LUT R30, R241.reuse, UR11, R0, 0x96, !PT ;  /* 0x0000000bf11e7c12 */ /* 0x040fe2000f8e9600 */
[----:B------:R-:W-:Y:S01]  /*3630*/  IMAD.IADD R112, R154, 0x1, R148 ;  /* 0x000000019a707824 */ /* 0x000fe200078e0294 */
[----:B------:R-:W-:Y:S01]  /*3640*/  UISETP.GE.AND UP0, UPT, UR7, UR18, UPT ;  /* 0x000000120700728c */ /* 0x000fe2000bf06270 */
[C---:B------:R-:W-:Y:S01]  /*3650*/  VIADD R20, R12.reuse, 0x4 ;  /* 0x000000040c147836 */ /* 0x040fe20000000000 */
[----:B------:R-:W-:Y:S01]  /*3660*/  LOP3.LUT R28, R241, UR11, R4, 0x96, !PT ;  /* 0x0000000bf11c7c12 */ /* 0x000fe2000f8e9604 */
[----:B------:R-:W-:Y:S01]  /*3670*/  UIADD3 UR5, UR13, -0x61c88647, URZ ;  /* 0x9e3779b90d057890 */ /* 0x000fe2000fffe03f */
[----:B------:R-:W-:Y:S01]  /*3680*/  IMAD.WIDE.U32 R12, R12, -0x326172a9, RZ ;  /* 0xcd9e8d570c0c7825 */ /* 0x000fe200078e00ff */
[----:B------:R-:W-:Y:S01]  /*3690*/  UISETP.LT.AND UP0, UPT, UR6, UR12, UP0 ;  /* 0x0000000c0600728c */ /* 0x000fe20008701270 */
[----:B------:R-:W-:Y:S05]  /*36a0*/  DEPBAR.LE SB0, 0x0 ;  /* 0x000080000000791a */ /* 0x000fea0000000000 */
[----:B------:R-:W-:Y:S01]  /*36b0*/  PLOP3.LUT P3, PT, PT, PT, UP0, 0x80, 0x0 ;  /* 0x000000000000781c */ /* 0x000fe20003f6f008 */
[----:B------:R-:W-:Y:S01]  /*36c0*/  BAR.SYNC.DEFER_BLOCKING 0x0 ;  /* 0x0000000000007b1d */ /* 0x000fe20000010000 */
[-C--:B------:R-:W-:Y:S01]  /*36d0*/  LOP3.LUT R38, R13, R14.reuse, RZ, 0x3c, !PT ;  /* 0x0000000e0d267212 */ /* 0x080fe200078e3cff */
[----:B------:R-:W-:Y:S01]  /*36e0*/  IMAD.WIDE.U32 R20, R20, -0x326172a9, RZ ;  /* 0xcd9e8d5714147825 */ /* 0x000fe200078e00ff */
[----:B------:R-:W-:Y:S02]  /*36f0*/  UIADD3 UR6, UR13, 0x78dde6e4, URZ ;  /* 0x78dde6e40d067890 */ /* 0x000fe4000fffe03f */
[----:B------:R-:W-:Y:S01]  /*3700*/  UIADD3 UR19, UR11, -0x4498517b, URZ ;  /* 0xbb67ae850b137890 */ /* 0x000fe2000fffe03f */
[----:B------:R-:W-:Y:S01]  /*3710*/  IMAD.WIDE.U32 R30, R30, -0x326172a9, RZ ;  /* 0xcd9e8d571e1e7825 */ /* 0x000fe200078e00ff */
[----:B------:R-:W-:Y:S01]  /*3720*/  LOP3.LUT R36, R21, R14, RZ, 0x3c, !PT ;  /* 0x0000000e15247212 */ /* 0x000fe200078e3cff */
[----:B------:R-:W-:Y:S02]  /*3730*/  UISETP.GT.AND UP3, UPT, UR10, UR24, UPT ;  /* 0x000000180a00728c */ /* 0x000fe4000bf64270 */
[----:B------:R-:W-:Y:S01]  /*3740*/  IMAD.WIDE.U32 R28, R28, -0x326172a9, RZ ;  /* 0xcd9e8d571c1c7825 */ /* 0x000fe200078e00ff */
[--C-:B------:R-:W-:Y:S02]  /*3750*/  LOP3.LUT R54, R31, UR5, R12.reuse, 0x96, !PT ;  /* 0x000000051f367c12 */ /* 0x100fe4000f8e960c */
[----:B------:R-:W-:Y:S01]  /*3760*/  LOP3.LUT R0, R240, UR19, RZ, 0x3c, !PT ;  /* 0x00000013f0007c12 */ /* 0x000fe2000f8e3cff */
[----:B------:R-:W-:Y:S01]  /*3770*/  IMAD.WIDE.U32 R38, R38, -0x2daee0ad, RZ ;  /* 0xd2511f5326267825 */ /* 0x000fe200078e00ff */
[----:B------:R-:W-:Y:S02]  /*3780*/  LOP3.LUT R52, R29, UR5, R12, 0x96, !PT ;  /* 0x000000051d347c12 */ /* 0x000fe4000f8e960c */
[--C-:B------:R-:W-:Y:S01]  /*3790*/  LOP3.LUT R58, R31, UR5, R20.reuse, 0x96, !PT ;  /* 0x000000051f3a7c12 */ /* 0x100fe2000f8e9614 */
[----:B------:R-:W-:Y:S01]  /*37a0*/  IMAD.WIDE.U32 R36, R36, -0x2daee0ad, RZ ;  /* 0xd2511f5324247825 */ /* 0x000fe200078e00ff */
[----:B------:R-:W-:Y:S01]  /*37b0*/  LOP3.LUT R168, R29, UR5, R20, 0x96, !PT ;  /* 0x000000051da87c12 */ /* 0x000fe2000f8e9614 */
[----:B------:R-:W-:Y:S01]  /*37c0*/  UIADD3 UR5, UR13, 0x3c6ef372, URZ ;  /* 0x3c6ef3720d057890 */ /* 0x000fe2000fffe03f */
[C---:B------:R-:W-:Y:S01]  /*37d0*/  LOP3.LUT R56, R0.reuse, R39, RZ, 0x3c, !PT ;  /* 0x0000002700387212 */ /* 0x040fe200078e3cff */
[----:B------:R-:W-:Y:S01]  /*37e0*/  IMAD.U32 R24, RZ, RZ, UR23 ;  /* 0x00000017ff187e24 */ /* 0x000fe2000f8e00ff */
[----:B------:R-:W-:Y:S01]  /*37f0*/  LOP3.LUT R162, R0, R37, RZ, 0x3c, !PT ;  /* 0x0000002500a27212 */ /* 0x000fe200078e3cff */
[----:B------:R-:W-:Y:S01]  /*3800*/  LDSM.16.M88.4 R64, [R148] ;  /* 0x000000009440783b */ /* 0x000fe20000000200 */
[----:B------:R-:W-:Y:S01]  /*3810*/  IMAD.U32 R166, RZ, RZ, UR7 ;  /* 0x00000007ffa67e24 */ /* 0x000fe2000f8e00ff */
[----:B------:R-:W-:Y:S01]  /*3820*/  UIADD3 UR7, UR13, -0x255992d5, URZ ;  /* 0xdaa66d2b0d077890 */ /* 0x000fe2000fffe03f */
[----:B------:R-:W-:Y:S01]  /*3830*/  @!P3 IADD3 R24, -R24, 0x1, R235 ;  /* 0x000000011818b810 */ /* 0x000fe20007ffe1eb */
[----:B------:R-:W-:Y:S03]  /*3840*/  IMAD.WIDE.U32 R56, R56, -0x326172a9, RZ ;  /* 0xcd9e8d5738387825 */ /* 0x000fe600078e00ff */
[----:B------:R-:W-:Y:S01]  /*3850*/  @!P3 IADD3 R166, R166, UR12, R24 ;  /* 0x0000000ca6a6bc10 */ /* 0x000fe2000fffe018 */
[----:B------:R-:W1:Y:S01]  /*3860*/  LDSM.16.M88.4 R16, [R100+0x6000] ;  /* 0x006000006410783b */ /* 0x000e620000000200 */
[C---:B------:R-:W-:Y:S01]  /*3870*/  LOP3.LUT R174, R57.reuse, UR5, R30, 0x96, !PT ;  /* 0x0000000539ae7c12 */ /* 0x040fe2000f8e961e */
[----:B------:R-:W-:Y:S01]  /*3880*/  IMAD.WIDE.U32 R162, R162, -0x326172a9, RZ ;  /* 0xcd9e8d57a2a27825 */ /* 0x000fe200078e00ff */
[----:B------:R-:W-:Y:S03]  /*3890*/  LOP3.LUT R44, R57, UR5, R28, 0x96, !PT ;  /* 0x00000005392c7c12 */ /* 0x000fe6000f8e961c */
[----:B------:R-:W-:Y:S01]  /*38a0*/  IMAD.WIDE.U32 R54, R54, -0x2daee0ad, RZ ;  /* 0xd2511f5336367825 */ /* 0x000fe200078e00ff */
[C---:B------:R-:W-:Y:S01]  /*38b0*/  LOP3.LUT R172, R163.reuse, UR5, R30, 0x96, !PT ;  /* 0x00000005a3ac7c12 */ /* 0x040fe2000f8e961e */
[----:B------:R-:W2:Y:S01]  /*38c0*/  LDSM.16.M88.4 R60, [R148+0x1000] ;  /* 0x00100000943c783b */ /* 0x000ea20000000200 */
[----:B------:R-:W-:Y:S01]  /*38d0*/  LOP3.LUT R57, R163, UR5, R28, 0x96, !PT ;  /* 0x00000005a3397c12 */ /* 0x000fe2000f8e961c */
[----:B------:R-:W-:Y:S01]  /*38e0*/  UIADD3 UR5, UR11, 0x76cf5d0a, URZ ;  /* 0x76cf5d0a0b057890 */ /* 0x000fe2000fffe03f */
[----:B------:R-:W-:Y:S04]  /*38f0*/  IMAD.WIDE.U32 R52, R52, -0x2daee0ad, RZ ;  /* 0xd2511f5334347825 */ /* 0x000fe800078e00ff */
[----:B------:R-:W-:Y:S01]  /*3900*/  IMAD.WIDE.U32 R58, R58, -0x2daee0ad, RZ ;  /* 0xd2511f533a3a7825 */ /* 0x000fe200078e00ff */
[--C-:B------:R-:W-:Y:S01]  /*3910*/  LOP3.LUT R164, R55, UR5, R38.reuse, 0x96, !PT ;  /* 0x0000000537a47c12 */ /* 0x100fe2000f8e9626 */
[----:B------:R-:W3:Y:S01]  /*3920*/  LDSM.16.M88.4 R32, [R100+0x6400] ;  /* 0x006400006420783b */ /* 0x000ee20000000200 */
[----:B------:R-:W-:Y:S01]  /*3930*/  LOP3.LUT R170, R53, UR5, R38, 0x96, !PT ;  /* 0x0000000535aa7c12 */ /* 0x000fe2000f8e9626 */
[----:B------:R-:W-:Y:S01]  /*3940*/  IMAD.WIDE.U32 R168, R168, -0x2daee0ad, RZ ;  /* 0xd2511f53a8a87825 */ /* 0x000fe200078e00ff */
[--C-:B------:R-:W-:Y:S03]  /*3950*/  LOP3.LUT R55, R59, UR5, R36.reuse, 0x96, !PT ;  /* 0x000000053b377c12 */ /* 0x100fe6000f8e9624 */
[----:B------:R-:W-:Y:S01]  /*3960*/  IMAD.U32 R53, RZ, RZ, UR20 ;  /* 0x00000014ff357e24 */ /* 0x000fe2000f8e00ff */
[----:B------:R-:W-:Y:S01]  /*3970*/  LOP3.LUT R178, R169, UR5, R36, 0x96, !PT ;  /* 0x00000005a9b27c12 */ /* 0x000fe2000f8e9624 */
[----:B------:R-:W4:Y:S01]  /*3980*/  LDSM.16.M88.4 R48, [R100+0x6800] ;  /* 0x006800006430783b */ /* 0x000f220000000200 */
[----:B------:R-:W-:Y:S01]  /*3990*/  IMAD.WIDE.U32 R192, R44, -0x2daee0ad, RZ ;  /* 0xd2511f532cc07825 */ /* 0x000fe200078e00ff */
[----:B------:R-:W-:Y:S03]  /*39a0*/  UIADD3 UR5, UR11, 0x32370b8f, URZ ;  /* 0x32370b8f0b057890 */ /* 0x000fe6000fffe03f */
[----:B------:R-:W-:Y:S03]  /*39b0*/  IMAD.WIDE.U32 R174, R174, -0x2daee0ad, RZ ;  /* 0xd2511f53aeae7825 */ /* 0x000fe600078e00ff */
[----:B------:R-:W-:Y:S01]  /*39c0*/  LOP3.LUT R169, R193, UR5, R52, 0x96, !PT ;  /* 0x00000005c1a97c12 */ /* 0x000fe2000f8e9634 */
[----:B------:R-:W4:Y:S01]  /*39d0*/  @!P3 S2R R40, SR_TID.X ;  /* 0x000000000028b919 */ /* 0x000f220000002100 */
[----:B------:R-:W-:Y:S01]  /*39e0*/  LOP3.LUT R167, R175, UR5, R54, 0x96, !PT ;  /* 0x00000005afa77c12 */ /* 0x000fe2000f8e9636 */
[----:B------:R-:W-:Y:S01]  /*39f0*/  IMAD.WIDE.U32 R176, R55, -0x326172a9, RZ ;  /* 0xcd9e8d5737b07825 */ /* 0x000fe200078e00ff */
[----:B------:R-:W4:Y:S01]  /*3a00*/  LDSM.16.M88.4 R100, [R100+0x6c00] ;  /* 0x006c00006464783b */ /* 0x000f220000000200 */
[-C--:B-1----:R-:W-:Y:S03]  /*3a10*/  HMMA.16816.F32.BF16 R4, R64, R16.reuse, RZ ;  /* 0x000000104004723c */ /* 0x082fe600000418ff */
[----:B------:R-:W-:Y:S01]  /*3a20*/  LOP3.LUT R163, R177, UR7, R162, 0x96, !PT ;  /* 0x00000007b1a37c12 */ /* 0x000fe2000f8e96a2 */
[----:B------:R-:W-:Y:S03]  /*3a30*/  IMAD.WIDE.U32 R172, R172, -0x2daee0ad, RZ ;  /* 0xd2511f53acac7825 */ /* 0x000fe600078e00ff */
[----:B------:R-:W-:Y:S01]  /*3a40*/  LDSM.16.M88.4 R104, [R112] ;  /* 0x000000007068783b */ /* 0x000fe20000000200 */
[C---:B--2---:R-:W-:Y:S03]  /*3a50*/  HMMA.16816.F32.BF16 R8, R60.reuse, R16, RZ ;  /* 0x000000103c08723c */ /* 0x044fe600000418ff */
[----:B------:R-:W-:Y:S01]  /*3a60*/  LOP3.LUT R191, R173, UR5, R58, 0x96, !PT ;  /* 0x00000005adbf7c12 */ /* 0x000fe2000f8e963a */
[----:B------:R-:W-:Y:S02]  /*3a70*/  IMAD.WIDE.U32 R164, R164, -0x326172a9, RZ ;  /* 0xcd9e8d57a4a47825 */ /* 0x000fe400078e00ff */
[-C--:B------:R-:W-:Y:S01]  /*3a80*/  HMMA.16816.F32.BF16 R12, R60, R18.reuse, RZ ;  /* 0x000000123c0c723c */ /* 0x080fe200000418ff */
[----:B------:R-:W1:Y:S04]  /*3a90*/  LDSM.16.M88.4 R108, [R149+-0x2000] ;  /* 0xffe00000956c783b */ /* 0x000e680000000200 */
[--C-:B------:R-:W-:Y:S01]  /*3aa0*/  LOP3.LUT R165, R165, UR7, R56.reuse, 0x96, !PT ;  /* 0x00000007a5a57c12 */ /* 0x100fe2000f8e9638 */
[C---:B------:R-:W-:Y:S03]  /*3ab0*/  HMMA.16816.F32.BF16 R16, R64.reuse, R18, RZ ;  /* 0x000000124010723c */ /* 0x040fe600000418ff */
[----:B------:R-:W2:Y:S02]  /*3ac0*/  LDSM.16.M88.4 R112, [R112+0x1000] ;  /* 0x001000007070783b */ /* 0x000ea40000000200 */
[----:B------:R-:W-:Y:S01]  /*3ad0*/  IMAD.WIDE.U32 R170, R170, -0x326172a9, RZ ;  /* 0xcd9e8d57aaaa7825 */ /* 0x000fe200078e00ff */
[-C--:B---3--:R-:W-:Y:S05]  /*3ae0*/  HMMA.16816.F32.BF16 R20, R64, R32.reuse, RZ ;  /* 0x000000204014723c */ /* 0x088fea00000418ff */
[----:B------:R-:W-:Y:S01]  /*3af0*/  LOP3.LUT R190, R171, UR7, R56, 0x96, !PT ;  /* 0x00000007abbe7c12 */ /* 0x000fe2000f8e9638 */
[C---:B------:R-:W-:Y:S02]  /*3b00*/  HMMA.16816.F32.BF16 R24, R60.reuse, R32, RZ ;  /* 0x000000203c18723c */ /* 0x040fe400000418ff */
[----:B----4-:R-:W-:Y:S03]  /*3b10*/  @!P3 IMAD.SHL.U32 R0, R40, 0x2, RZ ;  /* 0x000000022800b824 */ /* 0x010fe600078e00ff */
[----:B------:R-:W-:Y:S01]  /*3b20*/  IMAD.WIDE.U32 R184, R57, -0x2daee0ad, RZ ;  /* 0xd2511f5339b87825 */ /* 0x000fe200078e00ff */
[-C--:B------:R-:W-:Y:S02]  /*3b30*/  HMMA.16816.F32.BF16 R28, R60, R34.reuse, RZ ;  /* 0x000000223c1c723c */ /* 0x080fe400000418ff */
[----:B------:R-:W-:Y:S03]  /*3b40*/  @!P3 LOP3.LUT R0, R0, 0x6, RZ, 0xc0, !PT ;  /* 0x000000060000b812 */ /* 0x000fe600078ec0ff */
[----:B------:R-:W-:Y:S01]  /*3b50*/  LOP3.LUT R185, R185, UR5, R168, 0x96, !PT ;  /* 0x00000005b9b97c12 */ /* 0x000fe2000f8e96a8 */
[C---:B------:R-:W-:Y:S01]  /*3b60*/  HMMA.16816.F32.BF16 R32, R64.reuse, R34, RZ ;  /* 0x000000224020723c */ /* 0x040fe200000418ff */
[----:B------:R-:W-:Y:S01]  /*3b70*/  UIADD3 UR5, UR11, -0x126145ec, URZ ;  /* 0xed9eba140b057890 */ /* 0x000fe2000fffe03f */
[----:B------:R-:W-:Y:S03]  /*3b80*/  @!P3 VIADDMNMX R168, R166, R252, UR12, PT ;  /* 0x0000000ca6a8be46 */ /* 0x000fe6000b8001fc */
[----:B------:R-:W-:Y:S01]  /*3b90*/  @!P3 IMAD R0, R242, 0x40, R0 ;  /* 0x00000040f200b824 */ /* 0x000fe200078e0200 */
[-C--:B------:R-:W-:Y:S05]  /*3ba0*/  HMMA.16816.F32.BF16 R36, R64, R48.reuse, RZ ;  /* 0x000000304024723c */ /* 0x080fea00000418ff */
[----:B------:R-:W-:Y:S01]  /*3bb0*/  @!P3 IMAD R0, R53, 0x80, R0 ;  /* 0x000000803500b824 */ /* 0x000fe200078e0200 */
[C---:B------:R-:W-:Y:S05]  /*3bc0*/  HMMA.16816.F32.BF16 R40, R60.reuse, R48, RZ ;  /* 0x000000303c28723c */ /* 0x040fea00000418ff */
[----:B------:R-:W-:Y:S01]  /*3bd0*/  IMAD.WIDE.U32 R178, R178, -0x326172a9, RZ ;  /* 0xcd9e8d57b2b27825 */ /* 0x000fe200078e00ff */
[-C--:B------:R-:W-:Y:S05]  /*3be0*/  HMMA.16816.F32.BF16 R44, R60, R50.reuse, RZ ;  /* 0x000000323c2c723c */ /* 0x080fea00000418ff */
        /* <DEDUP_REMOVED lines=20> */
[----:B------:R-:W-:Y:S01]  /*3d30*/  HMMA.16816.F32.BF16 R64, R64, R102, RZ ;  /* 0x000000664040723c */ /* 0x000fe200000418ff */
[----:B------:R-:W3:Y:S02]  /*3d40*/  LDSM.16.M88.4 R100, [R149+-0x1c00] ;  /* 0xffe400009564783b */ /* 0x000ee40000000200 */
[-C--:B------:R-:W-:Y:S01]  /*3d50*/  @!P3 ISETP.GE.AND P4, PT, R162, R169.reuse, PT ;  /* 0x000000a9a200b20c */ /* 0x080fe20003f86270 */
[----:B------:R-:W-:Y:S01]  /*3d60*/  IMAD.WIDE.U32 R186, R163, -0x2daee0ad, RZ ;  /* 0xd2511f53a3ba7825 */ /* 0x000fe200078e00ff */
[----:B------:R-:W-:Y:S01]  /*3d70*/  @!P3 VIADDMNMX R166, R166, R250, UR12, PT ;  /* 0x0000000ca6a6be46 */ /* 0x000fe2000b8001fa */
[-C--:B-1----:R-:W-:Y:S05]  /*3d80*/  HMMA.16816.F32.BF16 R4, R104, R108.reuse, R4 ;  /* 0x0000006c6804723c */ /* 0x082fea0000041804 */
[----:B------:R-:W-:Y:S01]  /*3d90*/  LOP3.LUT R175, R187, UR5, R172, 0x96, !PT ;  /* 0x00000005bbaf7c12 */ /* 0x000fe2000f8e96ac */
[C---:B--2---:R-:W-:Y:S04]  /*3da0*/  HMMA.16816.F32.BF16 R8, R112.reuse, R108, R8 ;  /* 0x0000006c7008723c */ /* 0x044fe80000041808 */
[----:B------:R-:W-:Y:S01]  /*3db0*/  @!P3 ISETP.GE.AND P6, PT, R162, R166, PT ;  /* 0x000000a6a200b20c */ /* 0x000fe20003fc6270 */
[----:B------:R-:W-:Y:S01]  /*3dc0*/  FMUL.FTZ R163, R236, 1.4426950216293334961 ;  /* 0x3fb8aa3beca37820 */ /* 0x000fe20000410000 */
[----:B------:R-:W-:Y:S01]  /*3dd0*/  FSEL R164, R164, RZ, P2 ;  /* 0x000000ffa4a47208 */ /* 0x000fe20001000000 */
[-C--:B------:R-:W-:Y:S03]  /*3de0*/  HMMA.16816.F32.BF16 R12, R112, R110.reuse, R12 ;  /* 0x0000006e700c723c */ /* 0x080fe6000004180c */
[----:B------:R-:W-:Y:S01]  /*3df0*/  FSETP.NEU.FTZ.AND P2, PT, R237, -INF , PT ;  /* 0xff800000ed00780b */ /* 0x000fe20003f5d000 */
[C---:B------:R-:W-:Y:S01]  /*3e00*/  @!P3 VIADD R108, R0.reuse, 0x8 ;  /* 0x00000008006cb836 */ /* 0x040fe20000000000 */
[----:B------:R-:W-:Y:S01]  /*3e10*/  FSEL R163, R163, RZ, P0 ;  /* 0x000000ffa3a37208 */ /* 0x000fe20000000000 */
[C---:B------:R-:W-:Y:S04]  /*3e20*/  HMMA.16816.F32.BF16 R16, R104.reuse, R110, R16 ;  /* 0x0000006e6810723c */ /* 0x040fe80000041810 */
[C---:B------:R-:W-:Y:S01]  /*3e30*/  @!P3 ISETP.GE.AND P0, PT, R0.reuse, R169, PT ;  /* 0x000000a90000b20c */ /* 0x040fe20003f06270 */
[----:B------:R-:W-:Y:S01]  /*3e40*/  FMUL.FTZ R162, R237, 1.4426950216293334961 ;  /* 0x3fb8aa3beda27820 */ /* 0x000fe20000410000 */
[----:B------:R-:W-:Y:S01]  /*3e50*/  LOP3.LUT R172, R189, UR6, R170, 0x96, !PT ;  /* 0x00000006bdac7c12 */ /* 0x000fe2000f8e96aa */
[----:B------:R-:W-:Y:S01]  /*3e60*/  @!P3 VIADD R170, R0, 0x9 ;  /* 0x0000000900aab836 */ /* 0x000fe20000000000 */
[----:B------:R-:W-:Y:S02]  /*3e70*/  @!P3 FSEL R4, R4, -INF , !P0 ;  /* 0xff8000000404b808 */ /* 0x000fe40004000000 */
[-C--:B------:R-:W-:Y:S02]  /*3e80*/  @!P3 ISETP.GE.AND P0, PT, R0, R167.reuse, PT ;  /* 0x000000a70000b20c */ /* 0x080fe40003f06270 */
[----:B------:R-:W-:Y:S02]  /*3e90*/  FSEL R162, R162, RZ, P2 ;  /* 0x000000ffa2a27208 */ /* 0x000fe40001000000 */
[C---:B------:R-:W-:Y:S02]  /*3ea0*/  @!P3 ISETP.GE.AND P2, PT, R0.reuse, R168, PT ;  /* 0x000000a80000b20c */ /* 0x040fe40003f46270 */
[----:B------:R-:W-:Y:S01]  /*3eb0*/  @!P3 FSEL R5, R5, -INF , !P4 ;  /* 0xff8000000505b808 */ /* 0x000fe20006000000 */
[-C--:B---3--:R-:W-:Y:S03]  /*3ec0*/  HMMA.16816.F32.BF16 R20, R104, R100.reuse, R20 ;  /* 0x000000646814723c */ /* 0x088fe60000041814 */
[-C--:B------:R-:W-:Y:S01]  /*3ed0*/  @!P3 ISETP.GE.AND P4, PT, R0, R166.reuse, PT ;  /* 0x000000a60000b20c */ /* 0x080fe20003f86270 */
        /* <DEDUP_REMOVED lines=10> */
[----:B------:R-:W-:Y:S01]  /*3f80*/  @!P3 FSEL R8, R8, -INF , !P0 ;  /* 0xff8000000808b808 */ /* 0x000fe20004000000 */
[C---:B------:R-:W-:Y:S01]  /*3f90*/  HMMA.16816.F32.BF16 R32, R104.reuse, R102, R32 ;  /* 0x000000666820723c */ /* 0x040fe20000041820 */
[----:B------:R-:W-:Y:S03]  /*3fa0*/  MUFU.EX2 R211, R6 ;  /* 0x0000000600d37308 */ /* 0x000fe60000000800 */
[----:B------:R-:W-:Y:S01]  /*3fb0*/  @!P3 ISETP.GE.AND P0, PT, R108, R169, PT ;  /* 0x000000a96c00b20c */ /* 0x000fe20003f06270 */
[----:B------:R-:W-:Y:S01]  /*3fc0*/  @!P3 VIADD R100, R0, 0x11 ;  /* 0x000000110064b836 */ /* 0x000fe20000000000 */
[----:B------:R-:W-:Y:S01]  /*3fd0*/  @!P3 FSEL R9, R9, -INF , !P5 ;  /* 0xff8000000909b808 */ /* 0x000fe20006800000 */
[----:B------:R-:W-:Y:S01]  /*3fe0*/  FFMA.FTZ R7, R7, UR8, -R164 ;  /* 0x0000000807077c23 */ /* 0x000fe200080108a4 */
[----:B------:R-:W-:Y:S02]  /*3ff0*/  @!P3 ISETP.GE.AND P5, PT, R108, R168, PT ;  /* 0x000000a86c00b20c */ /* 0x000fe40003fa6270 */
[----:B------:R-:W2:Y:S01]  /*4000*/  LDSM.16.M88.4 R108, [R149+-0x1800] ;  /* 0xffe80000956c783b */ /* 0x000ea20000000200 */
[----:B------:R-:W-:Y:S01]  /*4010*/  @!P3 FSEL R10, R10, -INF , !P4 ;  /* 0xff8000000a0ab808 */ /* 0x000fe20006000000 */
[--C-:B------:R-:W-:Y:S01]  /*4020*/  FFMA.FTZ R8, R8, UR8, -R163.reuse ;  /* 0x0000000808087c23 */ /* 0x100fe200080108a3 */
[----:B------:R-:W-:Y:S01]  /*4030*/  @!P3 ISETP.GE.AND P4, PT, R170, R167, PT ;  /* 0x000000a7aa00b20c */ /* 0x000fe20003f86270 */
[--C-:B------:R-:W-:Y:S01]  /*4040*/  FFMA.FTZ R9, R9, UR8, -R163.reuse ;  /* 0x0000000809097c23 */ /* 0x100fe200080108a3 */
[----:B------:R-:W-:Y:S01]  /*4050*/  @!P3 FSEL R11, R11, -INF , !P6 ;  /* 0xff8000000b0bb808 */ /* 0x000fe20007000000 */
[--C-:B------:R-:W-:Y:S01]  /*4060*/  FFMA.FTZ R10, R10, UR8, -R162.reuse ;  /* 0x000000080a0a7c23 */ /* 0x100fe200080108a2 */
[----:B------:R-:W-:Y:S01]  /*4070*/  @!P3 FSEL R12, R12, -INF , !P2 ;  /* 0xff8000000c0cb808 */ /* 0x000fe20005000000 */
[----:B------:R3:W-:Y:S01]  /*4080*/  MUFU.EX2 R210, R7 ;  /* 0x0000000700d27308 */ /* 0x0007e20000000800 */
[----:B------:R-:W-:Y:S01]  /*4090*/  @!P3 FSEL R13, R13, -INF , !P4 ;  /* 0xff8000000d0db808 */ /* 0x000fe20006000000 */
[--C-:B------:R-:W-:Y:S01]  /*40a0*/  FFMA.FTZ R11, R11, UR8, -R162.reuse ;  /* 0x000000080b0b7c23 */ /* 0x100fe200080108a2 */
[----:B------:R-:W-:Y:S01]  /*40b0*/  @!P3 ISETP.GE.AND P6, PT, R170, R166, PT ;  /* 0x000000a6aa00b20c */ /* 0x000fe20003fc6270 */
[--C-:B------:R-:W-:Y:S01]  /*40c0*/  FFMA.FTZ R12, R12, UR8, -R163.reuse ;  /* 0x000000080c0c7c23 */ /* 0x100fe200080108a3 */
[CC--:B------:R-:W-:Y:S01]  /*40d0*/  @!P3 ISETP.GE.AND P2, PT, R170.reuse, R169.reuse, PT ;  /* 0x000000a9aa00b20c */ /* 0x0c0fe20003f46270 */
[----:B------:R-:W-:Y:S01]  /*40e0*/  FFMA.FTZ R13, R13, UR8, -R163 ;  /* 0x000000080d0d7c23 */ /* 0x000fe200080108a3 */
[-C--:B------:R-:W-:Y:S01]  /*40f0*/  @!P3 ISETP.GE.AND P4, PT, R170, R168.reuse, PT ;  /* 0x000000a8aa00b20c */ /* 0x080fe20003f86270 */
[----:B------:R-:W-:Y:S01]  /*4100*/  @!P3 VIADD R170, R0, 0x10 ;  /* 0x0000001000aab836 */ /* 0x000fe20000000000 */
[----:B------:R-:W-:Y:S01]  /*4110*/  @!P3 FSEL R14, R14, -INF , !P1 ;  /* 0xff8000000e0eb808 */ /* 0x000fe20004800000 */
[----:B------:R-:W-:Y:S01]  /*4120*/  MUFU.EX2 R214, R8 ;  /* 0x0000000800d67308 */ /* 0x000fe20000000800 */
[----:B------:R-:W-:Y:S01]  /*4130*/  @!P3 FSEL R18, R18, -INF , !P5 ;  /* 0xff8000001212b808 */ /* 0x000fe20006800000 */
[----:B-1----:R-:W-:Y:S01]  /*4140*/  @!P3 VIADD R5, R0, 0x29 ;  /* 0x000000290005b836 */ /* 0x002fe20000000000 */
[-C--:B------:R-:W-:Y:S01]  /*4150*/  @!P3 ISETP.GE.AND P1, PT, R170, R169.reuse, PT ;  /* 0x000000a9aa00b20c */ /* 0x080fe20003f26270 */
[----:B------:R-:W-:Y:S01]  /*4160*/  FFMA.FTZ R14, R14, UR8, -R162 ;  /* 0x000000080e0e7c23 */ /* 0x000fe200080108a2 */
[----:B------:R-:W-:Y:S01]  /*4170*/  @!P3 ISETP.GE.AND P5, PT, R100, R169, PT ;  /* 0x000000a96400b20c */ /* 0x000fe20003fa6270 */
[--C-:B------:R-:W-:Y:S01]  /*4180*/  FFMA.FTZ R18, R18, UR8, -R164.reuse ;  /* 0x0000000812127c23 */ /* 0x100fe200080108a4 */
[----:B------:R-:W-:Y:S03]  /*4190*/  @!P3 FSEL R19, R19, -INF , !P4 ;  /* 0xff8000001313b808 */ /* 0x000fe60006000000 */
[----:B------:R1:W-:Y:S01]  /*41a0*/  MUFU.EX2 R215, R9 ;  /* 0x0000000900d77308 */ /* 0x0003e20000000800 */
[----:B------:R-:W-:Y:S01]  /*41b0*/  @!P3 FSEL R20, R20, -INF , !P1 ;  /* 0xff8000001414b808 */ /* 0x000fe20004800000 */
[----:B---3--:R-:W-:Y:S01]  /*41c0*/  IMAD.WIDE.U32 R6, R191, -0x326172a9, RZ ;  /* 0xcd9e8d57bf067825 */ /* 0x008fe200078e00ff */
[----:B------:R-:W-:Y:S02]  /*41d0*/  @!P3 FSEL R21, R21, -INF , !P5 ;  /* 0xff8000001515b808 */ /* 0x000fe40006800000 */
[----:B------:R-:W-:Y:S01]  /*41e0*/  @!P3 FSEL R15, R15, -INF , !P6 ;  /* 0xff8000000f0fb808 */ /* 0x000fe20007000000 */
[----:B------:R-:W-:Y:S01]  /*41f0*/  FFMA.FTZ R19, R19, UR8, -R164 ;  /* 0x0000000813137c23 */ /* 0x000fe200080108a4 */
[----:B------:R-:W-:Y:S01]  /*4200*/  @!P3 FSEL R17, R17, -INF , !P2 ;  /* 0xff8000001111b808 */ /* 0x000fe20005000000 */
[--C-:B------:R-:W-:Y:S01]  /*4210*/  FFMA.FTZ R21, R21, UR8, -R165.reuse ;  /* 0x0000000815157c23 */ /* 0x100fe200080108a5 */
[C---:B------:R-:W-:Y:S01]  /*4220*/  @!P3 ISETP.GE.AND P4, PT, R100.reuse, R168, PT ;  /* 0x000000a86400b20c */ /* 0x040fe20003f86270 */
[----:B------:R-:W-:Y:S01]  /*4230*/  FFMA.FTZ R15, R15, UR8, -R162 ;  /* 0x000000080f0f7c23 */ /* 0x000fe200080108a2 */
[-C--:B------:R-:W-:Y:S01]  /*4240*/  @!P3 ISETP.GE.AND P1, PT, R100, R167.reuse, PT ;  /* 0x000000a76400b20c */ /* 0x080fe20003f26270 */
[--C-:B------:R-:W-:Y:S01]  /*4250*/  FFMA.FTZ R20, R20, UR8, -R165.reuse ;  /* 0x0000000814147c23 */ /* 0x100fe200080108a5 */
[----:B------:R-:W-:Y:S01]  /*4260*/  @!P3 ISETP.GE.AND P5, PT, R100, R166, PT ;  /* 0x000000a66400b20c */ /* 0x000fe20003fa6270 */
[----:B------:R-:W-:Y:S01]  /*4270*/  @!P3 VIADD R100, R0, 0x19 ;  /* 0x000000190064b836 */ /* 0x000fe20000000000 */
[C---:B------:R-:W-:Y:S01]  /*4280*/  @!P3 ISETP.GE.AND P6, PT, R170.reuse, R168, PT ;  /* 0x000000a8aa00b20c */ /* 0x040fe20003fc6270 */
[-C--:B--2---:R-:W-:Y:S01]  /*4290*/  HMMA.16816.F32.BF16 R36, R104, R108.reuse, R36 ;  /* 0x0000006c6824723c */ /* 0x084fe20000041824 */
[----:B------:R-:W-:Y:S02]  /*42a0*/  MUFU.EX2 R203, R18 ;  /* 0x0000001200cb7308 */ /* 0x000fe40000000800 */
[-C--:B------:R-:W-:Y:S01]  /*42b0*/  @!P3 ISETP.GE.AND P2, PT, R170, R166.reuse, PT ;  /* 0x000000a6aa00b20c */ /* 0x080fe20003f46270 */
[----:B-1----:R-:W-:Y:S01]  /*42c0*/  IMAD.WIDE.U32 R8, R173, -0x2daee0ad, RZ ;  /* 0xd2511f53ad087825 */ /* 0x002fe200078e00ff */
[----:B------:R-:W-:Y:S01]  /*42d0*/  @!P3 FSEL R16, R16, -INF , !P0 ;  /* 0xff8000001010b808 */ /* 0x000fe20004000000 */
[C---:B------:R-:W-:Y:S05]  /*42e0*/  HMMA.16816.F32.BF16 R40, R112.reuse, R108, R40 ;  /* 0x0000006c7028723c */ /* 0x040fea0000041828 */
[----:B------:R-:W1:Y:S01]  /*42f0*/  MUFU.EX2 R200, R19 ;  /* 0x0000001300c87308 */ /* 0x000e620000000800 */
[-C--:B------:R-:W-:Y:S01]  /*4300*/  @!P3 ISETP.GE.AND P0, PT, R170, R167.reuse, PT ;  /* 0x000000a7aa00b20c */ /* 0x080fe20003f06270 */
[--C-:B------:R-:W-:Y:S01]  /*4310*/  FFMA.FTZ R16, R16, UR8, -R165.reuse ;  /* 0x0000000810107c23 */ /* 0x100fe200080108a5 */
[----:B------:R-:W-:Y:S01]  /*4320*/  @!P3 FSEL R22, R22, -INF , !P6 ;  /* 0xff8000001616b808 */ /* 0x000fe20007000000 */
[-C--:B------:R-:W-:Y:S03]  /*4330*/  HMMA.16816.F32.BF16 R44, R112, R110.reuse, R44 ;  /* 0x0000006e702c723c */ /* 0x080fe6000004182c */
[-C--:B------:R-:W-:Y:S01]  /*4340*/  @!P3 ISETP.GE.AND P6, PT, R101, R167.reuse, PT ;  /* 0x000000a76500b20c */ /* 0x080fe20003fc6270 */
[----:B------:R-:W-:Y:S01]  /*4350*/  FFMA.FTZ R109, R4, UR8, -R165 ;  /* 0x00000008046d7c23 */ /* 0x000fe200080108a5 */
[----:B------:R-:W-:Y:S01]  /*4360*/  @!P3 FSEL R26, R26, -INF , !P2 ;  /* 0xff8000001a1ab808 */ /* 0x000fe20005000000 */
[C---:B------:R-:W-:Y:S01]  /*4370*/  HMMA.16816.F32.BF16 R48, R104.reuse, R110, R48 ;  /* 0x0000006e6830723c */ /* 0x040fe20000041830 */
[----:B------:R-:W-:Y:S03]  /*4380*/  MUFU.EX2 R219, R10 ;  /* 0x0000000a00db7308 */ /* 0x000fe60000000800 */
[----:B------:R-:W-:Y:S01]  /*4390*/  @!P3 ISETP.GE.AND P2, PT, R100, R167, PT ;  /* 0x000000a76400b20c */ /* 0x000fe20003f46270 */
[----:B------:R-:W-:Y:S01]  /*43a0*/  FFMA.FTZ R22, R22, UR8, -R164 ;  /* 0x0000000816167c23 */ /* 0x000fe200080108a4 */
[----:B------:R-:W-:Y:S01]  /*43b0*/  @!P3 FSEL R23, R23, -INF , !P4 ;  /* 0xff8000001717b808 */ /* 0x000fe20006000000 */
[----:B------:R-:W-:Y:S01]  /*43c0*/  FFMA.FTZ R26, R26, UR8, -R162 ;  /* 0x000000081a1a7c23 */ /* 0x000fe200080108a2 */
[----:B------:R-:W-:Y:S03]  /*43d0*/  @!P3 FSEL R24, R24, -INF , !P0 ;  /* 0xff8000001818b808 */ /* 0x000fe60004000000 */
[----:B------:R-:W-:Y:S01]  /*43e0*/  MUFU.EX2 R204, R109 ;  /* 0x0000006d00cc7308 */ /* 0x000fe20000000800 */
[----:B------:R-:W-:Y:S01]  /*43f0*/  @!P3 ISETP.GE.AND P4, PT, R101, R166, PT ;  /* 0x000000a66500b20c */ /* 0x000fe20003f86270 */
[----:B------:R-:W-:Y:S01]  /*4400*/  FFMA.FTZ R23, R23, UR8, -R164 ;  /* 0x0000000817177c23 */ /* 0x000fe200080108a4 */
[----:B------:R-:W-:Y:S01]  /*4410*/  @!P3 FSEL R25, R25, -INF , !P1 ;  /* 0xff8000001919b808 */ /* 0x000fe20004800000 */
[--C-:B------:R-:W-:Y:S01]  /*4420*/  FFMA.FTZ R24, R24, UR8, -R163.reuse ;  /* 0x0000000818187c23 */ /* 0x100fe200080108a3 */
[----:B------:R-:W-:Y:S01]  /*4430*/  @!P3 FSEL R27, R27, -INF , !P5 ;  /* 0xff8000001b1bb808 */ /* 0x000fe20006800000 */
[----:B------:R-:W-:Y:S01]  /*4440*/  IMAD.WIDE.U32 R110, R172, -0x2daee0ad, RZ ;  /* 0xd2511f53ac6e7825 */ /* 0x000fe200078e00ff */
[----:B------:R-:W-:Y:S03]  /*4450*/  @!P3 FSEL R28, R28, -INF , !P6 ;  /* 0xff8000001c1cb808 */ /* 0x000fe60007000000 */
[----:B------:R2:W-:Y:S01]  /*4460*/  MUFU.EX2 R218, R11 ;  /* 0x0000000b00da7308 */ /* 0x0005e20000000800 */
        /* <DEDUP_REMOVED lines=13> */
[----:B------:R-:W3:Y:S01]  /*4540*/  LDSM.16.M88.4 R100, [R149+-0x1400] ;  /* 0xffec00009564783b */ /* 0x000ee20000000200 */
        /* <DEDUP_REMOVED lines=13> */
[----:B--2---:R-:W-:Y:S01]  /*4620*/  IMAD.WIDE.U32 R10, R185, -0x326172a9, RZ ;  /* 0xcd9e8d57b90a7825 */ /* 0x004fe200078e00ff */
[----:B------:R-:W-:Y:S02]  /*4630*/  @!P3 FSEL R34, R34, -INF , !P1 ;  /* 0xff8000002222b808 */ /* 0x000fe40004800000 */
[----:B------:R-:W-:Y:S01]  /*4640*/  @!P3 ISETP.GE.AND P1, PT, R108, R169, PT ;  /* 0x000000a96c00b20c */ /* 0x000fe20003f26270 */
[----:B------:R-:W-:Y:S01]  /*4650*/  @!P3 VIADD R4, R0, 0x28 ;  /* 0x000000280004b836 */ /* 0x000fe20000000000 */
[----:B------:R-:W-:Y:S01]  /*4660*/  @!P3 FSEL R35, R35, -INF , !P2 ;  /* 0xff8000002323b808 */ /* 0x000fe20005000000 */
[--C-:B------:R-:W-:Y:S01]  /*4670*/  FFMA.FTZ R34, R34, UR8, -R164.reuse ;  /* 0x0000000822227c23 */ /* 0x100fe200080108a4 */
[----:B------:R-:W-:Y:S01]  /*4680*/  @!P3 ISETP.GE.AND P2, PT, R108, R168, PT ;  /* 0x000000a86c00b20c */ /* 0x000fe20003f46270 */
[----:B------:R-:W-:Y:S01]  /*4690*/  MUFU.EX2 R208, R27 ;  /* 0x0000001b00d07308 */ /* 0x000fe20000000800 */
[----:B------:R-:W-:Y:S01]  /*46a0*/  @!P3 FSEL R36, R36, -INF , !P4 ;  /* 0xff8000002424b808 */ /* 0x000fe20006000000 */
[--C-:B------:R-:W-:Y:S01]  /*46b0*/  FFMA.FTZ R35, R35, UR8, -R164.reuse ;  /* 0x0000000823237c23 */ /* 0x100fe200080108a4 */
[-C--:B------:R-:W-:Y:S02]  /*46c0*/  @!P3 ISETP.GE.AND P4, PT, R108, R167.reuse, PT ;  /* 0x000000a76c00b20c */ /* 0x080fe40003f86270 */
[----:B------:R-:W-:Y:S01]  /*46d0*/  @!P3 FSEL R37, R37, -INF , !P1 ;  /* 0xff8000002525b808 */ /* 0x000fe20004800000 */
[--C-:B------:R-:W-:Y:S01]  /*46e0*/  FFMA.FTZ R36, R36, UR8, -R165.reuse ;  /* 0x0000000824247c23 */ /* 0x100fe200080108a5 */
[-C--:B------:R-:W-:Y:S03]  /*46f0*/  @!P3 ISETP.GE.AND P1, PT, R108, R166.reuse, PT ;  /* 0x000000a66c00b20c */ /* 0x080fe60003f26270 */
[----:B------:R-:W-:Y:S01]  /*4700*/  MUFU.EX2 R217, R14 ;  /* 0x0000000e00d97308 */ /* 0x000fe20000000800 */
[----:B------:R-:W-:Y:S01]  /*4710*/  @!P3 FSEL R38, R38, -INF , !P5 ;  /* 0xff8000002626b808 */ /* 0x000fe20006800000 */
[----:B------:R-:W-:Y:S01]  /*4720*/  FFMA.FTZ R37, R37, UR8, -R165 ;  /* 0x0000000825257c23 */ /* 0x000fe200080108a5 */
[----:B------:R-:W-:Y:S01]  /*4730*/  @!P3 ISETP.GE.AND P5, PT, R4, R167, PT ;  /* 0x000000a70400b20c */ /* 0x000fe20003fa6270 */
[----:B------:R-:W-:Y:S01]  /*4740*/  IMAD.WIDE.U32 R108, R175, -0x326172a9, RZ ;  /* 0xcd9e8d57af6c7825 */ /* 0x000fe200078e00ff */
[----:B------:R-:W-:Y:S02]  /*4750*/  @!P3 FSEL R39, R39, -INF , !P2 ;  /* 0xff8000002727b808 */ /* 0x000fe40005000000 */
[----:B------:R-:W-:Y:S01]  /*4760*/  @!P3 FSEL R40, R40, -INF , !P0 ;  /* 0xff8000002828b808 */ /* 0x000fe20004000000 */
[--C-:B------:R-:W-:Y:S01]  /*4770*/  FFMA.FTZ R38, R38, UR8, -R164.reuse ;  /* 0x0000000826267c23 */ /* 0x100fe200080108a4 */
[----:B------:R-:W-:Y:S01]  /*4780*/  @!P3 FSEL R41, R41, -INF , !P4 ;  /* 0xff8000002929b808 */ /* 0x000fe20006000000 */
[-C--:B---3--:R-:W-:Y:S01]  /*4790*/  HMMA.16816.F32.BF16 R52, R104, R100.reuse, R52 ;  /* 0x000000646834723c */ /* 0x088fe20000041834 */
[----:B------:R-:W2:Y:S02]  /*47a0*/  MUFU.EX2 R199, R28 ;  /* 0x0000001c00c77308 */ /* 0x000ea40000000800 */
[C---:B------:R-:W-:Y:S01]  /*47b0*/  @!P3 ISETP.GE.AND P2, PT, R4.reuse, R166, PT ;  /* 0x000000a60400b20c */ /* 0x040fe20003f46270 */
[----:B------:R-:W-:Y:S01]  /*47c0*/  FFMA.FTZ R39, R39, UR8, -R164 ;  /* 0x0000000827277c23 */ /* 0x000fe200080108a4 */
[CC--:B------:R-:W-:Y:S01]  /*47d0*/  @!P3 ISETP.GE.AND P0, PT, R4.reuse, R169.reuse, PT ;  /* 0x000000a90400b20c */ /* 0x0c0fe20003f06270 */
[C---:B------:R-:W-:Y:S05]  /*47e0*/  HMMA.16816.F32.BF16 R56, R112.reuse, R100, R56 ;  /* 0x000000647038723c */ /* 0x040fea0000041838 */
[----:B------:R-:W3:Y:S01]  /*47f0*/  MUFU.EX2 R213, R12 ;  /* 0x0000000c00d57308 */ /* 0x000ee20000000800 */
        /* <DEDUP_REMOVED lines=32> */
[----:B------:R-:W-:Y:S01]  /*4a00*/  IMAD.U32 R104, RZ, RZ, UR4 ;  /* 0x00000004ff687e24 */ /* 0x000fe2000f8e00ff */
[----:B------:R-:W-:Y:S01]  /*4a10*/  @!P3 FSEL R45, R45, -INF , !P6 ;  /* 0xff8000002d2db808 */ /* 0x000fe20007000000 */
[----:B----4-:R-:W-:Y:S01]  /*4a20*/  IMAD.WIDE.U32 R12, R174, -0x326172a9, RZ ;  /* 0xcd9e8d57ae0c7825 */ /* 0x010fe200078e00ff */
[-C--:B------:R-:W-:Y:S03]  /*4a30*/  @!P3 ISETP.GE.AND P6, PT, R5, R168.reuse, PT ;  /* 0x000000a80500b20c */ /* 0x080fe60003fc6270 */
[----:B------:R-:W4:Y:S01]  /*4a40*/  MUFU.EX2 R216, R15 ;  /* 0x0000000f00d87308 */ /* 0x000f220000000800 */
[----:B------:R-:W-:Y:S01]  /*4a50*/  @!P3 ISETP.GE.AND P4, PT, R4, R169, PT ;  /* 0x000000a90400b20c */ /* 0x000fe20003f86270 */
[--C-:B------:R-:W-:Y:S01]  /*4a60*/  FFMA.FTZ R50, R50, UR8, -R164.reuse ;  /* 0x0000000832327c23 */ /* 0x100fe200080108a4 */
[----:B------:R-:W-:Y:S01]  /*4a70*/  @!P3 FSEL R51, R51, -INF , !P6 ;  /* 0xff8000003333b808 */ /* 0x000fe20007000000 */
[----:B------:R-:W-:Y:S01]  /*4a80*/  FFMA.FTZ R45, R45, UR8, -R163 ;  /* 0x000000082d2d7c23 */ /* 0x000fe200080108a3 */
[----:B------:R-:W-:Y:S02]  /*4a90*/  @!P3 FSEL R52, R52, -INF , !P2 ;  /* 0xff8000003434b808 */ /* 0x000fe40005000000 */
        /* <DEDUP_REMOVED lines=18> */
[----:B------:R-:W-:Y:S01]  /*4bc0*/  MUFU.EX2 R189, R20 ;  /* 0x0000001400bd7308 */ /* 0x000fe20000000800 */
        /* <DEDUP_REMOVED lines=8> */
[----:B------:R-:W4:Y:S01]  /*4c50*/  MUFU.EX2 R206, R31 ;  /* 0x0000001f00ce7308 */ /* 0x000f220000000800 */
[----:B------:R-:W-:Y:S01]  /*4c60*/  @!P3 FSEL R58, R58, -INF , !P5 ;  /* 0xff8000003a3ab808 */ /* 0x000fe20006800000 */
[----:B------:R-:W-:Y:S01]  /*4c70*/  IMAD.WIDE.U32 R16, R171, -0x2daee0ad, RZ ;  /* 0xd2511f53ab107825 */ /* 0x000fe200078e00ff */
[----:B------:R-:W-:Y:S02]  /*4c80*/  @!P3 FSEL R60, R60, -INF , !P1 ;  /* 0xff8000003c3cb808 */ /* 0x000fe40004800000 */
[----:B------:R-:W-:Y:S01]  /*4c90*/  @!P3 ISETP.GE.AND P0, PT, R4, R166, PT ;  /* 0x000000a60400b20c */ /* 0x000fe20003f06270 */
[----:B------:R-:W-:Y:S01]  /*4ca0*/  FFMA.FTZ R58, R58, UR8, -R162 ;  /* 0x000000083a3a7c23 */ /* 0x000fe200080108a2 */
[----:B------:R-:W-:Y:S01]  /*4cb0*/  @!P3 ISETP.GE.AND P5, PT, R4, R169, PT ;  /* 0x000000a90400b20c */ /* 0x000fe20003fa6270 */
[--C-:B------:R-:W-:Y:S01]  /*4cc0*/  FFMA.FTZ R60, R60, UR8, -R163.reuse ;  /* 0x000000083c3c7c23 */ /* 0x100fe200080108a3 */
[----:B------:R-:W-:Y:S01]  /*4cd0*/  @!P3 ISETP.GE.AND P1, PT, R4, R168, PT ;  /* 0x000000a80400b20c */ /* 0x000fe20003f26270 */
[----:B------:R-:W-:Y:S01]  /*4ce0*/  IMAD.WIDE.U32 R4, R190, -0x2daee0ad, RZ ;  /* 0xd2511f53be047825 */ /* 0x000fe200078e00ff */
[----:B------:R-:W-:Y:S01]  /*4cf0*/  LOP3.LUT R100, R9, UR5, R184, 0x96, !PT ;  /* 0x0000000509647c12 */ /* 0x000fe2000f8e96b8 */
[----:B------:R1:W4:Y:S01]  /*4d00*/  MUFU.EX2 R190, R0 ;  /* 0x0000000000be7308 */ /* 0x0003220000000800 */
[----:B------:R-:W-:Y:S01]  /*4d10*/  LOP3.LUT R14, R7, UR6, R176, 0x96, !PT ;  /* 0x00000006070e7c12 */ /* 0x000fe2000f8e96b0 */
[--C-:B------:R-:W-:Y:S01]  /*4d20*/  FFMA.FTZ R56, R56, UR8, -R163.reuse ;  /* 0x0000000838387c23 */ /* 0x100fe200080108a3 */
[----:B------:R-:W-:Y:S01]  /*4d30*/  LOP3.LUT R112, R11, UR6, R178, 0x96, !PT ;  /* 0x000000060b707c12 */ /* 0x000fe2000f8e96b2 */
[----:B------:R-:W-:Y:S01]  /*4d40*/  IMAD.WIDE.U32 R100, R100, -0x326172a9, RZ ;  /* 0xcd9e8d5764647825 */ /* 0x000fe200078e00ff */
[----:B------:R-:W-:Y:S01]  /*4d50*/  LOP3.LUT R7, R17, UR7, R180, 0x96, !PT ;  /* 0x0000000711077c12 */ /* 0x000fe2000f8e96b4 */
[----:B------:R-:W-:Y:S01]  /*4d60*/  UIADD3 UR6, UR13, -0x4ab325aa, URZ ;  /* 0xb54cda560d067890 */ /* 0x000fe2000fffe03f */
[----:B------:R-:W-:Y:S01]  /*4d70*/  @!P3 FSEL R65, R65, -INF , !P4 ;  /* 0xff8000004141b808 */ /* 0x000fe20006000000 */
[----:B------:R-:W-:Y:S01]  /*4d80*/  FFMA.FTZ R163, R61, UR8, -R163 ;  /* 0x000000083da37c23 */ /* 0x000fe200080108a3 */
[----:B------:R-:W-:Y:S01]  /*4d90*/  @!P3 FSEL R66, R66, -INF , !P1 ;  /* 0xff8000004242b808 */ /* 0x000fe20004800000 */
[----:B------:R-:W-:Y:S01]  /*4da0*/  IMAD.WIDE.U32 R112, R112, -0x2daee0ad, RZ ;  /* 0xd2511f5370707825 */ /* 0x000fe200078e00ff */
[----:B------:R-:W-:Y:S01]  /*4db0*/  @!P3 FSEL R62, R62, -INF , !P0 ;  /* 0xff8000003e3eb808 */ /* 0x000fe20004000000 */
[----:B------:R-:W-:Y:S01]  /*4dc0*/  MUFU.EX2 R176, R36 ;  /* 0x0000002400b07308 */ /* 0x000fe20000000800 */
[----:B------:R-:W-:Y:S01]  /*4dd0*/  @!P3 FSEL R63, R63, -INF , !P2 ;  /* 0xff8000003f3fb808 */ /* 0x000fe20005000000 */
[----:B------:R-:W-:Y:S01]  /*4de0*/  FFMA.FTZ R66, R66, UR8, -R164 ;  /* 0x0000000842427c23 */ /* 0x000fe200080108a4 */
[----:B------:R-:W-:Y:S01]  /*4df0*/  LOP3.LUT R113, R113, UR7, R8, 0x96, !PT ;  /* 0x0000000771717c12 */ /* 0x000fe2000f8e9608 */
[----:B------:R-:W-:Y:S01]  /*4e00*/  FFMA.FTZ R62, R62, UR8, -R162 ;  /* 0x000000083e3e7c23 */ /* 0x000fe200080108a2 */
[----:B-1----:R-:W-:Y:S01]  /*4e10*/  LOP3.LUT R0, R5, UR5, R192, 0x96, !PT ;  /* 0x0000000505007c12 */ /* 0x002fe2000f8e96c0 */
[----:B------:R-:W-:Y:S01]  /*4e20*/  UIADD3 UR5, UR13, 0x1715609d, URZ ;  /* 0x1715609d0d057890 */ /* 0x000fe2000fffe03f */
[----:B------:R-:W-:Y:S03]  /*4e30*/  @!P3 FSEL R64, R64, -INF , !P5 ;  /* 0xff8000004040b808 */ /* 0x000fe60006800000 */
[----:B------:R-:W-:Y:S01]  /*4e40*/  MUFU.EX2 R195, R22 ;  /* 0x0000001600c37308 */ /* 0x000fe20000000800 */
[----:B------:R-:W-:Y:S01]  /*4e50*/  @!P3 FSEL R67, R67, -INF , !P6 ;  /* 0xff8000004343b808 */ /* 0x000fe20007000000 */
[----:B------:R-:W-:Y:S01]  /*4e60*/  IMAD.WIDE.U32 R18, R0, -0x326172a9, RZ ;  /* 0xcd9e8d5700127825 */ /* 0x000fe200078e00ff */
[----:B------:R-:W-:Y:S02]  /*4e70*/  IADD3 R104, R153, 0x4000, R104 ;  /* 0x0000400099687810 */ /* 0x000fe40007ffe068 */
[----:B------:R-:W-:Y:S01]  /*4e80*/  LOP3.LUT R5, R109, UR5, R6, 0x96, !PT ;  /* 0x000000056d057c12 */ /* 0x000fe2000f8e9606 */
[--C-:B------:R-:W-:Y:S01]  /*4e90*/  FFMA.FTZ R64, R64, UR8, -R165.reuse ;  /* 0x0000000840407c23 */ /* 0x100fe200080108a5 */
[----:B------:R-:W-:Y:S01]  /*4ea0*/  LOP3.LUT R109, R111, UR7, R4, 0x96, !PT ;  /* 0x000000076f6d7c12 */ /* 0x000fe2000f8e9604 */
[----:B------:R-:W-:Y:S01]  /*4eb0*/  IMAD.IADD R104, R104, 0x1, R154 ;  /* 0x0000000168687824 */ /* 0x000fe200078e029a */
[----:B------:R-:W-:Y:S01]  /*4ec0*/  LOP3.LUT R166, R19, UR5, R188, 0x96, !PT ;  /* 0x0000000513a67c12 */ /* 0x000fe2000f8e96bc */
[----:B------:R-:W-:Y:S01]  /*4ed0*/  MUFU.EX2 R192, R23 ;  /* 0x0000001700c07308 */ /* 0x000fe20000000800 */
[----:B------:R-:W-:Y:S01]  /*4ee0*/  LOP3.LUT R9, R13, UR5, R182, 0x96, !PT ;  /* 0x000000050d097c12 */ /* 0x000fe2000f8e96b6 */
[----:B------:R-:W-:Y:S01]  /*4ef0*/  IMAD.WIDE.U32 R14, R14, -0x2daee0ad, RZ ;  /* 0xd2511f530e0e7825 */ /* 0x000fe200078e00ff */
[----:B------:R-:W-:Y:S01]  /*4f00*/  LOP3.LUT R167, R101, UR5, R10, 0x96, !PT ;  /* 0x0000000565a77c12 */ /* 0x000fe2000f8e960a */
[----:B------:R-:W-:Y:S02]  /*4f10*/  UIADD3 UR5, UR11, 0x646e171e, URZ ;  /* 0x646e171e0b057890 */ /* 0x000fe4000fffe03f */
[----:B------:R-:W-:Y:S01]  /*4f20*/  FFMA.FTZ R165, R65, UR8, -R165 ;  /* 0x0000000841a57c23 */ /* 0x000fe200080108a5 */
[----:B------:R-:W-:Y:S01]  /*4f30*/  IMAD.WIDE.U32 R6, R7, -0x326172a9, RZ ;  /* 0xcd9e8d5707067825 */ /* 0x000fe200078e00ff */
[----:B------:R-:W-:Y:S02]  /*4f40*/  LOP3.LUT R111, R15, UR7, R186, 0x96, !PT ;  /* 0x000000070f6f7c12 */ /* 0x000fe4000f8e96ba */
[----:B------:R1:W-:Y:S01]  /*4f50*/  MUFU.EX2 R188, R21 ;  /* 0x0000001500bc7308 */ /* 0x0003e20000000800 */
[----:B------:R-:W-:Y:S01]  /*4f60*/  FFMA.FTZ R164, R67, UR8, -R164 ;  /* 0x0000000843a47c23 */ /* 0x000fe200080108a4 */
[----:B------:R-:W-:Y:S01]  /*4f70*/  IMAD.WIDE.U32 R4, R5, -0x2daee0ad, RZ ;  /* 0xd2511f5305047825 */ /* 0x000fe200078e00ff */
[----:B------:R-:W-:Y:S02]  /*4f80*/  LOP3.LUT R12, R7, UR6, R12, 0x96, !PT ;  /* 0x00000006070c7c12 */ /* 0x000fe4000f8e960c */
[----:B------:R-:W-:Y:S01]  /*4f90*/  LOP3.LUT R17, R6, 0xff, RZ, 0xc0, !PT ;  /* 0x000000ff06117812 */ /* 0x000fe200078ec0ff */
[----:B------:R-:W-:Y:S01]  /*4fa0*/  FFMA.FTZ R162, R63, UR8, -R162 ;  /* 0x000000083fa27c23 */ /* 0x000fe200080108a2 */
[--C-:B------:R-:W-:Y:S03]  /*4fb0*/  SHF.R.U32.HI R15, RZ, 0x18, R6.reuse ;  /* 0x00000018ff0f7819 */ /* 0x100fe60000011606 */
[----:B------:R-:W-:Y:S01]  /*4fc0*/  MUFU.EX2 R173, R62 ;  /* 0x0000003e00ad7308 */ /* 0x000fe20000000800 */
[----:B------:R-:W-:Y:S01]  /*4fd0*/  SHF.R.U32.HI R101, RZ, 0x10, R6 ;  /* 0x00000010ff657819 */ /* 0x000fe20000011606 */
[----:B------:R-:W-:Y:S01]  /*4fe0*/  IMAD.WIDE.U32 R8, R9, -0x2daee0ad, RZ ;  /* 0xd2511f5309087825 */ /* 0x000fe200078e00ff */
[----:B------:R-:W-:Y:S02]  /*4ff0*/  ISETP.LE.U32.AND P2, PT, R15, UR9, PT ;  /* 0x000000090f007c0c */ /* 0x000fe4000bf43070 */
[----:B------:R-:W-:Y:S02]  /*5000*/  LOP3.LUT R13, R5, UR5, R14, 0x96, !PT ;  /* 0x00000005050d7c12 */ /* 0x000fe4000f8e960e */
[----:B------:R-:W-:Y:S03]  /*5010*/  LOP3.LUT R14, R4, 0xff, RZ, 0xc0, !PT ;  /* 0x000000ff040e7812 */ /* 0x000fe600078ec0ff */
[----:B------:R-:W-:Y:S01]  /*5020*/  MUFU.EX2 R175, R37 ;  /* 0x0000002500af7308 */ /* 0x000fe20000000800 */
[----:B-1----:R-:W-:Y:S01]  /*5030*/  LOP3.LUT R21, R6, 0xffff, RZ, 0xc0, !PT ;  /* 0x0000ffff06157812 */ /* 0x002fe200078ec0ff */
[----:B------:R-:W-:Y:S01]  /*5040*/  IMAD.WIDE.U32 R6, R109, -0x326172a9, RZ ;  /* 0xcd9e8d576d067825 */ /* 0x000fe200078e00ff */
[----:B------:R-:W-:Y:S02]  /*5050*/  ISETP.LE.U32.AND P5, PT, R14, UR9, PT ;  /* 0x000000090e007c0c */ /* 0x000fe4000bfa3070 */
[----:B------:R-:W-:Y:S01]  /*5060*/  SHF.R.U32.HI R20, RZ, 0x18, R4 ;  /* 0x00000018ff147819 */ /* 0x000fe20000011604 */
[----:B------:R-:W-:Y:S01]  /*5070*/  IMAD.U32 R109, RZ, RZ, UR21 ;  /* 0x00000015ff6d7e24 */ /* 0x000fe2000f8e00ff */
[----:B------:R-:W-:Y:S01]  /*5080*/  LOP3.LUT R10, R7, UR6, R18, 0x96, !PT ;  /* 0x00000006070a7c12 */ /* 0x000fe2000f8e9612 */
[----:B------:R-:W-:Y:S01]  /*5090*/  @!P2 FADD.FTZ R200, -R200, -RZ ;  /* 0x800000ffc8c8a221 */ /* 0x000fe20000010100 */
[----:B------:R-:W-:Y:S01]  /*50a0*/  LOP3.LUT R114, R4, 0xffff, RZ, 0xc0, !PT ;  /* 0x0000ffff04727812 */ /* 0x000fe200078ec0ff */
[----:B------:R-:W1:Y:S01]  /*50b0*/  MUFU.EX2 R180, R32 ;  /* 0x0000002000b47308 */ /* 0x000e620000000800 */
[----:B------:R-:W-:Y:S02]  /*50c0*/  SHF.R.U32.HI R22, RZ, 0x18, R6 ;  /* 0x00000018ff167819 */ /* 0x000fe40000011606 */
[----:B------:R-:W-:Y:S01]  /*50d0*/  SHF.R.U32.HI R115, RZ, 0x10, R4 ;  /* 0x00000010ff737819 */ /* 0x000fe20000011604 */
[----:B------:R-:W-:Y:S01]  /*50e0*/  IMAD.WIDE.U32 R4, R111, -0x326172a9, RZ ;  /* 0xcd9e8d576f047825 */ /* 0x000fe200078e00ff */
[----:B------:R-:W-:Y:S02]  /*50f0*/  SHF.R.U32.HI R24, RZ, 0x10, R6 ;  /* 0x00000010ff187819 */ /* 0x000fe40000011606 */
[----:B------:R-:W-:Y:S03]  /*5100*/  LOP3.LUT R11, R9, UR5, R16, 0x96, !PT ;  /* 0x00000005090b7c12 */ /* 0x000fe6000f8e9610 */
[----:B------:R-:W-:Y:S01]  /*5110*/  MUFU.EX2 R111, R60 ;  /* 0x0000003c006f7308 */ /* 0x000fe20000000800 */
[----:B------:R-:W-:Y:S01]  /*5120*/  LOP3.LUT R0, R5, UR6, R108, 0x96, !PT ;  /* 0x0000000605007c12 */ /* 0x000fe2000f8e966c */
[----:B------:R-:W-:Y:S01]  /*5130*/  IMAD.U32 R108, RZ, RZ, UR22 ;  /* 0x00000016ff6c7e24 */ /* 0x000fe2000f8e00ff */
[C---:B------:R-:W-:Y:S01]  /*5140*/  LOP3.LUT R16, R8.reuse, 0xff, RZ, 0xc0, !PT ;  /* 0x000000ff08107812 */ /* 0x040fe200078ec0ff */
[----:B--2---:R-:W-:Y:S01]  /*5150*/  @!P5 FADD.FTZ R199, -R199, -RZ ;  /* 0x800000ffc7c7d221 */ /* 0x004fe20000010100 */
[--C-:B------:R-:W-:Y:S02]  /*5160*/  SHF.R.U32.HI R19, RZ, 0x18, R8.reuse ;  /* 0x00000018ff137819 */ /* 0x100fe40000011608 */
[----:B------:R-:W-:Y:S03]  /*5170*/  LOP3.LUT R23, R8, 0xffff, RZ, 0xc0, !PT ;  /* 0x0000ffff08177812 */ /* 0x000fe600078ec0ff */
[----:B------:R-:W-:Y:S01]  /*5180*/  MUFU.EX2 R177, R38 ;  /* 0x0000002600b17308 */ /* 0x000fe20000000800 */
[----:B------:R-:W-:Y:S02]  /*5190*/  SHF.R.U32.HI R102, RZ, 0x10, R8 ;  /* 0x00000010ff667819 */ /* 0x000fe40000011608 */
[C---:B------:R-:W-:Y:S02]  /*51a0*/  LOP3.LUT R18, R6.reuse, 0xff, RZ, 0xc0, !PT ;  /* 0x000000ff06127812 */ /* 0x040fe400078ec0ff */
[----:B------:R-:W-:Y:S02]  /*51b0*/  LOP3.LUT R103, R6, 0xffff, RZ, 0xc0, !PT ;  /* 0x0000ffff06677812 */ /* 0x000fe400078ec0ff */
[----:B------:R-:W-:Y:S03]  /*51c0*/  LOP3.LUT R6, R4, 0xffff, RZ, 0xc0, !PT ;  /* 0x0000ffff04067812 */ /* 0x000fe600078ec0ff */
[----:B------:R-:W-:Y:S01]  /*51d0*/  MUFU.EX2 R182, R34 ;  /* 0x0000002200b67308 */ /* 0x000fe20000000800 */
[----:B------:R-:W-:Y:S02]  /*51e0*/  LOP3.LUT R5, R12, 0xff, RZ, 0xc0, !PT ;  /* 0x000000ff0c057812 */ /* 0x000fe400078ec0ff */
[----:B------:R-:W-:Y:S02]  /*51f0*/  LOP3.LUT R7, R4, 0xff, RZ, 0xc0, !PT ;  /* 0x000000ff04077812 */ /* 0x000fe400078ec0ff */
[--C-:B------:R-:W-:Y:S02]  /*5200*/  SHF.R.U32.HI R9, RZ, 0x10, R4.reuse ;  /* 0x00000010ff097819 */ /* 0x100fe40000011604 */
[----:B------:R-:W-:Y:S03]  /*5210*/  SHF.R.U32.HI R8, RZ, 0x18, R4 ;  /* 0x00000018ff087819 */ /* 0x000fe60000011604 */
[----:B------:R-:W-:Y:S01]  /*5220*/  MUFU.EX2 R174, R39 ;  /* 0x0000002700ae7308 */ /* 0x000fe20000000800 */
[----:B------:R-:W-:Y:S02]  /*5230*/  LOP3.LUT R4, R12, 0xffff, RZ, 0xc0, !PT ;  /* 0x0000ffff0c047812 */ /* 0x000fe400078ec0ff */
[----:B------:R-:W-:Y:S02]  /*5240*/  ISETP.LE.U32.AND P4, PT, R5, UR9, PT ;  /* 0x0000000905007c0c */ /* 0x000fe4000bf83070 */
[----:B------:R-:W-:Y:S02]  /*5250*/  SHF.R.U32.HI R5, RZ, 0x10, R12 ;  /* 0x00000010ff057819 */ /* 0x000fe4000001160c */
[----:B------:R-:W-:Y:S03]  /*5260*/  SHF.R.U32.HI R4, RZ, 0x8, R4 ;  /* 0x00000008ff047819 */ /* 0x000fe60000011604 */
[----:B------:R-:W2:Y:S01]  /*5270*/  MUFU.EX2 R181, R35 ;  /* 0x0000002300b57308 */ /* 0x000ea20000000800 */
[----:B------:R-:W-:Y:S02]  /*5280*/  SHF.R.U32.HI R12, RZ, 0x18, R12 ;  /* 0x00000018ff0c7819 */ /* 0x000fe4000001160c */
[----:B------:R-:W-:Y:S02]  /*5290*/  LOP3.LUT R4, R4, 0xffff, RZ, 0xc0, !PT ;  /* 0x0000ffff04047812 */ /* 0x000fe400078ec0ff */
[----:B------:R-:W-:Y:S02]  /*52a0*/  ISETP.LE.U32.AND P6, PT, R12, UR9, PT ;  /* 0x000000090c007c0c */ /* 0x000fe4000bfc3070 */
[----:B------:R-:W-:Y:S01]  /*52b0*/  LOP3.LUT R5, R5, 0xff, RZ, 0xc0, !PT ;  /* 0x000000ff05057812 */ /* 0x000fe200078ec0ff */
[----:B------:R-:W-:Y:S01]  /*52c0*/  @!P4 FADD.FTZ R204, -R204, -RZ ;  /* 0x800000ffccccc221 */ /* 0x000fe20000010100 */
[----:B------:R-:W-:Y:S01]  /*52d0*/  ISETP.LE.U32.AND P1, PT, R4, UR9, PT ;  /* 0x0000000904007c0c */ /* 0x000fe2000bf23070 */
[----:B------:R-:W-:Y:S01]  /*52e0*/  MUFU.EX2 R186, R41 ;  /* 0x0000002900ba7308 */ /* 0x000fe20000000800 */
[----:B------:R-:W-:Y:S02]  /*52f0*/  ISETP.LE.U32.AND P3, PT, R5, UR9, PT ;  /* 0x0000000905007c0c */ /* 0x000fe4000bf63070 */
[C---:B------:R-:W-:Y:S02]  /*5300*/  LOP3.LUT R4, R0.reuse, 0xffff, RZ, 0xc0, !PT ;  /* 0x0000ffff00047812 */ /* 0x040fe400078ec0ff */
[----:B------:R-:W-:Y:S02]  /*5310*/  LOP3.LUT R5, R0, 0xff, RZ, 0xc0, !PT ;  /* 0x000000ff00057812 */ /* 0x000fe400078ec0ff */
[----:B------:R-:W-:Y:S01]  /*5320*/  SHF.R.U32.HI R4, RZ, 0x8, R4 ;  /* 0x00000008ff047819 */ /* 0x000fe20000011604 */
[----:B------:R-:W-:Y:S01]  /*5330*/  @!P6 FADD.FTZ R210, -R210, -RZ ;  /* 0x800000ffd2d2e221 */ /* 0x000fe20000010100 */
[----:B------:R-:W-:Y:S01]  /*5340*/  ISETP.LE.U32.AND P4, PT, R5, UR9, PT ;  /* 0x0000000905007c0c */ /* 0x000fe2000bf83070 */
[----:B------:R-:W-:Y:S01]  /*5350*/  MUFU.EX2 R171, R48 ;  /* 0x0000003000ab7308 */ /* 0x000fe20000000800 */
[--C-:B------:R-:W-:Y:S01]  /*5360*/  SHF.R.U32.HI R5, RZ, 0x10, R0.reuse ;  /* 0x00000010ff057819 */ /* 0x100fe20000011600 */
[----:B------:R-:W-:Y:S01]  /*5370*/  @!P1 FADD.FTZ R205, -R205, -RZ ;  /* 0x800000ffcdcd9221 */ /* 0x000fe20000010100 */
[----:B------:R-:W-:Y:S01]  /*5380*/  LOP3.LUT R4, R4, 0xffff, RZ, 0xc0, !PT ;  /* 0x0000ffff04047812 */ /* 0x000fe200078ec0ff */
[----:B------:R-:W-:Y:S01]  /*5390*/  @!P3 FADD.FTZ R211, -R211, -RZ ;  /* 0x800000ffd3d3b221 */ /* 0x000fe20000010100 */
[----:B------:R-:W-:Y:S02]  /*53a0*/  LOP3.LUT R5, R5, 0xff, RZ, 0xc0, !PT ;  /* 0x000000ff05057812 */ /* 0x000fe400078ec0ff */
[----:B------:R-:W-:Y:S03]  /*53b0*/  ISETP.LE.U32.AND P1, PT, R4, UR9, PT ;  /* 0x0000000904007c0c */ /* 0x000fe6000bf23070 */
[----:B------:R-:W-:Y:S01]  /*53c0*/  MUFU.EX2 R197, R42 ;  /* 0x0000002a00c57308 */ /* 0x000fe20000000800 */
[----:B------:R-:W-:Y:S02]  /*53d0*/  SHF.R.U32.HI R0, RZ, 0x18, R0 ;  /* 0x00000018ff007819 */ /* 0x000fe40000011600 */
[----:B------:R-:W-:Y:S01]  /*53e0*/  ISETP.LE.U32.AND P3, PT, R5, UR9, PT ;  /* 0x0000000905007c0c */ /* 0x000fe2000bf63070 */
[----:B------:R-:W-:Y:S01]  /*53f0*/  @!P4 FADD.FTZ R214, -R214, -RZ ;  /* 0x800000ffd6d6c221 */ /* 0x000fe20000010100 */
[----:B------:R-:W-:Y:S02]  /*5400*/  ISETP.LE.U32.AND P6, PT, R0, UR9, PT ;  /* 0x0000000900007c0c */ /* 0x000fe4000bfc3070 */
[----:B------:R-:W-:Y:S03]  /*5410*/  SHF.R.U32.HI R0, RZ, 0x8, R6 ;  /* 0x00000008ff007819 */ /* 0x000fe60000011606 */
[----:B------:R-:W-:Y:S01]  /*5420*/  MUFU.EX2 R170, R49 ;  /* 0x0000003100aa7308 */ /* 0x000fe20000000800 */
[----:B------:R-:W-:Y:S02]  /*5430*/  LOP3.LUT R4, R9, 0xff, RZ, 0xc0, !PT ;  /* 0x000000ff09047812 */ /* 0x000fe400078ec0ff */
[----:B------:R-:W-:Y:S01]  /*5440*/  LOP3.LUT R0, R0, 0xffff, RZ, 0xc0, !PT ;  /* 0x0000ffff00007812 */ /* 0x000fe200078ec0ff */
[----:B------:R-:W-:Y:S01]  /*5450*/  @!P1 FADD.FTZ R215, -R215, -RZ ;  /* 0x800000ffd7d79221 */ /* 0x000fe20000010100 */
[----:B------:R-:W-:Y:S02]  /*5460*/  ISETP.LE.U32.AND P4, PT, R7, UR9, PT ;  /* 0x0000000907007c0c */ /* 0x000fe4000bf83070 */
[----:B------:R-:W-:Y:S01]  /*5470*/  ISETP.LE.U32.AND P1, PT, R0, UR9, PT ;  /* 0x0000000900007c0c */ /* 0x000fe2000bf23070 */
[----:B------:R-:W-:Y:S01]  /*5480*/  @!P3 FADD.FTZ R219, -R219, -RZ ;  /* 0x800000ffdbdbb221 */ /* 0x000fe20000010100 */
[----:B------:R-:W-:Y:S01]  /*5490*/  SHF.R.U32.HI R0, RZ, 0x8, R21 ;  /* 0x00000008ff007819 */ /* 0x000fe20000011615 */
[----:B------:R-:W-:Y:S01]  /*54a0*/  @!P6 FADD.FTZ R218, -R218, -RZ ;  /* 0x800000ffdadae221 */ /* 0x000fe20000010100 */
[----:B------:R-:W-:Y:S01]  /*54b0*/  ISETP.LE.U32.AND P3, PT, R4, UR9, PT ;  /* 0x0000000904007c0c */ /* 0x000fe2000bf63070 */
[----:B------:R-:W-:Y:S01]  /*54c0*/  MUFU.EX2 R187, R40 ;  /* 0x0000002800bb7308 */ /* 0x000fe20000000800 */
[----:B------:R-:W-:Y:S02]  /*54d0*/  LOP3.LUT R4, R101, 0xff, RZ, 0xc0, !PT ;  /* 0x000000ff65047812 */ /* 0x000fe400078ec0ff */
[----:B------:R-:W-:Y:S02]  /*54e0*/  LOP3.LUT R0, R0, 0xffff, RZ, 0xc0, !PT ;  /* 0x0000ffff00007812 */ /* 0x000fe400078ec0ff */
[----:B------:R-:W-:Y:S01]  /*54f0*/  ISETP.LE.U32.AND P6, PT, R8, UR9, PT ;  /* 0x0000000908007c0c */ /* 0x000fe2000bfc3070 */
[----:B---3--:R-:W-:Y:S01]  /*5500*/  @!P4 FADD.FTZ R213, -R213, -RZ ;  /* 0x800000ffd5d5c221 */ /* 0x008fe20000010100 */
[----:B------:R-:W-:Y:S01]  /*5510*/  ISETP.LE.U32.AND P4, PT, R20, UR9, PT ;  /* 0x0000000914007c0c */ /* 0x000fe2000bf83070 */
[----:B------:R-:W-:Y:S01]  /*5520*/  @!P1 FADD.FTZ R212, -R212, -RZ ;  /* 0x800000ffd4d49221 */ /* 0x000fe20000010100 */
[----:B------:R-:W-:Y:S01]  /*5530*/  ISETP.LE.U32.AND P1, PT, R4, UR9, PT ;  /* 0x0000000904007c0c */ /* 0x000fe2000bf23070 */
[----:B------:R-:W-:Y:S01]  /*5540*/  IMAD.WIDE.U32 R4, R113, -0x326172a9, RZ ;  /* 0xcd9e8d5771047825 */ /* 0x000fe200078e00ff */
[----:B------:R-:W-:Y:S01]  /*5550*/  LOP3.LUT R6, R11, 0xff, RZ, 0xc0, !PT ;  /* 0x000000ff0b067812 */ /* 0x000fe200078ec0ff */
[----:B------:R-:W-:Y:S01]  /*5560*/  MUFU.EX2 R169, R50 ;  /* 0x0000003200a97308 */ /* 0x000fe20000000800 */
[----:B------:R-:W-:Y:S01]  /*5570*/  ISETP.LE.U32.AND P0, PT, R17, UR9, PT ;  /* 0x0000000911007c0c */ /* 0x000fe2000bf03070 */
[----:B------:R-:W-:Y:S01]  /*5580*/  @!P3 FADD.FTZ R217, -R217, -RZ ;  /* 0x800000ffd9d9b221 */ /* 0x000fe20000010100 */
[----:B------:R-:W-:Y:S02]  /*5590*/  LOP3.LUT R14, R4, 0xff, RZ, 0xc0, !PT ;  /* 0x000000ff040e7812 */ /* 0x000fe400078ec0ff */
[----:B------:R-:W-:Y:S01]  /*55a0*/  ISETP.LE.U32.AND P3, PT, R0, UR9, PT ;  /* 0x0000000900007c0c */ /* 0x000fe2000bf63070 */
[----:B----4-:R-:W-:Y:S01]  /*55b0*/  @!P6 FADD.FTZ R216, -R216, -RZ ;  /* 0x800000ffd8d8e221 */ /* 0x010fe20000010100 */
[----:B------:R-:W-:Y:S01]  /*55c0*/  LOP3.LUT R15, R4, 0xffff, RZ, 0xc0, !PT ;  /* 0x0000ffff040f7812 */ /* 0x000fe200078ec0ff */
[----:B------:R-:W-:Y:S01]  /*55d0*/  @!P4 FADD.FTZ R206, -R206, -RZ ;  /* 0x800000ffcecec221 */ /* 0x000fe20000010100 */
[----:B------:R-:W-:Y:S01]  /*55e0*/  LOP3.LUT R0, R11, 0xffff, RZ, 0xc0, !PT ;  /* 0x0000ffff0b007812 */ /* 0x000fe200078ec0ff */
[----:B------:R-:W-:Y:S01]  /*55f0*/  @!P1 FADD.FTZ R203, -R203, -RZ ;  /* 0x800000ffcbcb9221 */ /* 0x000fe20000010100 */
[----:B------:R-:W-:Y:S01]  /*5600*/  SHF.R.U32.HI R20, RZ, 0x18, R4 ;  /* 0x00000018ff147819 */ /* 0x000fe20000011604 */
[----:B------:R-:W-:Y:S01]  /*5610*/  MUFU.EX2 R196, R43 ;  /* 0x0000002b00c47308 */ /* 0x000fe20000000800 */
[----:B------:R-:W-:Y:S01]  /*5620*/  SHF.R.U32.HI R0, RZ, 0x8, R0 ;  /* 0x00000008ff007819 */ /* 0x000fe20000011600 */
[----:B------:R-:W-:Y:S01]  /*5630*/  @!P0 FADD.FTZ R191, -R191, -RZ ;  /* 0x800000ffbfbf8221 */ /* 0x000fe20000010100 */
[----:B------:R-:W-:Y:S02]  /*5640*/  ISETP.LE.U32.AND P6, PT, R16, UR9, PT ;  /* 0x0000000910007c0c */ /* 0x000fe4000bfc3070 */
[----:B------:R-:W-:Y:S01]  /*5650*/  LOP3.LUT R0, R0, 0xffff, RZ, 0xc0, !PT ;  /* 0x0000ffff00007812 */ /* 0x000fe200078ec0ff */
[----:B------:R-:W-:Y:S01]  /*5660*/  @!P3 FADD.FTZ R190, -R190, -RZ ;  /* 0x800000ffbebeb221 */ /* 0x000fe20000010100 */
[----:B------:R-:W-:Y:S03]  /*5670*/  SHF.R.U32.HI R16, RZ, 0x10, R4 ;  /* 0x00000010ff107819 */ /* 0x000fe60000011604 */
[----:B------:R-:W-:Y:S01]  /*5680*/  MUFU.EX2 R168, R51 ;  /* 0x0000003300a87308 */ /* 0x000fe20000000800 */
[----:B------:R-:W-:Y:S02]  /*5690*/  ISETP.LE.U32.AND P1, PT, R0, UR9, PT ;  /* 0x0000000900007c0c */ /* 0x000fe4000bf23070 */
[C---:B------:R-:W-:Y:S02]  /*56a0*/  LOP3.LUT R4, R13.reuse, 0xff, RZ, 0xc0, !PT ;  /* 0x000000ff0d047812 */ /* 0x040fe400078ec0ff */
[--C-:B------:R-:W-:Y:S02]  /*56b0*/  SHF.R.U32.HI R0, RZ, 0x10, R11.reuse ;  /* 0x00000010ff007819 */ /* 0x100fe4000001160b */
[----:B------:R-:W-:Y:S01]  /*56c0*/  ISETP.LE.U32.AND P3, PT, R6, UR9, PT ;  /* 0x0000000906007c0c */ /* 0x000fe2000bf63070 */
[----:B-1----:R-:W-:Y:S01]  /*56d0*/  @!P6 FADD.FTZ R180, -R180, -RZ ;  /* 0x800000ffb4b4e221 */ /* 0x002fe20000010100 */
[----:B------:R-:W-:Y:S01]  /*56e0*/  LOP3.LUT R0, R0, 0xff, RZ, 0xc0, !PT ;  /* 0x000000ff00007812 */ /* 0x000fe200078ec0ff */
[----:B------:R-:W-:Y:S01]  /*56f0*/  MUFU.EX2 R194, R46 ;  /* 0x0000002e00c27308 */ /* 0x000fe20000000800 */
[----:B------:R-:W-:Y:S01]  /*5700*/  SHF.R.U32.HI R11, RZ, 0x18, R11 ;  /* 0x00000018ff0b7819 */ /* 0x000fe2000001160b */
[----:B------:R-:W-:Y:S01]  /*5710*/  IMAD.WIDE.U32 R6, R166, -0x2daee0ad, RZ ;  /* 0xd2511f53a6067825 */ /* 0x000fe200078e00ff */
[----:B------:R-:W-:Y:S02]  /*5720*/  ISETP.LE.U32.AND P2, PT, R0, UR9, PT ;  /* 0x0000000900007c0c */ /* 0x000fe4000bf43070 */
[----:B------:R-:W-:Y:S01]  /*5730*/  LOP3.LUT R0, R13, 0xffff, RZ, 0xc0, !PT ;  /* 0x0000ffff0d007812 */ /* 0x000fe200078ec0ff */
[----:B------:R-:W-:Y:S01]  /*5740*/  @!P1 FADD.FTZ R188, -R188, -RZ ;  /* 0x800000ffbcbc9221 */ /* 0x000fe20000010100 */
[----:B------:R-:W-:Y:S03]  /*5750*/  ISETP.LE.U32.AND P1, PT, R4, UR9, PT ;  /* 0x0000000904007c0c */ /* 0x000fe6000bf23070 */
[----:B------:R-:W-:Y:S01]  /*5760*/  MUFU.EX2 R179, R33 ;  /* 0x0000002100b37308 */ /* 0x000fe20000000800 */
[----:B------:R-:W-:Y:S01]  /*5770*/  LOP3.LUT R12, R6, 0xff, RZ, 0xc0, !PT ;  /* 0x000000ff060c7812 */ /* 0x000fe200078ec0ff */
[----:B------:R-:W-:Y:S01]  /*5780*/  @!P3 FADD.FTZ R189, -R189, -RZ ;  /* 0x800000ffbdbdb221 */ /* 0x000fe20000010100 */
[--C-:B------:R-:W-:Y:S02]  /*5790*/  SHF.R.U32.HI R4, RZ, 0x10, R13.reuse ;  /* 0x00000010ff047819 */ /* 0x100fe4000001160d */
[----:B------:R-:W-:Y:S02]  /*57a0*/  SHF.R.U32.HI R13, RZ, 0x18, R13 ;  /* 0x00000018ff0d7819 */ /* 0x000fe4000001160d */
[----:B------:R-:W-:Y:S01]  /*57b0*/  ISETP.LE.U32.AND P3, PT, R11, UR9, PT ;  /* 0x000000090b007c0c */ /* 0x000fe2000bf63070 */
[----:B------:R-:W-:Y:S01]  /*57c0*/  @!P2 FADD.FTZ R195, -R195, -RZ ;  /* 0x800000ffc3c3a221 */ /* 0x000fe20000010100 */
[----:B------:R-:W-:Y:S01]  /*57d0*/  SHF.R.U32.HI R11, RZ, 0x8, R114 ;  /* 0x00000008ff0b7819 */ /* 0x000fe20000011672 */
[----:B------:R-:W-:Y:S01]  /*57e0*/  MUFU.EX2 R193, R47 ;  /* 0x0000002f00c17308 */ /* 0x000fe20000000800 */
[----:B------:R-:W-:Y:S01]  /*57f0*/  SHF.R.U32.HI R0, RZ, 0x8, R0 ;  /* 0x00000008ff007819 */ /* 0x000fe20000011600 */
[----:B------:R-:W-:Y:S01]  /*5800*/  @!P1 FADD.FTZ R201, -R201, -RZ ;  /* 0x800000ffc9c99221 */ /* 0x000fe20000010100 */
[----:B------:R-:W-:Y:S02]  /*5810*/  ISETP.LE.U32.AND P1, PT, R13, UR9, PT ;  /* 0x000000090d007c0c */ /* 0x000fe4000bf23070 */
[----:B------:R-:W-:Y:S02]  /*5820*/  LOP3.LUT R0, R0, 0xffff, RZ, 0xc0, !PT ;  /* 0x0000ffff00007812 */ /* 0x000fe400078ec0ff */
[--C-:B------:R-:W-:Y:S03]  /*5830*/  SHF.R.U32.HI R13, RZ, 0x18, R6.reuse ;  /* 0x00000018ff0d7819 */ /* 0x100fe60000011606 */
[----:B------:R-:W-:Y:S01]  /*5840*/  MUFU.EX2 R164, R164 ;  /* 0x000000a400a47308 */ /* 0x000fe20000000800 */
[----:B------:R-:W-:Y:S01]  /*5850*/  LOP3.LUT R11, R11, 0xffff, RZ, 0xc0, !PT ;  /* 0x0000ffff0b0b7812 */ /* 0x000fe200078ec0ff */
[----:B------:R-:W-:Y:S01]  /*5860*/  @!P3 FADD.FTZ R192, -R192, -RZ ;  /* 0x800000ffc0c0b221 */ /* 0x000fe20000010100 */
[----:B------:R-:W-:Y:S02]  /*5870*/  SHF.R.U32.HI R21, RZ, 0x10, R6 ;  /* 0x00000010ff157819 */ /* 0x000fe40000011606 */
[----:B------:R-:W-:Y:S02]  /*5880*/  ISETP.LE.U32.AND P2, PT, R0, UR9, PT ;  /* 0x0000000900007c0c */ /* 0x000fe4000bf43070 */
[----:B------:R-:W-:Y:S01]  /*5890*/  LOP3.LUT R9, R5, UR6, R100, 0x96, !PT ;  /* 0x0000000605097c12 */ /* 0x000fe2000f8e9664 */
[----:B------:R-:W-:Y:S01]  /*58a0*/  @!P1 FADD.FTZ R208, -R208, -RZ ;  /* 0x800000ffd0d09221 */ /* 0x000fe20000010100 */
[----:B------:R-:W-:Y:S01]  /*58b0*/  ISETP.LE.U32.AND P1, PT, R11, UR9, PT ;  /* 0x000000090b007c0c */ /* 0x000fe2000bf23070 */
[----:B------:R-:W1:Y:S01]  /*58c0*/  MUFU.EX2 R209, R26 ;  /* 0x0000001a00d17308 */ /* 0x000e620000000800 */
[----:B------:R-:W-:Y:S02]  /*58d0*/  LOP3.LUT R11, R115, 0xff, RZ, 0xc0, !PT ;  /* 0x000000ff730b7812 */ /* 0x000fe400078ec0ff */
[----:B------:R-:W-:Y:S01]  /*58e0*/  LOP3.LUT R0, R4, 0xff, RZ, 0xc0, !PT ;  /* 0x000000ff04007812 */ /* 0x000fe200078ec0ff */
[----:B------:R-:W-:Y:S01]  /*58f0*/  IMAD.WIDE.U32 R4, R167, -0x2daee0ad, RZ ;  /* 0xd2511f53a7047825 */ /* 0x000fe200078e00ff */
[----:B------:R-:W-:Y:S02]  /*5900*/  ISETP.LE.U32.AND P5, PT, R11, UR9, PT ;  /* 0x000000090b007c0c */ /* 0x000fe4000bfa3070 */
[----:B------:R-:W-:Y:S01]  /*5910*/  LOP3.LUT R17, R6, 0xffff, RZ, 0xc0, !PT ;  /* 0x0000ffff06117812 */ /* 0x000fe200078ec0ff */
[----:B------:R-:W-:Y:S01]  /*5920*/  @!P2 FADD.FTZ R202, -R202, -RZ ;  /* 0x800000ffcacaa221 */ /* 0x000fe20000010100 */
[----:B------:R-:W-:Y:S01]  /*5930*/  SHF.R.U32.HI R6, RZ, 0x8, R23 ;  /* 0x00000008ff067819 */ /* 0x000fe20000011617 */
[----:B------:R-:W-:Y:S01]  /*5940*/  MUFU.EX2 R163, R163 ;  /* 0x000000a300a37308 */ /* 0x000fe20000000800 */
[----:B------:R-:W-:Y:S01]  /*5950*/  ISETP.LE.U32.AND P0, PT, R19, UR9, PT ;  /* 0x0000000913007c0c */ /* 0x000fe2000bf03070 */
[----:B------:R-:W-:Y:S01]  /*5960*/  @!P1 FADD.FTZ R198, -R198, -RZ ;  /* 0x800000ffc6c69221 */ /* 0x000fe20000010100 */
[----:B------:R-:W-:Y:S02]  /*5970*/  ISETP.LE.U32.AND P3, PT, R0, UR9, PT ;  /* 0x0000000900007c0c */ /* 0x000fe4000bf63070 */
[----:B------:R-:W-:Y:S02]  /*5980*/  LOP3.LUT R8, R7, UR5, R110, 0x96, !PT ;  /* 0x0000000507087c12 */ /* 0x000fe4000f8e966e */
[----:B------:R-:W-:Y:S03]  /*5990*/  ISETP.LE.U32.AND P2, PT, R18, UR9, PT ;  /* 0x0000000912007c0c */ /* 0x000fe6000bf43070 */
[----:B------:R-:W-:Y:S01]  /*59a0*/  MUFU.EX2 R110, R66 ;  /* 0x00000042006e7308 */ /* 0x000fe20000000800 */
[----:B------:R-:W-:Y:S01]  /*59b0*/  LOP3.LUT R0, R5, UR5, R112, 0x96, !PT ;  /* 0x0000000505007c12 */ /* 0x000fe2000f8e9670 */
[----:B------:R-:W-:Y:S01]  /*59c0*/  @!P5 FADD.FTZ R207, -R207, -RZ ;  /* 0x800000ffcfcfd221 */ /* 0x000fe20000010100 */
[----:B------:R-:W-:Y:S02]  /*59d0*/  LOP3.LUT R19, R4, 0xffff, RZ, 0xc0, !PT ;  /* 0x0000ffff04137812 */ /* 0x000fe400078ec0ff */
[----:B------:R-:W-:Y:S01]  /*59e0*/  LOP3.LUT R5, R6, 0xffff, RZ, 0xc0, !PT ;  /* 0x0000ffff06057812 */ /* 0x000fe200078ec0ff */
[----:B--2---:R-:W-:Y:S01]  /*59f0*/  @!P0 FADD.FTZ R181, -R181, -RZ ;  /* 0x800000ffb5b58221 */ /* 0x004fe20000010100 */
[----:B------:R-:W-:Y:S03]  /*5a00*/  LOP3.LUT R11, R4, 0xff, RZ, 0xc0, !PT ;  /* 0x000000ff040b7812 */ /* 0x000fe600078ec0ff */
[----:B------:R-:W-:Y:S01]  /*5a10*/  MUFU.EX2 R112, R64 ;  /* 0x0000004000707308 */ /* 0x000fe20000000800 */
[----:B------:R-:W-:Y:S01]  /*5a20*/  ISETP.LE.U32.AND P1, PT, R5, UR9, PT ;  /* 0x0000000905007c0c */ /* 0x000fe2000bf23070 */
[----:B-1----:R-:W-:Y:S01]  /*5a30*/  @!P3 FADD.FTZ R209, -R209, -RZ ;  /* 0x800000ffd1d1b221 */ /* 0x002fe20000010100 */
[--C-:B------:R-:W-:Y:S01]  /*5a40*/  SHF.R.U32.HI R18, RZ, 0x18, R4.reuse ;  /* 0x00000018ff127819 */ /* 0x100fe20000011604 */
[----:B------:R-:W-:Y:S01]  /*5a50*/  @!P2 FADD.FTZ R171, -R171, -RZ ;  /* 0x800000ffababa221 */ /* 0x000fe20000010100 */
[----:B------:R-:W-:Y:S02]  /*5a60*/  LOP3.LUT R5, R10, 0xff, RZ, 0xc0, !PT ;  /* 0x000000ff0a057812 */ /* 0x000fe400078ec0ff */
[----:B------:R-:W-:Y:S03]  /*5a70*/  SHF.R.U32.HI R7, RZ, 0x10, R4 ;  /* 0x00000010ff077819 */ /* 0x000fe60000011604 */
[----:B------:R-:W-:Y:S01]  /*5a80*/  MUFU.EX2 R167, R52 ;  /* 0x0000003400a77308 */ /* 0x000fe20000000800 */
[----:B------:R-:W-:Y:S02]  /*5a90*/  ISETP.LE.U32.AND P4, PT, R5, UR9, PT ;  /* 0x0000000905007c0c */ /* 0x000fe4000bf83070 */
[----:B------:R-:W-:Y:S02]  /*5aa0*/  LOP3.LUT R4, R102, 0xff, RZ, 0xc0, !PT ;  /* 0x000000ff66047812 */ /* 0x000fe400078ec0ff */
[----:B------:R-:W-:Y:S01]  /*5ab0*/  SHF.R.U32.HI R5, RZ, 0x18, R10 ;  /* 0x00000018ff057819 */ /* 0x000fe2000001160a */
[----:B------:R-:W-:Y:S01]  /*5ac0*/  @!P1 FADD.FTZ R179, -R179, -RZ ;  /* 0x800000ffb3b39221 */ /* 0x000fe20000010100 */
[----:B------:R-:W-:Y:S03]  /*5ad0*/  ISETP.LE.U32.AND P5, PT, R4, UR9, PT ;  /* 0x0000000904007c0c */ /* 0x000fe6000bfa3070 */
[----:B------:R-:W-:Y:S01]  /*5ae0*/  MUFU.EX2 R166, R53 ;  /* 0x0000003500a67308 */ /* 0x000fe20000000800 */
[----:B------:R-:W-:Y:S02]  /*5af0*/  LOP3.LUT R4, R10, 0xffff, RZ, 0xc0, !PT ;  /* 0x0000ffff0a047812 */ /* 0x000fe400078ec0ff */
[----:B------:R-:W-:Y:S02]  /*5b00*/  ISETP.LE.U32.AND P6, PT, R5, UR9, PT ;  /* 0x0000000905007c0c */ /* 0x000fe4000bfc3070 */
[----:B------:R-:W-:Y:S01]  /*5b10*/  SHF.R.U32.HI R4, RZ, 0x8, R4 ;  /* 0x00000008ff047819 */ /* 0x000fe20000011604 */
[----:B------:R-:W-:Y:S01]  /*5b20*/  @!P4 FADD.FTZ R176, -R176, -RZ ;  /* 0x800000ffb0b0c221 */ /* 0x000fe20000010100 */
[----:B------:R-:W-:Y:S03]  /*5b30*/  SHF.R.U32.HI R5, RZ, 0x10, R10 ;  /* 0x00000010ff057819 */ /* 0x000fe6000001160a */
[----:B------:R-:W-:Y:S01]  /*5b40*/  MUFU.EX2 R114, R55 ;  /* 0x0000003700727308 */ /* 0x000fe20000000800 */
[----:B------:R-:W-:Y:S02]  /*5b50*/  LOP3.LUT R4, R4, 0xffff, RZ, 0xc0, !PT ;  /* 0x0000ffff04047812 */ /* 0x000fe400078ec0ff */
[----:B------:R-:W-:Y:S01]  /*5b60*/  LOP3.LUT R5, R5, 0xff, RZ, 0xc0, !PT ;  /* 0x000000ff05057812 */ /* 0x000fe200078ec0ff */
[----:B------:R-:W-:Y:S01]  /*5b70*/  @!P5 FADD.FTZ R182, -R182, -RZ ;  /* 0x800000ffb6b6d221 */ /* 0x000fe20000010100 */
[----:B------:R-:W-:Y:S02]  /*5b80*/  ISETP.LE.U32.AND P5, PT, R4, UR9, PT ;  /* 0x0000000904007c0c */ /* 0x000fe4000bfa3070 */
[----:B------:R-:W-:Y:S01]  /*5b90*/  LOP3.LUT R4, R9, 0xffff, RZ, 0xc0, !PT ;  /* 0x0000ffff09047812 */ /* 0x000fe200078ec0ff */
[----:B------:R-:W-:Y:S01]  /*5ba0*/  @!P6 FADD.FTZ R174, -R174, -RZ ;  /* 0x800000ffaeaee221 */ /* 0x000fe20000010100 */
[----:B------:R-:W-:Y:S01]  /*5bb0*/  ISETP.LE.U32.AND P0, PT, R5, UR9, PT ;  /* 0x0000000905007c0c */ /* 0x000fe2000bf03070 */
[----:B------:R-:W-:Y:S01]  /*5bc0*/  MUFU.EX2 R113, R57 ;  /* 0x0000003900717308 */ /* 0x000fe20000000800 */
[----:B------:R-:W-:Y:S02]  /*5bd0*/  LOP3.LUT R5, R9, 0xff, RZ, 0xc0, !PT ;  /* 0x000000ff09057812 */ /* 0x000fe400078ec0ff */
[----:B------:R-:W-:Y:S02]  /*5be0*/  SHF.R.U32.HI R4, RZ, 0x8, R4 ;  /* 0x00000008ff047819 */ /* 0x000fe40000011604 */
[----:B------:R-:W-:Y:S02]  /*5bf0*/  ISETP.LE.U32.AND P4, PT, R5, UR9, PT ;  /* 0x0000000905007c0c */ /* 0x000fe4000bf83070 */
[----:B------:R-:W-:Y:S01]  /*5c00*/  LOP3.LUT R5, R4, 0xffff, RZ, 0xc0, !PT ;  /* 0x0000ffff04057812 */ /* 0x000fe200078ec0ff */
[----:B------:R-:W-:Y:S01]  /*5c10*/  @!P5 FADD.FTZ R175, -R175, -RZ ;  /* 0x800000ffafafd221 */ /* 0x000fe20000010100 */
[--C-:B------:R-:W-:Y:S01]  /*5c20*/  SHF.R.U32.HI R6, RZ, 0x10, R9.reuse ;  /* 0x00000010ff067819 */ /* 0x100fe20000011609 */
[----:B------:R-:W-:Y:S01]  /*5c30*/  MUFU.EX2 R183, R58 ;  /* 0x0000003a00b77308 */ /* 0x000fe20000000800 */
[----:B------:R-:W-:Y:S01]  /*5c40*/  ISETP.LE.U32.AND P5, PT, R5, UR9, PT ;  /* 0x0000000905007c0c */ /* 0x000fe2000bfa3070 */
[----:B------:R-:W-:Y:S01]  /*5c50*/  @!P0 FADD.FTZ R177, -R177, -RZ ;  /* 0x800000ffb1b18221 */ /* 0x000fe20000010100 */
[----:B------:R-:W-:Y:S02]  /*5c60*/  LOP3.LUT R4, R6, 0xff, RZ, 0xc0, !PT ;  /* 0x000000ff06047812 */ /* 0x000fe400078ec0ff */
[----:B------:R-:W-:Y:S02]  /*5c70*/  SHF.R.U32.HI R9, RZ, 0x18, R9 ;  /* 0x00000018ff097819 */ /* 0x000fe40000011609 */
[----:B------:R-:W-:Y:S01]  /*5c80*/  ISETP.LE.U32.AND P0, PT, R4, UR9, PT ;  /* 0x0000000904007c0c */ /* 0x000fe2000bf03070 */
[----:B------:R-:W-:Y:S01]  /*5c90*/  @!P4 FADD.FTZ R187, -R187, -RZ ;  /* 0x800000ffbbbbc221 */ /* 0x000fe20000010100 */
[----:B------:R-:W-:Y:S01]  /*5ca0*/  SHF.R.U32.HI R4, RZ, 0x8, R15 ;  /* 0x00000008ff047819 */ /* 0x000fe2000001160f */
[----:B------:R-:W1:Y:S01]  /*5cb0*/  MUFU.EX2 R184, R44 ;  /* 0x0000002c00b87308 */ /* 0x000e620000000800 */
[----:B------:R-:W-:Y:S02]  /*5cc0*/  ISETP.LE.U32.AND P6, PT, R9, UR9, PT ;  /* 0x0000000909007c0c */ /* 0x000fe4000bfc3070 */
[----:B------:R-:W-:Y:S01]  /*5cd0*/  LOP3.LUT R4, R4, 0xffff, RZ, 0xc0, !PT ;  /* 0x0000ffff04047812 */ /* 0x000fe200078ec0ff */
[----:B------:R-:W-:Y:S01]  /*5ce0*/  @!P5 FADD.FTZ R186, -R186, -RZ ;  /* 0x800000ffbabad221 */ /* 0x000fe20000010100 */
[----:B------:R-:W-:Y:S02]  /*5cf0*/  ISETP.LE.U32.AND P4, PT, R20, UR9, PT ;  /* 0x0000000914007c0c */ /* 0x000fe4000bf83070 */
[----:B------:R-:W-:Y:S03]  /*5d00*/  ISETP.LE.U32.AND P5, PT, R4, UR9, PT ;  /* 0x0000000904007c0c */ /* 0x000fe6000bfa3070 */
[----:B------:R-:W-:Y:S01]  /*5d10*/  MUFU.EX2 R165, R165 ;  /* 0x000000a500a57308 */ /* 0x000fe20000000800 */
[----:B------:R-:W-:Y:S01]  /*5d20*/  LOP3.LUT R5, R24, 0xff, RZ, 0xc0, !PT ;  /* 0x000000ff18057812 */ /* 0x000fe200078ec0ff */
[----:B------:R-:W-:Y:S01]  /*5d30*/  @!P0 FADD.FTZ R197, -R197, -RZ ;  /* 0x800000ffc5c58221 */ /* 0x000fe20000010100 */
[----:B------:R-:W-:Y:S02]  /*5d40*/  LOP3.LUT R4, R16, 0xff, RZ, 0xc0, !PT ;  /* 0x000000ff10047812 */ /* 0x000fe400078ec0ff */
[----:B------:R-:W-:Y:S01]  /*5d50*/  ISETP.LE.U32.AND P3, PT, R22, UR9, PT ;  /* 0x0000000916007c0c */ /* 0x000fe2000bf63070 */
[----:B------:R-:W-:Y:S01]  /*5d60*/  @!P6 FADD.FTZ R196, -R196, -RZ ;  /* 0x800000ffc4c4e221 */ /* 0x000fe20000010100 */
[----:B------:R-:W-:Y:S03]  /*5d70*/  ISETP.LE.U32.AND P0, PT, R4, UR9, PT ;  /* 0x0000000904007c0c */ /* 0x000fe6000bf03070 */
[----:B------:R-:W2:Y:S01]  /*5d80*/  MUFU.EX2 R185, R45 ;  /* 0x0000002d00b97308 */ /* 0x000ea20000000800 */
[----:B------:R-:W-:Y:S01]  /*5d90*/  ISETP.LE.U32.AND P1, PT, R14, UR9, PT ;  /* 0x000000090e007c0c */ /* 0x000fe2000bf23070 */
[----:B------:R-:W-:Y:S01]  /*5da0*/  @!P4 FADD.FTZ R193, -R193, -RZ ;  /* 0x800000ffc1c1c221 */ /* 0x000fe20000010100 */
[----:B------:R-:W-:Y:S02]  /*5db0*/  SHF.R.U32.HI R4, RZ, 0x8, R103 ;  /* 0x00000008ff047819 */ /* 0x000fe40000011667 */
[----:B------:R-:W-:Y:S02]  /*5dc0*/  ISETP.LE.U32.AND P6, PT, R5, UR9, PT ;  /* 0x0000000905007c0c */ /* 0x000fe4000bfc3070 */
[----:B------:R-:W-:Y:S03]  /*5dd0*/  LOP3.LUT R5, R4, 0xffff, RZ, 0xc0, !PT ;  /* 0x0000ffff04057812 */ /* 0x000fe600078ec0ff */
[----:B------:R-:W-:Y:S01]  /*5de0*/  MUFU.EX2 R115, R54 ;  /* 0x0000003600737308 */ /* 0x000fe20000000800 */
[----:B------:R-:W-:Y:S01]  /*5df0*/  LOP3.LUT R4, R8, 0xff, RZ, 0xc0, !PT ;  /* 0x000000ff08047812 */ /* 0x000fe200078ec0ff */
[----:B------:R-:W-:Y:S01]  /*5e00*/  @!P3 FADD.FTZ R168, -R168, -RZ ;  /* 0x800000ffa8a8b221 */ /* 0x000fe20000010100 */
[----:B------:R-:W-:Y:S01]  /*5e10*/  @!P0 FADD.FTZ R194, -R194, -RZ ;  /* 0x800000ffc2c28221 */ /* 0x000fe20000010100 */
[----:B------:R-:W-:Y:S01]  /*5e20*/  ISETP.LE.U32.AND P0, PT, R5, UR9, PT ;  /* 0x0000000905007c0c */ /* 0x000fe2000bf03070 */
[----:B-1----:R-:W-:Y:S01]  /*5e30*/  @!P1 FADD.FTZ R184, -R184, -RZ ;  /* 0x800000ffb8b89221 */ /* 0x002fe20000010100 */
[----:B------:R-:W-:Y:S04]  /*5e40*/  ISETP.LE.U32.AND P4, PT, R4, UR9, PT ;  /* 0x0000000904007c0c */ /* 0x000fe8000bf83070 */
[----:B------:R-:W1:Y:S01]  /*5e50*/  MUFU.EX2 R172, R56 ;  /* 0x0000003800ac7308 */ /* 0x000e620000000800 */
[--C-:B------:R-:W-:Y:S01]  /*5e60*/  SHF.R.U32.HI R4, RZ, 0x18, R8.reuse ;  /* 0x00000018ff047819 */ /* 0x100fe20000011608 */
[----:B------:R-:W-:Y:S01]  /*5e70*/  @!P6 FADD.FTZ R169, -R169, -RZ ;  /* 0x800000ffa9a9e221 */ /* 0x000fe20000010100 */
[----:B------:R-:W-:Y:S01]  /*5e80*/  LOP3.LUT R5, R8, 0xffff, RZ, 0xc0, !PT ;  /* 0x0000ffff08057812 */ /* 0x000fe200078ec0ff */
[----:B--2---:R-:W-:Y:S01]  /*5e90*/  @!P5 FADD.FTZ R185, -R185, -RZ ;  /* 0x800000ffb9b9d221 */ /* 0x004fe20000010100 */
[----:B------:R-:W-:Y:S02]  /*5ea0*/  ISETP.LE.U32.AND P2, PT, R4, UR9, PT ;  /* 0x0000000904007c0c */ /* 0x000fe4000bf43070 */
[----:B------:R-:W-:Y:S03]  /*5eb0*/  LOP3.LUT R4, R0, 0xff, RZ, 0xc0, !PT ;  /* 0x000000ff00047812 */ /* 0x000fe600078ec0ff */
[----:B------:R-:W2:Y:S01]  /*5ec0*/  MUFU.EX2 R178, R59 ;  /* 0x0000003b00b27308 */ /* 0x000ea20000000800 */
[----:B------:R-:W-:Y:S01]  /*5ed0*/  SHF.R.U32.HI R6, RZ, 0x8, R5 ;  /* 0x00000008ff067819 */ /* 0x000fe20000011605 */
[----:B------:R-:W-:Y:S01]  /*5ee0*/  @!P0 FADD.FTZ R170, -R170, -RZ ;  /* 0x800000ffaaaa8221 */ /* 0x000fe20000010100 */
[----:B------:R-:W-:Y:S01]  /*5ef0*/  ISETP.LE.U32.AND P0, PT, R4, UR9, PT ;  /* 0x0000000904007c0c */ /* 0x000fe2000bf03070 */
[----:B------:R-:W-:Y:S01]  /*5f00*/  @!P4 FADD.FTZ R167, -R167, -RZ ;  /* 0x800000ffa7a7c221 */ /* 0x000fe20000010100 */
[----:B------:R-:W-:Y:S02]  /*5f10*/  LOP3.LUT R4, R6, 0xffff, RZ, 0xc0, !PT ;  /* 0x0000ffff06047812 */ /* 0x000fe400078ec0ff */
[----:B------:R-:W-:Y:S03]  /*5f20*/  SHF.R.U32.HI R5, RZ, 0x10, R8 ;  /* 0x00000010ff057819 */ /* 0x000fe60000011608 */
[----:B------:R-:W3:Y:S01]  /*5f30*/  MUFU.EX2 R162, R162 ;  /* 0x000000a200a27308 */ /* 0x000ee20000000800 */
[----:B------:R-:W-:Y:S01]  /*5f40*/  LOP3.LUT R6, R0, 0xffff, RZ, 0xc0, !PT ;  /* 0x0000ffff00067812 */ /* 0x000fe200078ec0ff */
[----:B------:R-:W-:Y:S01]  /*5f50*/  @!P2 FADD.FTZ R114, -R114, -RZ ;  /* 0x800000ff7272a221 */ /* 0x000fe20000010100 */
[----:B------:R-:W-:Y:S02]  /*5f60*/  LOP3.LUT R5, R5, 0xff, RZ, 0xc0, !PT ;  /* 0x000000ff05057812 */ /* 0x000fe400078ec0ff */
[----:B------:R-:W-:Y:S02]  /*5f70*/  ISETP.LE.U32.AND P6, PT, R4, UR9, PT ;  /* 0x0000000904007c0c */ /* 0x000fe4000bfc3070 */
[----:B------:R-:W-:Y:S01]  /*5f80*/  ISETP.LE.U32.AND P3, PT, R5, UR9, PT ;  /* 0x0000000905007c0c */ /* 0x000fe2000bf63070 */
[----:B-1----:R-:W-:Y:S01]  /*5f90*/  @!P0 FADD.FTZ R172, -R172, -RZ ;  /* 0x800000ffacac8221 */ /* 0x002fe20000010100 */
[----:B------:R-:W-:Y:S02]  /*5fa0*/  SHF.R.U32.HI R4, RZ, 0x8, R6 ;  /* 0x00000008ff047819 */ /* 0x000fe40000011606 */
[----:B------:R-:W-:Y:S02]  /*5fb0*/  ISETP.LE.U32.AND P1, PT, R12, UR9, PT ;  /* 0x000000090c007c0c */ /* 0x000fe4000bf23070 */
[----:B------:R-:W-:Y:S02]  /*5fc0*/  LOP3.LUT R4, R4, 0xffff, RZ, 0xc0, !PT ;  /* 0x0000ffff04047812 */ /* 0x000fe400078ec0ff */
[--C-:B------:R-:W-:Y:S02]  /*5fd0*/  SHF.R.U32.HI R5, RZ, 0x10, R0.reuse ;  /* 0x00000010ff057819 */ /* 0x100fe40000011600 */
[----:B------:R-:W-:Y:S01]  /*5fe0*/  ISETP.LE.U32.AND P4, PT, R4, UR9, PT ;  /* 0x0000000904007c0c */ /* 0x000fe2000bf83070 */
[----:B------:R-:W-:Y:S01]  /*5ff0*/  @!P6 FADD.FTZ R166, -R166, -RZ ;  /* 0x800000ffa6a6e221 */ /* 0x000fe20000010100 */
[----:B------:R-:W-:Y:S01]  /*6000*/  LOP3.LUT R4, R5, 0xff, RZ, 0xc0, !PT ;  /* 0x000000ff05047812 */ /* 0x000fe200078ec0ff */
[----:B------:R-:W-:Y:S01]  /*6010*/  @!P3 FADD.FTZ R115, -R115, -RZ ;  /* 0x800000ff7373b221 */ /* 0x000fe20000010100 */
[----:B------:R-:W-:Y:S02]  /*6020*/  SHF.R.U32.HI R5, RZ, 0x8, R17 ;  /* 0x00000008ff057819 */ /* 0x000fe40000011611 */
[----:B------:R-:W-:Y:S01]  /*6030*/  ISETP.LE.U32.AND P6, PT, R4, UR9, PT ;  /* 0x0000000904007c0c */ /* 0x000fe2000bfc3070 */
[----:B------:R-:W-:Y:S01]  /*6040*/  @!P1 FADD.FTZ R112, -R112, -RZ ;  /* 0x800000ff70709221 */ /* 0x000fe20000010100 */
[----:B------:R-:W-:Y:S02]  /*6050*/  LOP3.LUT R4, R5, 0xffff, RZ, 0xc0, !PT ;  /* 0x0000ffff05047812 */ /* 0x000fe400078ec0ff */
[----:B------:R-:W-:Y:S02]  /*6060*/  SHF.R.U32.HI R0, RZ, 0x18, R0 ;  /* 0x00000018ff007819 */ /* 0x000fe40000011600 */
[----:B------:R-:W-:Y:S01]  /*6070*/  ISETP.LE.U32.AND P2, PT, R4, UR9, PT ;  /* 0x0000000904007c0c */ /* 0x000fe2000bf43070 */
[----:B------:R-:W-:Y:S01]  /*6080*/  @!P4 FADD.FTZ R113, -R113, -RZ ;  /* 0x800000ff7171c221 */ /* 0x000fe20000010100 */
[----:B------:R-:W-:Y:S02]  /*6090*/  ISETP.LE.U32.AND P4, PT, R0, UR9, PT ;  /* 0x0000000900007c0c */ /* 0x000fe4000bf83070 */
[----:B------:R-:W-:Y:S02]  /*60a0*/  LOP3.LUT R4, R21, 0xff, RZ, 0xc0, !PT ;  /* 0x000000ff15047812 */ /* 0x000fe400078ec0ff */
[----:B------:R-:W-:Y:S01]  /*60b0*/  SHF.R.U32.HI R0, RZ, 0x8, R19 ;  /* 0x00000008ff007819 */ /* 0x000fe20000011613 */
[----:B------:R-:W-:Y:S01]  /*60c0*/  @!P6 FADD.FTZ R183, -R183, -RZ ;  /* 0x800000ffb7b7e221 */ /* 0x000fe20000010100 */
[----:B------:R-:W-:Y:S02]  /*60d0*/  ISETP.LE.U32.AND P6, PT, R4, UR9, PT ;  /* 0x0000000904007c0c */ /* 0x000fe4000bfc3070 */
[----:B------:R-:W-:Y:S02]  /*60e0*/  LOP3.LUT R4, R0, 0xffff, RZ, 0xc0, !PT ;  /* 0x0000ffff00047812 */ /* 0x000fe400078ec0ff */
[----:B------:R-:W-:Y:S01]  /*60f0*/  F2FP.RELU.BF16.F32.PACK_AB R0, R205, R204 ;  /* 0x000000cccd00723e */ /* 0x000fe200000018ff */
[----:B------:R-:W-:Y:S01]  /*6100*/  @!P2 FADD.FTZ R165, -R165, -RZ ;  /* 0x800000ffa5a5a221 */ /* 0x000fe20000010100 */
[----:B------:R-:W-:Y:S01]  /*6110*/  LOP3.LUT R5, R7, 0xff, RZ, 0xc0, !PT ;  /* 0x000000ff07057812 */ /* 0x000fe200078ec0ff */
[----:B--2---:R-:W-:Y:S01]  /*6120*/  @!P4 FADD.FTZ R178, -R178, -RZ ;  /* 0x800000ffb2b2c221 */ /* 0x004fe20000010100 */
[----:B------:R-:W-:Y:S01]  /*6130*/  ISETP.LE.U32.AND P2, PT, R4, UR9, PT ;  /* 0x0000000904007c0c */ /* 0x000fe2000bf43070 */
[----:B------:R1:W-:Y:S01]  /*6140*/  STS [R221+0x10000], R0 ;  /* 0x01000000dd007388 */ /* 0x0003e20000000800 */
[----:B------:R-:W-:Y:S02]  /*6150*/  ISETP.LE.U32.AND P1, PT, R5, UR9, PT ;  /* 0x0000000905007c0c */ /* 0x000fe4000bf23070 */
        /* <DEDUP_REMOVED lines=8> */
[----:B------:R-:W-:Y:S01]  /*61e0*/  ISETP.LE.U32.AND P0, PT, R18, UR9, PT ;  /* 0x0000000912007c0c */ /* 0x000fe2000bf03070 */
[----:B------:R-:W-:Y:S01]  /*61f0*/  @!P2 FADD.FTZ R163, -R163, -RZ ;  /* 0x800000ffa3a3a221 */ /* 0x000fe20000010100 */
[----:B------:R-:W-:Y:S01]  /*6200*/  ISETP.LE.U32.AND P3, PT, R11, UR9, PT ;  /* 0x000000090b007c0c */ /* 0x000fe2000bf63070 */
[----:B------:R-:W-:Y:S01]  /*6210*/  @!P1 FADD.FTZ R173, -R173, -RZ ;  /* 0x800000ffadad9221 */ /* 0x000fe20000010100 */
[----:B------:R-:W-:Y:S02]  /*6220*/  FSETP.GE.FTZ.AND P2, PT, R190, RZ, PT ;  /* 0x000000ffbe00720b */ /* 0x000fe40003f56000 */
[----:B------:R-:W-:Y:S02]  /*6230*/  FSETP.GE.FTZ.AND P4, PT, R205, RZ, PT ;  /* 0x000000ffcd00720b */ /* 0x000fe40003f96000 */
[----:B------:R-:W-:Y:S03]  /*6240*/  FSETP.GE.FTZ.AND P1, PT, R189, RZ, PT ;  /* 0x000000ffbd00720b */ /* 0x000fe60003f36000 */
[----:B------:R-:W-:Y:S01]  /*6250*/  @!P5 FADD.FTZ R164, -R164, -RZ ;  /* 0x800000ffa4a4d221 */ /* 0x000fe20000010100 */
[----:B-1----:R-:W-:Y:S01]  /*6260*/  F2FP.RELU.BF16.F32.PACK_AB R0, R200, R203 ;  /* 0x000000cbc800723e */ /* 0x002fe200000018ff */
[----:B---3--:R-:W-:Y:S01]  /*6270*/  @!P0 FADD.FTZ R162, -R162, -RZ ;  /* 0x800000ffa2a28221 */ /* 0x008fe20000010100 */
[----:B------:R-:W-:Y:S01]  /*6280*/  LEA R108, P0, R235, R108, 0x2 ;  /* 0x0000006ceb6c7211 */ /* 0x000fe200078010ff */
[----:B------:R-:W-:Y:S01]  /*6290*/  @!P3 FADD.FTZ R111, -R111, -RZ ;  /* 0x800000ff6f6fb221 */ /* 0x000fe20000010100 */
[----:B------:R-:W-:Y:S01]  /*62a0*/  FSETP.GE.FTZ.AND P3, PT, R191, RZ, PT ;  /* 0x000000ffbf00720b */ /* 0x000fe20003f76000 */
[----:B------:R1:W-:Y:S01]  /*62b0*/  STS [R223+0x10400], R0 ;  /* 0x01040000df007388 */ /* 0x0003e20000000800 */
[----:B------:R-:W-:Y:S02]  /*62c0*/  LEA.HI.X.SX32 R109, R235, R109, 0x2, P0 ;  /* 0x0000006deb6d7211 */ /* 0x000fe400000f16ff */
[----:B--2---:R-:W-:Y:S01]  /*62d0*/  F2FP.RELU.BF16.F32.PACK_AB R5, R218, R219 ;  /* 0x000000dbda05723e */ /* 0x004fe200000018ff */
[----:B------:R2:W-:Y:S01]  /*62e0*/  STS [R221+0x12000], R6 ;  /* 0x01200006dd007388 */ /* 0x0005e20000000800 */
[----:B------:R-:W-:Y:S02]  /*62f0*/  FSETP.GE.FTZ.AND P0, PT, R204, RZ, PT ;  /* 0x000000ffcc00720b */ /* 0x000fe40003f16000 */
[----:B----4-:R-:W-:Y:S01]  /*6300*/  F2FP.RELU.BF16.F32.PACK_AB R4, R212, R213 ;  /* 0x000000d5d404723e */ /* 0x010fe200000018ff */
        /* <DEDUP_REMOVED lines=49> */
[----:B------:R1:W-:Y:S04]  /*6620*/  STS [R224+0x12400], R0 ;  /* 0x01240000e0007388 */ /* 0x0003e80000000800 */
[----:B------:R-:W-:Y:S04]  /*6630*/  STS [R224+0x12000], R4 ;  /* 0x01200004e0007388 */ /* 0x000fe80000000800 */
[----:B------:R-:W2:Y:S08]  /*6640*/  LDSM.16.M88.4 R64, [R153+UR4+0x4000] ;  /* 0x004000049940783b */ /* 0x000eb00008000200 */
[----:B------:R-:W3:Y:S08]  /*6650*/  LDSM.16.M88.4 R60, [R153+UR4+0x5000] ;  /* 0x00500004993c783b */ /* 0x000ef00008000200 */
[----:B------:R-:W4:Y:S08]  /*6660*/  LDSM.16.M88.4 R100, [R104] ;  /* 0x000000006864783b */ /* 0x000f300000000200 */
[----:B------:R-:W4:Y:S08]  /*6670*/  LDSM.16.M88.4 R104, [R104+0x1000] ;  /* 0x001000006868783b */ /* 0x000f300000000200 */
[----:B-1----:R1:W5:Y:S01]  /*6680*/  LDG.E R0, desc[UR14][R108.64+0x120] ;  /* 0x0001200e6c007981 */ /* 0x002362000c1e1900 */
        /* <DEDUP_REMOVED lines=30> */
[-C--:B------:R-:W-:Y:S01]  /*6870*/  HMMA.16816.F32.BF16 R60, R104, R146.reuse, R60 ;  /* 0x00000092683c723c */ /* 0x080fe2000004183c */
[----:B------:R-:W2:Y:S04]  /*6880*/  LDG.E R106, desc[UR14][R108.64] ;  /* 0x0000000e6c6a7981 */ /* 0x000ea8000c1e1900 */
[----:B------:R-:W3:Y:S01]  /*6890*/  LDG.E R105, desc[UR14][R108.64+0x20] ;  /* 0x0000200e6c697981 */ /* 0x000ee2000c1e1900 */
[----:B------:R-:W-:Y:S03]  /*68a0*/  HMMA.16816.F32.BF16 R64, R100, R146, R64 ;  /* 0x000000926440723c */ /* 0x000fe60000041840 */
[----:B------:R1:W5:Y:S02]  /*68b0*/  LDG.E R104, desc[UR14][R108.64+0x100] ;  /* 0x0001000e6c687981 */ /* 0x000364000c1e1900 */
[C---:B--2---:R-:W-:Y:S01]  /*68c0*/  FADD.FTZ R4, -R106.reuse, R4 ;  /* 0x000000046a047221 */ /* 0x044fe20000010100 */
[C---:B------:R-:W-:Y:S01]  /*68d0*/  FADD.FTZ R16, -R106.reuse, R16 ;  /* 0x000000106a107221 */ /* 0x040fe20000010100 */
[C---:B------:R-:W-:Y:S01]  /*68e0*/  FADD.FTZ R5, -R106.reuse, R5 ;  /* 0x000000056a057221 */ /* 0x040fe20000010100 */
[C---:B------:R-:W-:Y:S03]  /*68f0*/  FADD.FTZ R21, -R106.reuse, R21 ;  /* 0x000000156a157221 */ /* 0x040fe60000010100 */
[----:B------:R-:W-:Y:S01]  /*6900*/  FADD.FTZ R20, -R106, R20 ;  /* 0x000000146a147221 */ /* 0x000fe20000010100 */
[-C--:B------:R-:W-:Y:S01]  /*6910*/  FSEL R4, R4, R106.reuse, P0 ;  /* 0x0000006a04047208 */ /* 0x080fe20000000000 */
[----:B------:R-:W-:Y:S01]  /*6920*/  FADD.FTZ R53, -R106, R53 ;  /* 0x000000356a357221 */ /* 0x000fe20000010100 */
[----:B------:R-:W-:Y:S01]  /*6930*/  FSETP.GE.FTZ.AND P0, PT, R188, RZ, PT ;  /* 0x000000ffbc00720b */ /* 0x000fe20003f16000 */
[----:B------:R-:W-:Y:S01]  /*6940*/  FADD.FTZ R52, -R106, R52 ;  /* 0x000000346a347221 */ /* 0x000fe20000010100 */
[----:B------:R-:W-:Y:S01]  /*6950*/  FSEL R16, R16, R106, P3 ;  /* 0x0000006a10107208 */ /* 0x000fe20001800000 */
[----:B------:R-:W-:Y:S01]  /*6960*/  FMUL.FTZ R107, R204, R4 ;  /* 0x00000004cc6b7220 */ /* 0x000fe20000410000 */
[-C--:B------:R-:W-:Y:S01]  /*6970*/  FSEL R5, R5, R106.reuse, P4 ;  /* 0x0000006a05057208 */ /* 0x080fe20002000000 */
[----:B------:R-:W-:Y:S01]  /*6980*/  FADD.FTZ R4, -R106, R17 ;  /* 0x000000116a047221 */ /* 0x000fe20000010100 */
[----:B------:R-:W-:Y:S01]  /*6990*/  FSEL R21, R21, R106, P0 ;  /* 0x0000006a15157208 */ /* 0x000fe20000000000 */
[----:B------:R-:W-:Y:S01]  /*69a0*/  FMUL.FTZ R191, R191, R16 ;  /* 0x00000010bfbf7220 */ /* 0x000fe20000410000 */
[----:B------:R-:W-:Y:S01]  /*69b0*/  FSETP.GE.FTZ.AND P0, PT, R175, RZ, PT ;  /* 0x000000ffaf00720b */ /* 0x000fe20003f16000 */
[----:B------:R-:W-:Y:S01]  /*69c0*/  FMUL.FTZ R5, R205, R5 ;  /* 0x00000005cd057220 */ /* 0x000fe20000410000 */
[-C--:B------:R-:W-:Y:S01]  /*69d0*/  FSEL R4, R4, R106.reuse, P2 ;  /* 0x0000006a04047208 */ /* 0x080fe20001000000 */
[----:B------:R-:W-:Y:S01]  /*69e0*/  FMUL.FTZ R188, R188, R21 ;  /* 0x00000015bcbc7220 */ /* 0x000fe20000410000 */
[----:B------:R-:W-:Y:S01]  /*69f0*/  FSEL R20, R20, R106, P1 ;  /* 0x0000006a14147208 */ /* 0x000fe20000800000 */
[----:B------:R-:W-:Y:S01]  /*6a00*/  FADD.FTZ R17, -R106, R33 ;  /* 0x000000216a117221 */ /* 0x000fe20000010100 */
[----:B------:R-:W-:Y:S01]  /*6a10*/  F2FP.BF16.F32.PACK_AB R16, R5, R107 ;  /* 0x0000006b0510723e */ /* 0x000fe200000010ff */
[----:B------:R-:W-:Y:S01]  /*6a20*/  FMUL.FTZ R4, R190, R4 ;  /* 0x00000004be047220 */ /* 0x000fe20000410000 */
[----:B------:R-:W-:Y:S01]  /*6a30*/  FSETP.GE.FTZ.AND P1, PT, R176, RZ, PT ;  /* 0x000000ffb000720b */ /* 0x000fe20003f36000 */
[----:B------:R-:W-:Y:S01]  /*6a40*/  FADD.FTZ R5, -R106, R36 ;  /* 0x000000246a057221 */ /* 0x000fe20000010100 */
[----:B------:R-:W-:Y:S01]  /*6a50*/  FSETP.GE.FTZ.AND P3, PT, R180, RZ, PT ;  /* 0x000000ffb400720b */ /* 0x000fe20003f76000 */
[----:B------:R-:W-:Y:S01]  /*6a60*/  FMUL.FTZ R189, R189, R20 ;  /* 0x00000014bdbd7220 */ /* 0x000fe20000410000 */
[----:B------:R-:W-:Y:S01]  /*6a70*/  F2FP.BF16.F32.PACK_AB R21, R4, R191 ;  /* 0x000000bf0415723e */ /* 0x000fe200000010ff */
[C---:B------:R-:W-:Y:S01]  /*6a80*/  FADD.FTZ R4, -R106.reuse, R37 ;  /* 0x000000256a047221 */ /* 0x040fe20000010100 */
[-C--:B------:R-:W-:Y:S01]  /*6a90*/  FSEL R5, R5, R106.reuse, P1 ;  /* 0x0000006a05057208 */ /* 0x080fe20000800000 */
[C---:B------:R-:W-:Y:S01]  /*6aa0*/  FADD.FTZ R20, -R106.reuse, R32 ;  /* 0x000000206a147221 */ /* 0x040fe20000010100 */
[----:B------:R-:W-:Y:S01]  /*6ab0*/  FSETP.GE.FTZ.AND P2, PT, R179, RZ, PT ;  /* 0x000000ffb300720b */ /* 0x000fe20003f56000 */
[----:B------:R-:W-:Y:S01]  /*6ac0*/  FADD.FTZ R64, -R106, R64 ;  /* 0x000000406a407221 */ /* 0x000fe20000010100 */
        /* <DEDUP_REMOVED lines=8> */
[-C--:B------:R-:W-:Y:S01]  /*6b50*/  FSEL R17, R17, R106.reuse, P2 ;  /* 0x0000006a11117208 */ /* 0x080fe20001000000 */
[----:B---3--:R-:W-:Y:S01]  /*6b60*/  FADD.FTZ R6, -R105, R6 ;  /* 0x0000000669067221 */ /* 0x008fe20000010100 */
[----:B------:R-:W-:Y:S01]  /*6b70*/  FSEL R53, R53, R106, P1 ;  /* 0x0000006a35357208 */ /* 0x000fe20000800000 */
[----:B------:R-:W-:Y:S01]  /*6b80*/  FMUL.FTZ R20, R180, R20 ;  /* 0x00000014b4147220 */ /* 0x000fe20000410000 */
[----:B------:R-:W-:Y:S01]  /*6b90*/  FSETP.GE.FTZ.AND P4, PT, R171, RZ, PT ;  /* 0x000000ffab00720b */ /* 0x000fe20003f96000 */
[----:B------:R-:W-:Y:S01]  /*6ba0*/  FMUL.FTZ R17, R179, R17 ;  /* 0x00000011b3117220 */ /* 0x000fe20000410000 */
[----:B------:R-:W-:Y:S01]  /*6bb0*/  FSETP.GE.FTZ.AND P3, PT, R170, RZ, PT ;  /* 0x000000ffaa00720b */ /* 0x000fe20003f76000 */
[----:B------:R-:W-:Y:S01]  /*6bc0*/  FMUL.FTZ R166, R166, R53 ;  /* 0x00000035a6a67220 */ /* 0x000fe20000410000 */
[----:B------:R-:W-:Y:S01]  /*6bd0*/  FSETP.GE.FTZ.AND P2, PT, R167, RZ, PT ;  /* 0x000000ffa700720b */ /* 0x000fe20003f56000 */
[----:B------:R-:W-:Y:S01]  /*6be0*/  FADD.FTZ R7, -R105, R7 ;  /* 0x0000000769077221 */ /* 0x000fe20000010100 */
[----:B------:R-:W-:Y:S02]  /*6bf0*/  FSETP.GE.FTZ.AND P1, PT, R112, RZ, PT ;  /* 0x000000ff7000720b */ /* 0x000fe40003f36000 */
[-C--:B------:R-:W-:Y:S02]  /*6c00*/  FSEL R5, R5, R106.reuse, P4 ;  /* 0x0000006a05057208 */ /* 0x080fe40002000000 */
[-C--:B------:R-:W-:Y:S02]  /*6c10*/  FSEL R4, R4, R106.reuse, P3 ;  /* 0x0000006a04047208 */ /* 0x080fe40001800000 */
[-C--:B------:R-:W-:Y:S01]  /*6c20*/  FSEL R52, R52, R106.reuse, P2 ;  /* 0x0000006a34347208 */ /* 0x080fe20001000000 */
        /* <DEDUP_REMOVED lines=39> */
.L_x_267:
[----:B------:R2:W-:Y:S01]  /*6ea0*/  STS [R221+0x8000], R16 ;  /* 0x00800010dd007388 */ /* 0x0005e20000000800 */
[----:B------:R-:W-:Y:S01]  /*6eb0*/  FADD.FTZ R22, -R105, R22 ;  /* 0x0000001669167221 */ /* 0x000fe20000010100 */
[----:B------:R-:W-:Y:S01]  /*6ec0*/  FMUL.FTZ R6, R211, R6 ;  /* 0x00000006d3067220 */ /* 0x000fe20000410000 */
[----:B-1----:R-:W-:Y:S01]  /*6ed0*/  FMUL.FTZ R5, R210, R7 ;  /* 0x00000007d2057220 */ /* 0x002fe20000410000 */
[C---:B------:R-:W-:Y:S01]  /*6ee0*/  FADD.FTZ R18, -R105.reuse, R18 ;  /* 0x0000001269127221 */ /* 0x040fe20000010100 */
[----:B------:R-:W-:Y:S01]  /*6ef0*/  FADD.FTZ R19, -R105, R19 ;  /* 0x0000001369137221 */ /* 0x000fe20000010100 */
[----:B------:R-:W-:Y:S01]  /*6f00*/  FSETP.GE.FTZ.AND P1, PT, R195, RZ, PT ;  /* 0x000000ffc300720b */ /* 0x000fe20003f36000 */
[----:B------:R-:W-:Y:S01]  /*6f10*/  FADD.FTZ R4, -R105, R34 ;  /* 0x0000002269047221 */ /* 0x000fe20000010100 */
[----:B------:R-:W-:Y:S01]  /*6f20*/  FSETP.GE.FTZ.AND P3, PT, R203, RZ, PT ;  /* 0x000000ffcb00720b */ /* 0x000fe20003f76000 */
[C---:B------:R-:W-:Y:S01]  /*6f30*/  FADD.FTZ R35, -R105.reuse, R35 ;  /* 0x0000002369237221 */ /* 0x040fe20000010100 */
[----:B------:R-:W-:Y:S01]  /*6f40*/  FSETP.GE.FTZ.AND P2, PT, R200, RZ, PT ;  /* 0x000000ffc800720b */ /* 0x000fe20003f56000 */
[C---:B------:R-:W-:Y:S01]  /*6f50*/  FADD.FTZ R17, -R105.reuse, R38 ;  /* 0x0000002669117221 */ /* 0x040fe20000010100 */
[-C--:B------:R-:W-:Y:S01]  /*6f60*/  FSEL R22, R22, R105.reuse, P1 ;  /* 0x0000006916167208 */ /* 0x080fe20000800000 */
[----:B------:R-:W-:Y:S01]  /*6f70*/  FADD.FTZ R50, -R105, R50 ;  /* 0x0000003269327221 */ /* 0x000fe20000010100 */
[----:B------:R-:W-:Y:S01]  /*6f80*/  F2FP.BF16.F32.PACK_AB R5, R5, R6 ;  /* 0x000000060505723e */ /* 0x000fe200000010ff */
[----:B------:R-:W-:Y:S01]  /*6f90*/  FADD.FTZ R6, -R105, R23 ;  /* 0x0000001769067221 */ /* 0x000fe20000010100 */
[-C--:B------:R-:W-:Y:S01]  /*6fa0*/  FSEL R18, R18, R105.reuse, P3 ;  /* 0x0000006912127208 */ /* 0x080fe20001800000 */
[----:B-----5:R-:W-:Y:S01]  /*6fb0*/  FADD.FTZ R25, -R104, R25 ;  /* 0x0000001968197221 */ /* 0x020fe20000010100 */
[----:B------:R-:W-:Y:S01]  /*6fc0*/  FSEL R19, R19, R105, P2 ;  /* 0x0000006913137208 */ /* 0x000fe20001000000 */
[----:B------:R1:W-:Y:S01]  /*6fd0*/  STS [R221+0x8400], R5 ;  /* 0x00840005dd007388 */ /* 0x0003e20000000800 */
[----:B------:R-:W-:Y:S01]  /*6fe0*/  FSETP.GE.FTZ.AND P1, PT, R182, RZ, PT ;  /* 0x000000ffb600720b */ /* 0x000fe20003f36000 */
[----:B------:R-:W-:Y:S01]  /*6ff0*/  FMUL.FTZ R20, R203, R18 ;  /* 0x00000012cb147220 */ /* 0x000fe20000410000 */
[----:B------:R-:W-:Y:S01]  /*7000*/  FSETP.GE.FTZ.AND P2, PT, R192, RZ, PT ;  /* 0x000000ffc000720b */ /* 0x000fe20003f56000 */
[----:B------:R3:W-:Y:S01]  /*7010*/  STS [R223+0x8000], R21 ;  /* 0x00800015df007388 */ /* 0x0007e20000000800 */
[----:B------:R-:W-:Y:S01]  /*7020*/  FSETP.GE.FTZ.AND P3, PT, R181, RZ, PT ;  /* 0x000000ffb500720b */ /* 0x000fe20003f76000 */
[----:B------:R-:W-:Y:S01]  /*7030*/  FMUL.FTZ R19, R200, R19 ;  /* 0x00000013c8137220 */ /* 0x000fe20000410000 */
[-C--:B------:R-:W-:Y:S01]  /*7040*/  FSEL R4, R4, R105.reuse, P1 ;  /* 0x0000006904047208 */ /* 0x080fe20000800000 */
[C---:B--2---:R-:W-:Y:S01]  /*7050*/  FADD.FTZ R16, -R105.reuse, R39 ;  /* 0x0000002769107221 */ /* 0x044fe20000010100 */
[-C--:B------:R-:W-:Y:S01]  /*7060*/  FSEL R6, R6, R105.reuse, P2 ;  /* 0x0000006906067208 */ /* 0x080fe20001000000 */
[----:B------:R-:W-:Y:S01]  /*7070*/  FADD.FTZ R51, -R105, R51 ;  /* 0x0000003369337221 */ /* 0x000fe20000010100 */
[----:B------:R-:W-:Y:S01]  /*7080*/  FSETP.GE.FTZ.AND P1, PT, R174, RZ, PT ;  /* 0x000000ffae00720b */ /* 0x000fe20003f36000 */
[----:B------:R-:W-:Y:S01]  /*7090*/  FMUL.FTZ R7, R182, R4 ;  /* 0x00000004b6077220 */ /* 0x000fe20000410000 */
[-C--:B------:R-:W-:Y:S01]  /*70a0*/  FSEL R35, R35, R105.reuse, P3 ;  /* 0x0000006923237208 */ /* 0x080fe20001800000 */
[----:B------:R-:W-:Y:S01]  /*70b0*/  FMUL.FTZ R18, R192, R6 ;  /* 0x00000006c0127220 */ /* 0x000fe20000410000 */
[----:B------:R-:W-:Y:S01]  /*70c0*/  F2FP.BF16.F32.PACK_AB R4, R19, R20 ;  /* 0x000000141304723e */ /* 0x000fe200000010ff */
[----:B------:R-:W-:Y:S01]  /*70d0*/  FADD.FTZ R24, -R104, R24 ;  /* 0x0000001868187221 */ /* 0x000fe20000010100 */
        /* <DEDUP_REMOVED lines=9> */
[----:B------:R-:W-:Y:S01]  /*7170*/  FADD.FTZ R6, -R105, R66 ;  /* 0x0000004269067221 */ /* 0x000fe20000010100 */
        /* <DEDUP_REMOVED lines=9> */
[----:B------:R-:W-:Y:S01]  /*7210*/  FMUL.FTZ R22, R195, R22 ;  /* 0x00000016c3167220 */ /* 0x000fe20000410000 */
[-C--:B------:R-:W-:Y:S01]  /*7220*/  FSEL R50, R50, R105.reuse, P6 ;  /* 0x0000006932327208 */ /* 0x080fe20003000000 */
[----:B------:R-:W-:Y:S01]  /*7230*/  FADD.FTZ R29, -R104, R29 ;  /* 0x0000001d681d7221 */ /* 0x000fe20000010100 */
[----:B------:R-:W-:Y:S01]  /*7240*/  FSEL R51, R51, R105, P5 ;  /* 0x0000006933337208 */ /* 0x000fe20002800000 */
[----:B------:R-:W-:Y:S01]  /*7250*/  FMUL.FTZ R17, R177, R17 ;  /* 0x00000011b1117220 */ /* 0x000fe20000410000 */
[-C--:B------:R-:W-:Y:S01]  /*7260*/  FSEL R54, R54, R105.reuse, P4 ;  /* 0x0000006936367208 */ /* 0x080fe20002000000 */
[----:B------:R-:W-:Y:S01]  /*7270*/  FMUL.FTZ R16, R174, R16 ;  /* 0x00000010ae107220 */ /* 0x000fe20000410000 */
        /* <DEDUP_REMOVED lines=9> */
[----:B------:R-:W-:Y:S01]  /*7310*/  FADD.FTZ R6, -R104, R40 ;  /* 0x0000002868067221 */ /* 0x000fe20000010100 */
[----:B------:R-:W-:Y:S01]  /*7320*/  FSETP.GE.FTZ.AND P1, PT, R212, RZ, PT ;  /* 0x000000ffd400720b */ /* 0x000fe20003f36000 */
[----:B------:R-:W-:Y:S01]  /*7330*/  FADD.FTZ R30, -R0, R30 ;  /* 0x0000001e001e7221 */ /* 0x000fe20000010100 */
[----:B-1----:R-:W-:Y:S01]  /*7340*/  FSEL R5, R9, R104, P3 ;  /* 0x0000006809057208 */ /* 0x002fe20001800000 */
[----:B------:R-:W-:Y:S01]  /*7350*/  FMUL.FTZ R8, R214, R8 ;  /* 0x00000008d6087220 */ /* 0x000fe20000410000 */
[-C--:B------:R-:W-:Y:S01]  /*7360*/  FSEL R13, R13, R104.reuse, P1 ;  /* 0x000000680d0d7208 */ /* 0x080fe20000800000 */
[----:B------:R-:W-:Y:S01]  /*7370*/  FADD.FTZ R42, -R0, R42 ;  /* 0x0000002a002a7221 */ /* 0x000fe20000010100 */
[----:B------:R-:W-:Y:S01]  /*7380*/  FSETP.GE.FTZ.AND P1, PT, R201, RZ, PT ;  /* 0x000000ffc900720b */ /* 0x000fe20003f36000 */
[----:B------:R-:W-:Y:S01]  /*7390*/  FMUL.FTZ R5, R215, R5 ;  /* 0x00000005d7057220 */ /* 0x000fe20000410000 */
[----:B------:R-:W-:Y:S01]  /*73a0*/  FSETP.GE.FTZ.AND P5, PT, R202, RZ, PT ;  /* 0x000000ffca00720b */ /* 0x000fe20003fb6000 */
[----:B------:R-:W-:Y:S01]  /*73b0*/  FMUL.FTZ R13, R212, R13 ;  /* 0x0000000dd40d7220 */ /* 0x000fe20000410000 */
[----:B------:R-:W-:Y:S01]  /*73c0*/  FSETP.GE.FTZ.AND P2, PT, R213, RZ, PT ;  /* 0x000000ffd500720b */ /* 0x000fe20003f56000 */
[----:B------:R-:W-:Y:S01]  /*73d0*/  FADD.FTZ R27, -R0, R27 ;  /* 0x0000001b001b7221 */ /* 0x000fe20000010100 */
[-C--:B------:R-:W-:Y:S01]  /*73e0*/  FSEL R24, R24, R104.reuse, P1 ;  /* 0x0000006818187208 */ /* 0x080fe20000800000 */
[C---:B------:R-:W-:Y:S01]  /*73f0*/  FADD.FTZ R31, -R0.reuse, R31 ;  /* 0x0000001f001f7221 */ /* 0x040fe20000010100 */
[-C--:B------:R-:W-:Y:S01]  /*7400*/  FSEL R7, R25, R104.reuse, P5 ;  /* 0x0000006819077208 */ /* 0x080fe20002800000 */
[----:B------:R-:W-:Y:S01]  /*7410*/  FADD.FTZ R58, -R0, R58 ;  /* 0x0000003a003a7221 */ /* 0x000fe20000010100 */
[----:B------:R-:W-:Y:S01]  /*7420*/  FSEL R12, R12, R104, P2 ;  /* 0x000000680c0c7208 */ /* 0x000fe20001000000 */
[----:B---3--:R-:W-:Y:S01]  /*7430*/  FMUL.FTZ R21, R201, R24 ;  /* 0x00000018c9157220 */ /* 0x008fe20000410000 */
[----:B--2---:R-:W-:Y:S01]  /*7440*/  F2FP.BF16.F32.PACK_AB R4, R5, R8 ;  /* 0x000000080504723e */ /* 0x004fe200000010ff */
[C---:B------:R-:W-:Y:S01]  /*7450*/  FADD.FTZ R8, -R104.reuse, R28 ;  /* 0x0000001c68087221 */ /* 0x040fe20000010100 */
[----:B------:R-:W-:Y:S01]  /*7460*/  FSETP.GE.FTZ.AND P2, PT, R187, RZ, PT ;  /* 0x000000ffbb00720b */ /* 0x000fe20003f56000 */
[----:B------:R-:W-:Y:S01]  /*7470*/  FADD.FTZ R5, -R104, R41 ;  /* 0x0000002968057221 */ /* 0x000fe20000010100 */
[----:B------:R-:W-:Y:S01]  /*7480*/  FSETP.GE.FTZ.AND P4, PT, R199, RZ, PT ;  /* 0x000000ffc700720b */ /* 0x000fe20003f96000 */
[----:B------:R1:W-:Y:S01]  /*7490*/  STS [R221+0xa000], R4 ;  /* 0x00a00004dd007388 */ /* 0x0003e20000000800 */
[----:B------:R-:W-:Y:S01]  /*74a0*/  FSETP.GE.FTZ.AND P1, PT, R186, RZ, PT ;  /* 0x000000ffba00720b */ /* 0x000fe20003f36000 */
[----:B------:R-:W-:Y:S01]  /*74b0*/  FMUL.FTZ R7, R202, R7 ;  /* 0x00000007ca077220 */ /* 0x000fe20000410000 */
[----:B------:R-:W-:Y:S01]  /*74c0*/  FSEL R6, R6, R104, P2 ;  /* 0x0000006806067208 */ /* 0x000fe20001000000 */
[----:B------:R-:W-:Y:S01]  /*74d0*/  FMUL.FTZ R12, R213, R12 ;  /* 0x0000000cd50c7220 */ /* 0x000fe20000410000 */
[-C--:B------:R-:W-:Y:S01]  /*74e0*/  FSEL R8, R8, R104.reuse, P4 ;  /* 0x0000006808087208 */ /* 0x080fe20002000000 */
[----:B------:R-:W-:Y:S01]  /*74f0*/  FADD.FTZ R43, -R0, R43 ;  /* 0x0000002b002b7221 */ /* 0x000fe20000010100 */
[----:B------:R-:W-:Y:S01]  /*7500*/  FSEL R5, R5, R104, P1 ;  /* 0x0000006805057208 */ /* 0x000fe20000800000 */
[----:B------:R-:W-:Y:S01]  /*7510*/  FMUL.FTZ R9, R187, R6 ;  /* 0x00000006bb097220 */ /* 0x000fe20000410000 */
[----:B------:R-:W-:Y:S01]  /*7520*/  FSETP.GE.FTZ.AND P3, PT, R198, RZ, PT ;  /* 0x000000ffc600720b */ /* 0x000fe20003f76000 */
[----:B------:R-:W-:Y:S01]  /*7530*/  FADD.FTZ R6, -R104, R57 ;  /* 0x0000003968067221 */ /* 0x000fe20000010100 */
[----:B------:R-:W-:Y:S01]  /*7540*/  FSETP.GE.FTZ.AND P1, PT, R163, RZ, PT ;  /* 0x000000ffa300720b */ /* 0x000fe20003f36000 */
[----:B------:R-:W-:Y:S01]  /*7550*/  FMUL.FTZ R169, R169, R50 ;  /* 0x00000032a9a97220 */ /* 0x000fe20000410000 */
[----:B------:R-:W-:Y:S01]  /*7560*/  F2FP.BF16.F32.PACK_AB R33, R18, R22 ;  /* 0x000000161221723e */ /* 0x000fe200000010ff */
[----:B------:R-:W-:Y:S01]  /*7570*/  FMUL.FTZ R168, R168, R51 ;  /* 0x00000033a8a87220 */ /* 0x000fe20000410000 */
[----:B------:R-:W-:Y:S01]  /*7580*/  F2FP.BF16.F32.PACK_AB R21, R7, R21 ;  /* 0x000000150715723e */ /* 0x000fe200000010ff */
[C---:B------:R-:W-:Y:S01]  /*7590*/  FADD.FTZ R7, -R104.reuse, R56 ;  /* 0x0000003868077221 */ /* 0x040fe20000010100 */
[----:B------:R-:W-:Y:S01]  /*75a0*/  F2FP.BF16.F32.PACK_AB R22, R13, R12 ;  /* 0x0000000c0d16723e */ /* 0x000fe200000010ff */
[----:B------:R-:W-:Y:S01]  /*75b0*/  FMUL.FTZ R12, R199, R8 ;  /* 0x00000008c70c7220 */ /* 0x000fe20000410000 */
[----:B------:R-:W-:Y:S01]  /*75c0*/  FSEL R29, R29, R104, P3 ;  /* 0x000000681d1d7208 */ /* 0x000fe20001800000 */
[----:B------:R-:W-:Y:S01]  /*75d0*/  FADD.FTZ R8, -R104, R45 ;  /* 0x0000002d68087221 */ /* 0x000fe20000010100 */
[----:B------:R-:W-:Y:S01]  /*75e0*/  FSETP.GE.FTZ.AND P4, PT, R172, RZ, PT ;  /* 0x000000ffac00720b */ /* 0x000fe20003f96000 */
[----:B------:R-:W-:Y:S01]  /*75f0*/  FMUL.FTZ R115, R115, R54 ;  /* 0x0000003673737220 */ /* 0x000fe20000410000 */
[----:B------:R-:W-:Y:S01]  /*7600*/  FSETP.GE.FTZ.AND P3, PT, R113, RZ, PT ;  /* 0x000000ff7100720b */ /* 0x000fe20003f76000 */
[----:B------:R-:W-:Y:S01]  /*7610*/  FMUL.FTZ R114, R114, R55 ;  /* 0x0000003772727220 */ /* 0x000fe20000410000 */
[----:B------:R-:W-:Y:S01]  /*7620*/  F2FP.BF16.F32.PACK_AB R23, R16, R17 ;  /* 0x000000111017723e */ /* 0x000fe200000010ff */
[----:B------:R-:W-:Y:S01]  /*7630*/  FMUL.FTZ R16, R186, R5 ;  /* 0x00000005ba107220 */ /* 0x000fe20000410000 */
[----:B------:R-:W-:Y:S01]  /*7640*/  FSETP.GE.FTZ.AND P6, PT, R184, RZ, PT ;  /* 0x000000ffb800720b */ /* 0x000fe20003fd6000 */
[----:B------:R-:W-:Y:S01]  /*7650*/  FADD.FTZ R5, -R104, R60 ;  /* 0x0000003c68057221 */ /* 0x000fe20000010100 */
[----:B------:R-:W-:Y:S01]  /*7660*/  FSETP.GE.FTZ.AND P5, PT, R185, RZ, PT ;  /* 0x000000ffb900720b */ /* 0x000fe20003fb6000 */
[----:B------:R-:W-:Y:S01]  /*7670*/  FMUL.FTZ R17, R198, R29 ;  /* 0x0000001dc6117220 */ /* 0x000fe20000410000 */
[-C--:B------:R-:W-:Y:S01]  /*7680*/  FSEL R7, R7, R104.reuse, P4 ;  /* 0x0000006807077208 */ /* 0x080fe20002000000 */
[----:B-1----:R-:W-:Y:S01]  /*7690*/  FADD.FTZ R4, -R0, R62 ;  /* 0x0000003e00047221 */ /* 0x002fe20000010100 */
[-C--:B------:R-:W-:Y:S01]  /*76a0*/  FSEL R6, R6, R104.reuse, P3 ;  /* 0x0000006806067208 */ /* 0x080fe20001800000 */
[----:B------:R-:W-:Y:S01]  /*76b0*/  FMUL.FTZ R105, R164, R105 ;  /* 0x00000069a4697220 */ /* 0x000fe20000410000 */
[----:B------:R-:W-:Y:S01]  /*76c0*/  FSETP.GE.FTZ.AND P2, PT, R111, RZ, PT ;  /* 0x000000ff6f00720b */ /* 0x000fe20003f56000 */
[----:B------:R-:W-:Y:S01]  /*76d0*/  FMUL.FTZ R7, R172, R7 ;  /* 0x00000007ac077220 */ /* 0x000fe20000410000 */
[----:B------:R-:W-:Y:S01]  /*76e0*/  FSEL R44, R44, R104, P6 ;  /* 0x000000682c2c7208 */ /* 0x000fe20003000000 */
[----:B------:R-:W-:Y:S01]  /*76f0*/  FMUL.FTZ R6, R113, R6 ;  /* 0x0000000671067220 */ /* 0x000fe20000410000 */
[-C--:B------:R-:W-:Y:S01]  /*7700*/  FSEL R8, R8, R104.reuse, P5 ;  /* 0x0000006808087208 */ /* 0x080fe20002800000 */
[----:B------:R-:W-:Y:S01]  /*7710*/  IMAD.MOV.U32 R52, RZ, RZ, R234 ;  /* 0x000000ffff347224 */ /* 0x000fe200078e00ea */
[----:B------:R-:W-:Y:S01]  /*7720*/  FSEL R5, R5, R104, P2 ;  /* 0x0000006805057208 */ /* 0x000fe20001000000 */
[----:B------:R-:W-:Y:S01]  /*7730*/  @P1 FADD.FTZ R104, -R104, R61 ;  /* 0x0000003d68681221 */ /* 0x000fe20000010100 */
[----:B------:R-:W-:Y:S01]  /*7740*/  FMUL.FTZ R13, R184, R44 ;  /* 0x0000002cb80d7220 */ /* 0x000fe20000410000 */
[----:B------:R-:W-:Y:S01]  /*7750*/  FMUL.FTZ R8, R185, R8 ;  /* 0x00000008b9087220 */ /* 0x000fe20000410000 */
[----:B------:R-:W-:Y:S01]  /*7760*/  F2FP.BF16.F32.PACK_AB R17, R17, R12 ;  /* 0x0000000c1111723e */ /* 0x000fe200000010ff */
[----:B------:R-:W-:Y:S01]  /*7770*/  FMUL.FTZ R5, R111, R5 ;  /* 0x000000056f057220 */ /* 0x000fe20000410000 */
[----:B------:R-:W-:Y:S01]  /*7780*/  FMUL.FTZ R18, R163, R104 ;  /* 0x00000068a3127220 */ /* 0x000fe20000410000 */
[----:B------:R-:W-:Y:S01]  /*7790*/  F2FP.BF16.F32.PACK_AB R12, R6, R7 ;  /* 0x00000007060c723e */ /* 0x000fe200000010ff */
[----:B------:R-:W-:Y:S01]  /*77a0*/  FADD.FTZ R6, -R0, R14 ;  /* 0x0000000e00067221 */ /* 0x000fe20000010100 */
[----:B------:R-:W-:Y:S01]  /*77b0*/  F2FP.BF16.F32.PACK_AB R13, R8, R13 ;  /* 0x0000000d080d723e */ /* 0x000fe200000010ff */
[C---:B------:R-:W-:Y:S01]  /*77c0*/  FADD.FTZ R8, -R0.reuse, R10 ;  /* 0x0000000a00087221 */ /* 0x040fe20000010100 */
[----:B------:R-:W-:Y:S01]  /*77d0*/  FSETP.GE.FTZ.AND P2, PT, R217, RZ, PT ;  /* 0x000000ffd900720b */ /* 0x000fe20003f56000 */
[----:B------:R-:W-:Y:S01]  /*77e0*/  FADD.FTZ R7, -R0, R11 ;  /* 0x0000000b00077221 */ /* 0x000fe20000010100 */
[----:B------:R-:W-:Y:S01]  /*77f0*/  F2FP.BF16.F32.PACK_AB R18, R18, R5 ;  /* 0x000000051212723e */ /* 0x000fe200000010ff */
[----:B------:R-:W-:Y:S01]  /*7800*/  FADD.FTZ R5, -R0, R15 ;  /* 0x0000000f00057221 */ /* 0x000fe20000010100 */
[----:B------:R-:W-:Y:S01]  /*7810*/  FSETP.GE.FTZ.AND P4, PT, R219, RZ, PT ;  /* 0x000000ffdb00720b */ /* 0x000fe20003f96000 */
[----:B------:R-:W-:Y:S01]  /*7820*/  IMAD.MOV.U32 R53, RZ, RZ, R233 ;  /* 0x000000ffff357224 */ /* 0x000fe200078e00e9 */
        /* <DEDUP_REMOVED lines=35> */
[C---:B------:R-:W-:Y:S01]  /*7a60*/  FSETP.GE.FTZ.AND P4, PT, R183.reuse, RZ, PT ;  /* 0x000000ffb700720b */ /* 0x040fe20003f96000 */
        /* <DEDUP_REMOVED lines=35> */
[----:B------:R-:W-:Y:S01]  /*7ca0*/  LEA R59, R244, UR4, 0x1 ;  /* 0x00000004f43b7c11 */ /* 0x000fe2000f8e08ff */
[----:B------:R-:W-:Y:S01]  /*7cb0*/  STS [R222+0x8000], R170 ;  /* 0x008000aade007388 */ /* 0x000fe20000000800 */
[----:B------:R-:W-:Y:S03]  /*7cc0*/  @P1 FADD.FTZ R0, -R0, R63 ;  /* 0x0000003f00001221 */ /* 0x000fe60000010100 */
        /* <DEDUP_REMOVED lines=93> */
.L_x_268:
[----:B------:R-:W-:Y:S01]  /*82a0*/  LDSM.16.M88.4 R16, [R150] ;  /* 0x000000009610783b */ /* 0x000fe20000000200 */
[----:B------:R-:W-:Y:S01]  /*82b0*/  IMAD.U32 R58, RZ, RZ, UR32 ;  /* 0x00000020ff3a7e24 */ /* 0x000fe2000f8e00ff */
[----:B------:R-:W-:Y:S01]  /*82c0*/  ULOP3.LUT UR5, UR10, 0x1, URZ, 0xc0, !UPT ;  /* 0x000000010a057892 */ /* 0x000fe2000f8ec03f */
[----:B------:R-:W-:Y:S01]  /*82d0*/  IMAD.U32 R57, RZ, RZ, UR31 ;  /* 0x0000001fff397e24 */ /* 0x000fe2000f8e00ff */
[----:B------:R-:W1:Y:S01]  /*82e0*/  LDSM.16.MT88.4 R20, [R0+0x6000] ;  /* 0x006000000014783b */ /* 0x000e620000004200 */
[----:B------:R-:W-:Y:S01]  /*82f0*/  IMAD.U32 R56, RZ, RZ, UR30 ;  /* 0x0000001eff387e24 */ /* 0x000fe2000f8e00ff */
[----:B------:R-:W-:Y:S01]  /*8300*/  UISETP.NE.U32.AND UP0, UPT, UR5, 0x1, UPT ;  /* 0x000000010500788c */ /* 0x000fe2000bf05070 */
[----:B------:R-:W-:Y:S01]  /*8310*/  IMAD.U32 R55, RZ, RZ, UR29 ;  /* 0x0000001dff377e24 */ /* 0x000fe2000f8e00ff */
[----:B------:R-:W2:Y:S01]  /*8320*/  LDSM.16.M88.4 R12, [R150+0x2000] ;  /* 0x00200000960c783b */ /* 0x000ea20000000200 */
        /* <DEDUP_REMOVED lines=211> */
[----:B------:R-:W-:Y:S02]  /*9060*/  UISETP.NE.AND UP0, UPT, UR42, -0x1, UPT ;  /* 0xffffffff2a00788c */ /* 0x000fe4000bf05270 */
[----:B------:R-:W-:-:S03]  /*9070*/  USHF.L.U32 UR19, UR20, 0x7, URZ ;  /* 0x0000000714137899 */ /* 0x000fc6000800063f */
        /* <DEDUP_REMOVED lines=37> */
[----:B------:R-:W-:Y:S01]  /*92d0*/  F2FP.BF16.F32.PACK_AB R15, R15, R88 ;  /* 0x000000580f0f723e */ /* 0x000fe200000010ff */
[----:B------:R-:W-:Y:S01]  /*92e0*/  STS [R246+0x200], R16 ;  /* 0x00020010f6007388 */ /* 0x000fe20000000800 */
[----:B------:R-:W-:Y:S01]  /*92f0*/  F2FP.BF16.F32.PACK_AB R14, R14, R90 ;  /* 0x0000005a0e0e723e */ /* 0x000fe200000010ff */
[----:B------:R-:W-:Y:S01]  /*9300*/  @UP0 UIADD3 UR5, UR41, UR42, URZ ;  /* 0x0000002a29050290 */ /* 0x000fe2000fffe03f */
[----:B------:R-:W-:Y:S01]  /*9310*/  F2FP.BF16.F32.PACK_AB R11, R11, R92 ;  /* 0x0000005c0b0b723e */ /* 0x000fe200000010ff */
[----:B------:R-:W-:Y:S01]  /*9320*/  STS [R247], R13 ;  /* 0x0000000df7007388 */ /* 0x000fe20000000800 */
[----:B------:R-:W-:Y:S01]  /*9330*/  F2FP.BF16.F32.PACK_AB R10, R10, R94 ;  /* 0x0000005e0a0a723e */ /* 0x000fe200000010ff */
[----:B------:R-:W-:Y:S01]  /*9340*/  FMUL.FTZ R76, R76, UR6 ;  /* 0x000000064c4c7c20 */ /* 0x000fe20008410000 */
[----:B------:R-:W-:Y:S01]  /*9350*/  F2FP.BF16.F32.PACK_AB R9, R9, R68 ;  /* 0x000000440909723e */ /* 0x000fe200000010ff */
[----:B------:R-:W-:Y:S01]  /*9360*/  STS [R247+0x200], R12 ;  /* 0x0002000cf7007388 */ /* 0x000fe20000000800 */
[----:B------:R-:W-:Y:S01]  /*9370*/  F2FP.BF16.F32.PACK_AB R8, R8, R70 ;  /* 0x000000460808723e */ /* 0x000fe200000010ff */
[----:B------:R-:W-:Y:S01]  /*9380*/  FMUL.FTZ R3, R77, UR6 ;  /* 0x000000064d037c20 */ /* 0x000fe20008410000 */
[----:B------:R-:W-:Y:S01]  /*9390*/  F2FP.BF16.F32.PACK_AB R5, R5, R80 ;  /* 0x000000500505723e */ /* 0x000fe200000010ff */
[----:B-1----:R-:W1:Y:S01]  /*93a0*/  S2R R17, SR_TID.X ;  /* 0x0000000000117919 */ /* 0x002e620000002100 */
[----:B------:R-:W-:Y:S01]  /*93b0*/  F2FP.BF16.F32.PACK_AB R4, R4, R82 ;  /* 0x000000520404723e */ /* 0x000fe200000010ff */
[----:B------:R-:W-:Y:S01]  /*93c0*/  @UP0 ULDC.64 UR6, c[0x0][0x450] ;  /* 0x0001140000060ab9 */ /* 0x000fe20000000a00 */
[----:B------:R-:W-:Y:S01]  /*93d0*/  F2FP.BF16.F32.PACK_AB R7, R7, R72 ;  /* 0x000000480707723e */ /* 0x000fe200000010ff */
[----:B------:R-:W-:Y:S01]  /*93e0*/  STS [R246+0x1000], R15 ;  /* 0x0010000ff6007388 */ /* 0x000fe20000000800 */
[----:B------:R-:W-:Y:S01]  /*93f0*/  F2FP.BF16.F32.PACK_AB R6, R6, R74 ;  /* 0x0000004a0606723e */ /* 0x000fe200000010ff */
[----:B------:R-:W-:Y:S01]  /*9400*/  @UP0 UIMAD.WIDE.U32 UR8, UR5, UR6, URZ ;  /* 0x00000006050802a5 */ /* 0x000fe2000f8e003f */
[----:B------:R-:W-:Y:S01]  /*9410*/  F2FP.BF16.F32.PACK_AB R0, R0, R78 ;  /* 0x0000004e0000723e */ /* 0x000fe200000010ff */
[----:B------:R-:W-:Y:S01]  /*9420*/  STS [R246+0x1200], R14 ;  /* 0x0012000ef6007388 */ /* 0x000fe20000000800 */
[----:B------:R-:W-:Y:S01]  /*9430*/  PLOP3.LUT P0, PT, PT, PT, UP0, 0x80, 0x0 ;  /* 0x000000000000781c */ /* 0x000fe20003f0f008 */
[----:B------:R-:W-:Y:S01]  /*9440*/  @UP0 UIMAD UR5, UR5, UR7, URZ ;  /* 0x00000007050502a4 */ /* 0x000fe2000f8e023f */
[----:B------:R-:W-:Y:S01]  /*9450*/  F2FP.BF16.F32.PACK_AB R3, R3, R76 ;  /* 0x0000004c0303723e */ /* 0x000fe200000010ff */
[----:B------:R-:W-:Y:S01]  /*9460*/  STS [R247+0x1000], R11 ;  /* 0x0010000bf7007388 */ /* 0x000fe20000000800 */
[----:B------:R-:W-:Y:S01]  /*9470*/  @UP0 UMOV UR13, UR8 ;  /* 0x00000008000d0c82 */ /* 0x000fe20008000000 */
[----:B------:R-:W-:-:S02]  /*9480*/  @UP0 UIADD3 UR21, UR9, UR5, URZ ;  /* 0x0000000509150290 */ /* 0x000fc4000fffe03f */
        /* <DEDUP_REMOVED lines=8> */
[----:B------:R1:W-:Y:S02]  /*9510*/  STS [R247+0x3000], R3 ;  /* 0x00300003f7007388 */ /* 0x0003e40000000800 */
[----:B-1----:R-:W-:Y:S01]  /*9520*/  SHF.R.S32.HI R3, RZ, 0x1f, R17 ;  /* 0x0000001fff037819 */ /* 0x002fe20000011411 */
[----:B------:R-:W-:Y:S06]  /*9530*/  @P0 BRA `(.L_x_270) ;  /* 0x0000000000340947 */ /* 0x000fec0003800000 */
        /* <DEDUP_REMOVED lines=13> */
.L_x_270:
[----:B------:R-:W-:Y:S01]  /*9610*/  @UP0 UIADD3 UR5, UR41, UR42, URZ ;  /* 0x0000002a29050290 */ /* 0x000fe2000fffe03f */
[----:B------:R-:W-:Y:S01]  /*9620*/  LEA.HI R3, R3, R17, RZ, 0x2 ;  /* 0x0000001103037211 */ /* 0x000fe200078f10ff */
[----:B------:R-:W-:Y:S02]  /*9630*/  @UP0 ULDC.64 UR8, c[0x0][0x458] ;  /* 0x0001160000080ab9 */ /* 0x000fe40000000a00 */
[----:B------:R-:W-:Y:S01]  /*9640*/  @UP0 UIMAD.WIDE.U32 UR10, UR5, UR8, URZ ;  /* 0x00000008050a02a5 */ /* 0x000fe2000f8e003f */
[----:B------:R-:W-:Y:S01]  /*9650*/  LOP3.LUT R0, R3, 0xfffffffc, RZ, 0xc0, !PT ;  /* 0xfffffffc03007812 */ /* 0x000fe200078ec0ff */
        /* <DEDUP_REMOVED lines=16> */
.L_x_271:
        /* <DEDUP_REMOVED lines=39> */
.L_x_273:
[----:B------:R-:W-:Y:S05]  /*99d0*/  BSYNC B0 ;  /* 0x0000000000007941 */ /* 0x000fea0003800000 */
.L_x_272:
        /* <DEDUP_REMOVED lines=13> */
.L_x_275:
[----:B------:R-:W-:Y:S05]  /*9ab0*/  BSYNC B0 ;  /* 0x0000000000007941 */ /* 0x000fea0003800000 */
.L_x_274:
        /* <DEDUP_REMOVED lines=27> */
.L_x_277:
[----:B------:R-:W-:Y:S05]  /*9c70*/  BSYNC B0 ;  /* 0x0000000000007941 */ /* 0x000fea0003800000 */
.L_x_276:
        /* <DEDUP_REMOVED lines=13> */
.L_x_266:
[----:B------:R-:W-:Y:S05]  /*9d50*/  BSYNC B1 ;  /* 0x0000000000017941 */ /* 0x000fea0003800000 */
.L_x_252:
[----:B------:R-:W-:Y:S01]  /*9d60*/  R2UR UR6, R248 ;  /* 0x00000000f80672ca */ /* 0x000fe200000e0000 */
[----:B------:R-:W-:Y:S02]  /*9d70*/  ULDC UR5, c[0x0][0xc] ;  /* 0x0000030000057ab9 */ /* 0x000fe40000000800 */
[----:B------:R-:W-:-:S10]  /*9d80*/  UIADD3 UR20, UR5, UR20, URZ ;  /* 0x0000001405147290 */ /* 0x000fd4000fffe03f */
[----:B------:R-:W-:-:S06]  /*9d90*/  UISETP.GE.AND UP0, UPT, UR20, UR6, UPT ;  /* 0x000000061400728c */ /* 0x000fcc000bf06270 */
[----:B------:R-:W-:-:S13]  /*9da0*/  PLOP3.LUT P0, PT, PT, PT, UP0, 0x80, 0x0 ;  /* 0x000000000000781c */ /* 0x000fda0003f0f008 */
[----:B------:R-:W-:Y:S05]  /*9db0*/  @P0 BRA `(.L_x_278) ;  /* 0x0000000000040947 */ /* 0x000fea0003800000 */
[----:B------:R-:W-:Y:S05]  /*9dc0*/  BRA `(.L_x_279) ;  /* 0xffffff6c006c7947 */ /* 0x000fea000383ffff */
.L_x_278:
[----:B------:R-:W-:Y:S05]  /*9dd0*/  EXIT ;  /* 0x000000000000794d */ /* 0x000fea0003800000 */
.L_x_280:
        /* <DEDUP_REMOVED lines=10> */
.L_x_697:


//--------------------- .text._ZN5flash44flash_bwd_dq_dk_dv_loop_seqk_parallel_kernelI23Flash_bwd_kernel_traitsILi32ELi128ELi128ELi8ELi4ELi4ELi4ELb1ELb0EN7cutlass10bfloat16_tE19Flash_kernel_traitsILi32ELi128ELi128ELi8ES3_EELb0ELb1ELb0ELb0ELb0ELb1ELb1EEEvNS_16Flash_bwd_paramsE --------------------------
	.section	.text._ZN5flash44flash_bwd_dq_dk_dv_loop_seqk_parallel_kernelI23Flash_bwd_kernel_traitsILi32ELi128ELi128ELi8ELi4ELi4ELi4ELb1ELb0EN7cutlass10bfloat16_tE19Flash_kernel_traitsILi32ELi128ELi128ELi8ES3_EELb0ELb1ELb0ELb0ELb0ELb1ELb1EEEvNS_16Flash_bwd_paramsE,"ax",@progbits
	.align	128
        .global         _ZN5flash44flash_bwd_dq_dk_dv_loop_seqk_parallel_kernelI23Flash_bwd_kernel_traitsILi32ELi128ELi128ELi8ELi4ELi4ELi4ELb1ELb0EN7cutlass10bfloat16_tE19Flash_kernel_traitsILi32ELi128ELi128ELi8ES3_EELb0ELb1ELb0ELb0ELb0ELb1ELb1EEEvNS_16Flash_bwd_paramsE
        .type           _ZN5flash44flash_bwd_dq_dk_dv_loop_seqk_parallel_kernelI23Flash_bwd_kernel_traitsILi32ELi128ELi128ELi8ELi4ELi4ELi4ELb1ELb0EN7cutlass10bfloat16_tE19Flash_kernel_traitsILi32ELi128ELi128ELi8ES3_EELb0ELb1ELb0ELb0ELb0ELb1ELb1EEEvNS_16Flash_bwd_paramsE,@function
        .size           _ZN5flash44flash_bwd_dq_dk_dv_loop_seqk_parallel_kernelI23Flash_bwd_kernel_traitsILi32ELi128ELi128ELi8ELi4ELi4ELi4ELb1ELb0EN7cutlass10bfloat16_tE19Flash_kernel_traitsILi32ELi128ELi128ELi8ES3_EELb0ELb1ELb0ELb0ELb0ELb1ELb1EEEvNS_16Flash_bwd_paramsE,(.L_x_698 - _ZN5flash44flash_bwd_dq_dk_dv_loop_seqk_parallel_kernelI23Flash_bwd_kernel_traitsILi32ELi128ELi128ELi8ELi4ELi4ELi4ELb1ELb0EN7cutlass10bfloat16_tE19Flash_kernel_traitsILi32ELi128ELi128ELi8ES3_EELb0ELb1ELb0ELb0ELb0ELb1ELb1EEEvNS_16Flash_bwd_paramsE)
        .other          _ZN5flash44flash_bwd_dq_dk_dv_loop_seqk_parallel_kernelI23Flash_bwd_kernel_traitsILi32ELi128ELi128ELi8ELi4ELi4ELi4ELb1ELb0EN7cutlass10bfloat16_tE19Flash_kernel_traitsILi32ELi128ELi128ELi8ES3_EELb0ELb1ELb0ELb0ELb0ELb1ELb1EEEvNS_16Flash_bwd_paramsE,@"STO_CUDA_ENTRY STV_DEFAULT"
_ZN5flash44flash_bwd_dq_dk_dv_loop_seqk_parallel_kernelI23Flash_bwd_kernel_traitsILi32ELi128ELi128ELi8ELi4ELi4ELi4ELb1ELb0EN7cutlass10bfloat16_tE19Flash_kernel_traitsILi32ELi128ELi128ELi8ES3_EELb0ELb1ELb0ELb0ELb0ELb1ELb1EEEvNS_16Flash_bwd_paramsE:
.text._ZN5flash44flash_bwd_dq_dk_dv_loop_seqk_parallel_kernelI23Flash_bwd_kernel_traitsILi32ELi128ELi128ELi8ELi4ELi4ELi4ELb1ELb0EN7cutlass10bfloat16_tE19Flash_kernel_traitsILi32ELi128ELi128ELi8ES3_EELb0ELb1ELb0ELb0ELb0ELb1ELb1EEEvNS_16Flash_bwd_paramsE:
        /* <DEDUP_REMOVED lines=18> */
[----:B------:R-:W-:Y:S02]  /*0120*/  IMAD.MOV.U32 R155, RZ, RZ, 0x20 ;  /* 0x00000020ff9b7424 */ /* 0x000fe400078e00ff */
[----:B------:R-:W-:Y:S02]  /*0130*/  IMAD.MOV.U32 R152, RZ, RZ, 0x40 ;  /* 0x00000040ff987424 */ /* 0x000fe400078e00ff */
[----:B------:R-:W-:Y:S08]  /*0140*/  S2UR UR59, SR_CTAID.Z ;  /* 0x00000000003b79c3 */ /* 0x000ff00000002700 */
[----:B------:R-:W4:Y:S01]  /*0150*/  S2UR UR4, SR_CgaCtaId ;  /* 0x00000000000479c3 */ /* 0x000f220000008800 */
[----:B---3--:R-:W-:Y:S01]  /*0160*/  USHF.L.U32 UR6, UR51, 0x7, URZ ;  /* 0x0000000733067899 */ /* 0x008fe2000800063f */
[----:B--2---:R-:W-:-:S04]  /*0170*/  SHF.R.S32.HI R11, RZ, 0x1f, R21 ;  /* 0x0000001fff0b7819 */ /* 0x004fc80000011415 */
[CC--:B------:R-:W-:Y:S02]  /*0180*/  LEA.HI R3, R11.reuse, R21.reuse, RZ, 0x2 ;  /* 0x000000150b037211 */ /* 0x0c0fe400078f10ff */
[----:B------:R-:W-:Y:S02]  /*0190*/  LEA.HI R10, R11, R21, RZ, 0x5 ;  /* 0x000000150b0a7211 */ /* 0x000fe400078f28ff */
[--C-:B------:R-:W-:Y:S01]  /*01a0*/  SHF.R.S32.HI R4, RZ, 0x2, R3.reuse ;  /* 0x00000002ff047819 */ /* 0x100fe20000011403 */
[----:B----4-:R-:W-:Y:S01]  /*01b0*/  ULEA UR4, UR4, UR5, 0x18 ;  /* 0x0000000504047291 */ /* 0x010fe2000f8ec03f */
[----:B-1----:R-:W-:Y:S01]  /*01c0*/  SHF.R.S32.HI R0, RZ, 0x1f, R3 ;  /* 0x0000001fff007819 */ /* 0x002fe20000011403 */
[----:B------:R-:W-:Y:S01]  /*01d0*/  USHF.R.S32.HI UR5, URZ, 0x1f, UR59 ;  /* 0x0000001f3f057899 */ /* 0x000fe2000801143b */
        /* <DEDUP_REMOVED lines=36> */
[----:B------:R-:W-:Y:S01]  /*0420*/  LOP3.LUT R2, R2, 0xfffffffc, RZ, 0xc0, !PT ;  /* 0xfffffffc02027812 */ /* 0x000fe200078ec0ff */
[----:B------:R-:W-:Y:S01]  /*0430*/  IMAD.SHL.U32 R21, R21, 0x2, RZ ;  /* 0x0000000215157824 */ /* 0x000fe200078e00ff */
[----:B------:R-:W-:-:S02]  /*0440*/  LOP3.LUT R3, R10, 0x3fffffe, RZ, 0xc0, !PT ;  /* 0x03fffffe0a037812 */ /* 0x000fc400078ec0ff */
[----:B------:R-:W-:Y:S01]  /*0450*/  SHF.R.S32.HI R11, RZ, 0x7, R11 ;  /* 0x00000007ff0b7819 */ /* 0x000fe2000001140b */
[----:B------:R-:W-:Y:S01]  /*0460*/  IMAD.IADD R161, R4, 0x1, -R2 ;  /* 0x0000000104a17824 */ /* 0x000fe200078e0a02 */
[----:B------:R-:W-:Y:S01]  /*0470*/  SHF.R.S32.HI R15, RZ, 0x1f, R0 ;  /* 0x0000001fff0f7819 */ /* 0x000fe20000011400 */
[----:B------:R-:W-:Y:S01]  /*0480*/  IMAD.IADD R4, R8, 0x1, -R3 ;  /* 0x0000000108047824 */ /* 0x000fe200078e0a03 */
[-C--:B------:R-:W-:Y:S01]  /*0490*/  LEA.HI R2, R0, R0.reuse, RZ, 0x1 ;  /* 0x0000000000027211 */ /* 0x080fe200078f08ff */
[----:B------:R-:W-:Y:S01]  /*04a0*/  IMAD R3, R11, 0x8, R14 ;  /* 0x000000080b037824 */ /* 0x000fe200078e020e */
[----:B------:R-:W-:Y:S01]  /*04b0*/  LEA.HI R12, R15, R0, RZ, 0x3 ;  /* 0x000000000f0c7211 */ /* 0x000fe200078f18ff */
[----:B------:R1:W-:Y:S01]  /*04c0*/  STL [R1+0x5c], R6 ;  /* 0x00005c0601007387 */ /* 0x0003e20000100800 */
        /* <DEDUP_REMOVED lines=20> */
[C---:B------:R-:W-:Y:S01]  /*0610*/  LOP3.LUT P5, RZ, R7.reuse, 0x2, RZ, 0xc0, !PT ;  /* 0x0000000207ff7812 */ /* 0x040fe200078ac0ff */
[----:B------:R-:W-:Y:S01]  /*0620*/  IMAD.IADD R10, R7, 0x1, -R0 ;  /* 0x00000001070a7824 */ /* 0x000fe200078e0a00 */
[C---:B------:R-:W-:Y:S01]  /*0630*/  LOP3.LUT P0, RZ, R2.reuse, 0x2, RZ, 0xc0, !PT ;  /* 0x0000000202ff7812 */ /* 0x040fe2000780c0ff */
[----:B-1----:R-:W-:Y:S01]  /*0640*/  IMAD.SHL.U32 R6, R2, 0x40, RZ ;  /* 0x0000004002067824 */ /* 0x002fe200078e00ff */
[----:B------:R-:W-:Y:S01]  /*0650*/  LOP3.LUT R2, R3, 0x1c0, RZ, 0xc0, !PT ;  /* 0x000001c003027812 */ /* 0x000fe200078ec0ff */
[----:B------:R-:W-:Y:S01]  /*0660*/  IMAD.SHL.U32 R0, R161, 0x10, RZ ;  /* 0x00000010a1007824 */ /* 0x000fe200078e00ff */
[----:B------:R-:W-:Y:S01]  /*0670*/  LOP3.LUT P4, RZ, R7, 0x4, RZ, 0xc0, !PT ;  /* 0x0000000407ff7812 */ /* 0x000fe2000788c0ff */
[----:B------:R-:W-:Y:S01]  /*0680*/  IMAD.SHL.U32 R3, R161, 0x400, RZ ;  /* 0x00000400a1037824 */ /* 0x000fe200078e00ff */
[----:B------:R-:W-:Y:S02]  /*0690*/  SHF.R.S32.HI R4, RZ, 0x3, R12 ;  /* 0x00000003ff047819 */ /* 0x000fe4000001140c */
[----:B------:R-:W-:-:S02]  /*06a0*/  LEA.HI.SX32 R7, R20, R0, 0x1e ;  /* 0x0000000014077211 */ /* 0x000fc400078ff2ff */
[----:B------:R-:W-:Y:S01]  /*06b0*/  LOP3.LUT R5, R9, 0x30, R0, 0xf8, !PT ;  /* 0x0000003009057812 */ /* 0x000fe200078ef800 */
[----:B------:R-:W-:Y:S01]  /*06c0*/  IMAD R12, R4, 0x200, R3 ;  /* 0x00000200040c7824 */ /* 0x000fe200078e0203 */
[----:B------:R-:W-:Y:S01]  /*06d0*/  LEA.HI R2, R2, R2, RZ, 0x1d ;  /* 0x0000000202027211 */ /* 0x000fe200078fe8ff */
[----:B------:R1:W-:Y:S01]  /*06e0*/  STL [R1+0x64], R7 ;  /* 0x0000640701007387 */ /* 0x0003e20000100800 */
[----:B------:R-:W-:Y:S01]  /*06f0*/  LOP3.LUT R0, R6, 0xc0, RZ, 0xc0, !PT ;  /* 0x000000c006007812 */ /* 0x000fe200078ec0ff */
[----:B------:R-:W-:Y:S01]  /*0700*/  IMAD R17, R4, 0x8, R17 ;  /* 0x0000000804117824 */ /* 0x000fe200078e0211 */
[----:B------:R-:W-:Y:S01]  /*0710*/  IADD3 R19, R2, R19, R3 ;  /* 0x0000001302137210 */ /* 0x000fe20007ffe003 */
[----:B------:R-:W-:Y:S01]  /*0720*/  IMAD.SHL.U32 R4, R16, 0x40, RZ ;  /* 0x0000004010047824 */ /* 0x000fe200078e00ff */
[----:B------:R-:W-:Y:S01]  /*0730*/  LOP3.LUT R3, R0, 0x8, R22, 0xf8, !PT ;  /* 0x0000000800037812 */ /* 0x000fe200078ef816 */
[----:B------:R-:W-:Y:S01]  /*0740*/  IMAD.SHL.U32 R6, R14, 0x8, RZ ;  /* 0x000000080e067824 */ /* 0x000fe200078e00ff */
[----:B------:R-:W-:Y:S01]  /*0750*/  SHF.R.U32.HI R149, RZ, 0x3, R0 ;  /* 0x00000003ff957819 */ /* 0x000fe20000011600 */
[----:B------:R-:W-:Y:S01]  /*0760*/  IMAD R0, R161, 0x200, R8 ;  /* 0x00000200a1007824 */ /* 0x000fe200078e0208 */
[----:B------:R-:W-:-:S02]  /*0770*/  LOP3.LUT R5, R5, 0x8, R22, 0xf8, !PT ;  /* 0x0000000805057812 */ /* 0x000fc400078ef816 */
[----:B------:R-:W-:Y:S01]  /*0780*/  SHF.R.U32.HI R2, RZ, 0x3, R9 ;  /* 0x00000003ff027819 */ /* 0x000fe20000011609 */
[----:B------:R-:W-:Y:S01]  /*0790*/  IMAD R10, R10, 0x20, R0 ;  /* 0x000000200a0a7824 */ /* 0x000fe200078e0200 */
[----:B------:R-:W-:Y:S01]  /*07a0*/  LOP3.LUT R149, R3, R149, RZ, 0x3c, !PT ;  /* 0x0000009503957212 */ /* 0x000fe200078e3cff */
[----:B------:R-:W-:Y:S01]  /*07b0*/  IMAD.SHL.U32 R0, R11, 0x8, RZ ;  /* 0x000000080b007824 */ /* 0x000fe200078e00ff */
[----:B------:R-:W-:Y:S01]  /*07c0*/  LOP3.LUT R3, R5, R2, RZ, 0x3c, !PT ;  /* 0x0000000205037212 */ /* 0x000fe200078e3cff */
[----:B------:R-:W-:Y:S01]  /*07d0*/  IMAD.SHL.U32 R9, R14, 0x10, RZ ;  /* 0x000000100e097824 */ /* 0x000fe200078e00ff */
[----:B------:R-:W-:Y:S01]  /*07e0*/  LOP3.LUT R2, R21, 0x6, RZ, 0xc0, !PT ;  /* 0x0000000615027812 */ /* 0x000fe200078ec0ff */
[----:B------:R-:W-:Y:S01]  /*07f0*/  IMAD.U32 R149, R18, 0x20, R149 ;  /* 0x0000002012957824 */ /* 0x000fe200078e0095 */
[----:B------:R-:W-:Y:S01]  /*0800*/  R2P PR, R16, 0x6 ;  /* 0x0000000610007804 */ /* 0x000fe20000000000 */
[----:B------:R-:W-:Y:S01]  /*0810*/  IMAD R3, R14, 0x200, R3 ;  /* 0x000002000e037824 */ /* 0x000fe200078e0203 */
[----:B------:R-:W-:Y:S01]  /*0820*/  LOP3.LUT R4, R4, 0x1c0, RZ, 0xc0, !PT ;  /* 0x000001c004047812 */ /* 0x000fe200078ec0ff */
[----:B------:R-:W-:Y:S01]  /*0830*/  IMAD R2, R11, 0x40, R2 ;  /* 0x000000400b027824 */ /* 0x000fe200078e0202 */
[----:B------:R-:W-:-:S02]  /*0840*/  LOP3.LUT R6, R6, 0x8, RZ, 0xc0, !PT ;  /* 0x0000000806067812 */ /* 0x000fc400078ec0ff */
[----:B-1----:R-:W-:Y:S02]  /*0850*/  LOP3.LUT R7, R0, 0x8, RZ, 0xc0, !PT ;  /* 0x0000000800077812 */ /* 0x002fe400078ec0ff */
[----:B------:R-:W-:Y:S01]  /*0860*/  SHF.R.S32.HI R0, RZ, 0x1, R13 ;  /* 0x00000001ff007819 */ /* 0x000fe2000001140d */
[----:B------:R1:W-:Y:S01]  /*0870*/  STL [R1+0x60], R2 ;  /* 0x0000600201007387 */ /* 0x0003e20000100800 */
[----:B------:R-:W-:Y:S02]  /*0880*/  SHF.R.U32.HI R151, RZ, 0x3, R4 ;  /* 0x00000003ff977819 */ /* 0x000fe40000011604 */
[C---:B------:R-:W-:Y:S01]  /*0890*/  LOP3.LUT P3, RZ, R0.reuse, 0x2, RZ, 0xc0, !PT ;  /* 0x0000000200ff7812 */ /* 0x040fe2000786c0ff */
[----:B------:R-:W-:Y:S01]  /*08a0*/  IMAD.SHL.U32 R0, R0, 0x40, RZ ;  /* 0x0000004000007824 */ /* 0x000fe200078e00ff */
[----:B------:R-:W-:Y:S02]  /*08b0*/  LOP3.LUT R9, R7, 0x10, R9, 0xf8, !PT ;  /* 0x0000001007097812 */ /* 0x000fe400078ef809 */
[----:B------:R-:W-:Y:S01]  /*08c0*/  LOP3.LUT R151, R151, R4, R6, 0x1e, !PT ;  /* 0x0000000497977212 */ /* 0x000fe200078e1e06 */
[----:B------:R-:W-:Y:S01]  /*08d0*/  IMAD.U32 R4, RZ, RZ, UR5 ;  /* 0x00000005ff047e24 */ /* 0x000fe2000f8e00ff */
[----:B------:R-:W-:Y:S01]  /*08e0*/  LOP3.LUT R0, R0, 0xc0, RZ, 0xc0, !PT ;  /* 0x000000c000007812 */ /* 0x000fe200078ec0ff */
[----:B------:R-:W-:Y:S01]  /*08f0*/  USHF.R.S32.HI UR5, URZ, 0x1f, UR51 ;  /* 0x0000001f3f057899 */ /* 0x000fe20008011433 */
[----:B------:R-:W-:Y:S01]  /*0900*/  LEA R243, R19, UR4, 0x1 ;  /* 0x0000000413f37c11 */ /* 0x000fe2000f8e08ff */
[----:B------:R-:W-:Y:S01]  /*0910*/  IMAD.IADD R151, R12, 0x1, R151 ;  /* 0x000000010c977824 */ /* 0x000fe200078e0297 */
[----:B------:R-:W-:-:S02]  /*0920*/  SHF.R.U32.HI R8, RZ, 0x3, R0 ;  /* 0x00000003ff087819 */ /* 0x000fc40000011600 */
[----:B------:R-:W-:Y:S01]  /*0930*/  SEL R239, R239, 0x10, !P6 ;  /* 0x00000010efef7807 */ /* 0x000fe20007000000 */
[----:B------:R-:W-:Y:S01]  /*0940*/  VIADD R238, R243, 0x40 ;  /* 0x00000040f3ee7836 */ /* 0x000fe20000000000 */
[----:B------:R-:W-:Y:S01]  /*0950*/  LOP3.LUT R8, R8, R0, R7, 0x1e, !PT ;  /* 0x0000000008087212 */ /* 0x000fe200078e1e07 */
[----:B------:R-:W-:Y:S01]  /*0960*/  IMAD.SHL.U32 R0, R17, 0x20, RZ ;  /* 0x0000002011007824 */ /* 0x000fe200078e00ff */
[----:B------:R-:W-:Y:S01]  /*0970*/  SEL R240, R155, 0xffffffe0, !P5 ;  /* 0xffffffe09bf07807 */ /* 0x000fe20006800000 */
[----:B------:R-:W-:Y:S01]  /*0980*/  @P4 VIADD R238, R243, 0xffffffc0 ;  /* 0xffffffc0f3ee4836 */ /* 0x000fe20000000000 */
[----:B------:R-:W-:Y:S01]  /*0990*/  SEL R152, R152, 0xffffffc0, !P2 ;  /* 0xffffffc098987807 */ /* 0x000fe20005000000 */
[----:B------:R-:W-:Y:S01]  /*09a0*/  IMAD R161, R161, 0x200, R0 ;  /* 0x00000200a1a17824 */ /* 0x000fe200078e0200 */
[----:B------:R-:W-:Y:S01]  /*09b0*/  SEL R150, R155, 0xffffffe0, !P0 ;  /* 0xffffffe09b967807 */ /* 0x000fe20004000000 */
[----:B------:R-:W-:Y:S01]  /*09c0*/  IMAD.IADD R8, R8, 0x1, R10 ;  /* 0x0000000108087824 */ /* 0x000fe200078e020a */
[----:B------:R-:W-:Y:S01]  /*09d0*/  LEA R149, R149, UR4, 0x1 ;  /* 0x0000000495957c11 */ /* 0x000fe2000f8e08ff */
[C---:B-1----:R-:W-:Y:S01]  /*09e0*/  IMAD.SHL.U32 R2, R15.reuse, 0x40, RZ ;  /* 0x000000400f027824 */ /* 0x042fe200078e00ff */
[----:B------:R-:W-:Y:S01]  /*09f0*/  LOP3.LUT P0, RZ, R15, 0x2, RZ, 0xc0, !PT ;  /* 0x000000020fff7812 */ /* 0x000fe2000780c0ff */
[----:B------:R-:W-:-:S02]  /*0a00*/  IMAD.IADD R244, R243, 0x1, R239 ;  /* 0x00000001f3f47824 */ /* 0x000fc400078e02ef */
[----:B------:R-:W-:Y:S01]  /*0a10*/  IMAD.IADD R239, R239, 0x1, R238 ;  /* 0x00000001efef7824 */ /* 0x000fe200078e02ee */
[----:B------:R-:W-:Y:S01]  /*0a20*/  LOP3.LUT R2, R2, 0xc0, RZ, 0xc0, !PT ;  /* 0x000000c002027812 */ /* 0x000fe200078ec0ff */
[--C-:B------:R-:W-:Y:S01]  /*0a30*/  IMAD.IADD R245, R243, 0x1, R240.reuse ;  /* 0x00000001f3f57824 */ /* 0x100fe200078e02f0 */
[----:B------:R-:W-:Y:S01]  /*0a40*/  SEL R155, R155, 0xffffffe0, !P0 ;  /* 0xffffffe09b9b7807 */ /* 0x000fe20004000000 */
[----:B------:R-:W-:Y:S01]  /*0a50*/  IMAD.IADD R242, R244, 0x1, R240 ;  /* 0x00000001f4f27824 */ /* 0x000fe200078e02f0 */
[----:B------:R-:W-:Y:S01]  /*0a60*/  SHF.R.U32.HI R5, RZ, 0x3, R2 ;  /* 0x00000003ff057819 */ /* 0x000fe20000011602 */
[----:B------:R-:W-:Y:S02]  /*0a70*/  IMAD.IADD R241, R240, 0x1, R238 ;  /* 0x00000001f0f17824 */ /* 0x000fe400078e02ee */
[----:B------:R-:W-:Y:S01]  /*0a80*/  IMAD.IADD R150, R150, 0x1, R149 ;  /* 0x0000000196967824 */ /* 0x000fe200078e0295 */
[C---:B------:R-:W-:Y:S01]  /*0a90*/  LOP3.LUT R6, R5.reuse, R2, R6, 0x1e, !PT ;  /* 0x0000000205067212 */ /* 0x040fe200078e1e06 */
[----:B------:R-:W-:Y:S01]  /*0aa0*/  IMAD.IADD R240, R240, 0x1, R239 ;  /* 0x00000001f0f07824 */ /* 0x000fe200078e02ef */
        /* <DEDUP_REMOVED lines=23> */
.L_x_309:
        /* <DEDUP_REMOVED lines=29> */
[----:B----4-:R-:W2:Y:S02]  /*0df0*/  @P1 LDG.E R8, desc[UR8][R6.64] ;  /* 0x0000000806081981 */ /* 0x010ea4000c1e1900 */
[----:B------:R-:W-:-:S02]  /*0e00*/  UISETP.EQ.OR.EX UP4, UPT, UR7, URZ, !UP1, UP4 ;  /* 0x0000003f0700728c */ /* 0x000fc4000cf82740 */
        /* <DEDUP_REMOVED lines=36> */
.L_x_281:
        /* <DEDUP_REMOVED lines=22> */
[----:B------:R-:W-:Y:S02]  /*11b0*/  @!UP1 UIMAD.WIDE.U32 UR34, UR51, UR6, URZ ;  /* 0x00000006332292a5 */ /* 0x000fe4000f8e003f */
[----:B------:R-:W-:Y:S01]  /*11c0*/  UIMAD UR22, UR5, UR43, URZ ;  /* 0x0000002b051672a4 */ /* 0x000fe2000f8e023f */
[----:B-1----:R-:W-:Y:S01]  /*11d0*/  IABS R7, R8 ;  /* 0x0000000800077213 */ /* 0x002fe20000000000 */
[----:B------:R-:W-:Y:S01]  /*11e0*/  UIADD3 UR53, UR17, UR31, URZ ;  /* 0x0000001f11357290 */ /* 0x000fe2000fffe03f */
[----:B------:R-:W-:Y:S01]  /*11f0*/  ISETP.NE.AND P3, PT, R8, RZ, PT ;  /* 0x000000ff0800720c */ /* 0x000fe20003f65270 */
[----:B------:R-:W-:Y:S01]  /*1200*/  USHF.L.U64.HI UR19, UR51, 0x7, UR61 ;  /* 0x0000000733137899 */ /* 0x000fe2000801023d */
[----:B------:R-:W1:Y:S01]  /*1210*/  I2F.RP R4, R7 ;  /* 0x0000000700047306 */ /* 0x000e620000209400 */
[----:B------:R-:W-:Y:S01]  /*1220*/  ULDC.U8 UR26, c[0x0][0x3d8] ;  /* 0x0000f600001a7ab9 */ /* 0x000fe20000000000 */
[----:B------:R-:W-:-:S02]  /*1230*/  UISETP.NE.AND UP0, UPT, UR37, -0x1, UPT ;  /* 0xffffffff2500788c */ /* 0x000fc4000bf05270 */
[----:B--2---:R-:W-:Y:S02]  /*1240*/  UIMAD.WIDE.U32 UR24, UR11, UR12, URZ ;  /* 0x0000000c0b1872a5 */ /* 0x004fe4000f8e003f */
[----:B------:R-:W-:Y:S02]  /*1250*/  UISETP.NE.AND UP3, UPT, UR26, URZ, UPT ;  /* 0x0000003f1a00728c */ /* 0x000fe4000bf65270 */
[----:B------:R-:W-:Y:S02]  /*1260*/  UIMAD UR45, UR11, UR13, UR25 ;  /* 0x0000000d0b2d72a4 */ /* 0x000fe4000f8e0219 */
[----:B------:R-:W-:Y:S01]  /*1270*/  @!UP1 UIMAD UR11, UR61, UR6, URZ ;  /* 0x000000063d0b92a4 */ /* 0x000fe2000f8e023f */
[----:B------:R-:W-:Y:S01]  /*1280*/  @UP1 ULDC.64 UR12, c[0x0][0x420] ;  /* 0x00010800000c1ab9 */ /* 0x000fe20000000a00 */
[----:B------:R-:W-:Y:S01]  /*1290*/  USEL UR25, UR14, URZ, UP2 ;  /* 0x0000003f0e197287 */ /* 0x000fe20009000000 */
        /* <DEDUP_REMOVED lines=8> */
[----:B------:R-:W-:Y:S01]  /*1320*/  UIMAD.WIDE.U32 UR14, UR5, UR42, URZ ;  /* 0x0000002a050e72a5 */ /* 0x000fe2000f8e003f */
[----:B-1----:R-:W-:Y:S01]  /*1330*/  VIADD R4, R4, 0xffffffe ;  /* 0x0ffffffe04047836 */ /* 0x002fe20000000000 */
[----:B------:R-:W-:Y:S02]  /*1340*/  UIMAD.WIDE UR6, UR28, UR44, URZ ;  /* 0x0000002c1c0672a5 */ /* 0x000fe4000f8e023f */
[----:B------:R-:W-:Y:S01]  /*1350*/  UIMAD.WIDE.U32 UR12, UR51, UR48, URZ ;  /* 0x00000030330c72a5 */ /* 0x000fe2000f8e003f */
[----:B------:R-:W1:Y:S01]  /*1360*/  F2I.FTZ.U32.TRUNC.NTZ R5, R4 ;  /* 0x0000000400057305 */ /* 0x000e62000021f000 */
[----:B------:R-:W-:Y:S02]  /*1370*/  UIMAD UR11, UR61, UR48, UR11 ;  /* 0x000000303d0b72a4 */ /* 0x000fe4000f8e020b */
[----:B------:R-:W-:Y:S02]  /*1380*/  USEL UR60, UR16, UR14, !UP1 ;  /* 0x0000000e103c7287 */ /* 0x000fe4000c800000 */
[----:B------:R-:W-:-:S02]  /*1390*/  UIMAD.WIDE.U32 UR16, UR6, UR12, URZ ;  /* 0x0000000c061072a5 */ /* 0x000fc4000f8e003f */
[----:B------:R-:W-:Y:S02]  /*13a0*/  UIMAD UR14, UR7, UR12, URZ ;  /* 0x0000000c070e72a4 */ /* 0x000fe4000f8e023f */
[----:B------:R-:W-:Y:S02]  /*13b0*/  UIADD3 UR11, UR13, UR11, URZ ;  /* 0x0000000b0d0b7290 */ /* 0x000fe4000fffe03f */
[----:B------:R-:W-:Y:S02]  /*13c0*/  @UP1 UIADD3 UR53, UR15, UR22, URZ ;  /* 0x000000160f351290 */ /* 0x000fe4000fffe03f */
[----:B------:R-:W-:Y:S01]  /*13d0*/  UIMAD.WIDE.U32 UR12, UR6, UR5, URZ ;  /* 0x00000005060c72a5 */ /* 0x000fe2000f8e003f */
[----:B-1----:R-:W-:Y:S01]  /*13e0*/  IMAD.MOV R0, RZ, RZ, -R5 ;  /* 0x000000ffff007224 */ /* 0x002fe200078e0a05 */
[----:B------:R-:W-:Y:S01]  /*13f0*/  ULOP3.LUT UR15, UR20, 0xffffff80, URZ, 0xc0, !UPT ;  /* 0xffffff80140f7892 */ /* 0x000fe2000f8ec03f */
[----:B------:R-:W-:Y:S01]  /*1400*/  IMAD.MOV.U32 R4, RZ, RZ, RZ ;  /* 0x000000ffff047224 */ /* 0x000fe200078e00ff */
[----:B------:R-:W-:Y:S01]  /*1410*/  UIMAD UR11, UR6, UR11, UR14 ;  /* 0x0000000b060b72a4 */ /* 0x000fe2000f8e020e */
[----:B------:R-:W-:Y:S01]  /*1420*/  IMAD R3, R0, R7, RZ ;  /* 0x0000000700037224 */ /* 0x000fe200078e02ff */
[----:B------:R-:W-:Y:S01]  /*1430*/  MOV R0, R6 ;  /* 0x0000000600007202 */ /* 0x000fe20000000f00 */
[----:B------:R-:W-:-:S02]  /*1440*/  USEL UR58, UR16, UR12, !UP1 ;  /* 0x0000000c103a7287 */ /* 0x000fc4000c800000 */
[----:B------:R-:W-:Y:S01]  /*1450*/  IMAD.HI.U32 R3, R5, R3, R4 ;  /* 0x0000000305037227 */ /* 0x000fe200078e0004 */
[----:B------:R-:W-:Y:S02]  /*1460*/  UIADD3 UR16, UR15, -0x80, URZ ;  /* 0xffffff800f107890 */ /* 0x000fe4000fffe03f */
[----:B------:R-:W-:Y:S02]  /*1470*/  USEL UR32, UR19, URZ, UP2 ;  /* 0x0000003f13207287 */ /* 0x000fe40009000000 */
[----:B------:R-:W-:Y:S01]  /*1480*/  UIADD3 UR50, UR17, UR11, URZ ;  /* 0x0000000b11327290 */ /* 0x000fe2000fffe03f */
[----:B------:R-:W-:Y:S01]  /*1490*/  IMAD.HI.U32 R3, R3, R0, RZ ;  /* 0x0000000003037227 */ /* 0x000fe200078e00ff */
[----:B------:R-:W-:Y:S02]  /*14a0*/  USHF.R.S32.HI UR19, URZ, 0x1f, UR16 ;  /* 0x0000001f3f137899 */ /* 0x000fe40008011410 */
[----:B------:R-:W-:Y:S01]  /*14b0*/  UIADD3 UR11, UP2, UR16, UR25, URZ ;  /* 0x00000019100b7290 */ /* 0x000fe2000ff5e03f */
[----:B------:R-:W-:Y:S01]  /*14c0*/  IMAD.MOV R4, RZ, RZ, -R3 ;  /* 0x000000ffff047224 */ /* 0x000fe200078e0a03 */
[----:B------:R-:W-:-:S02]  /*14d0*/  UIMAD UR14, UR7, UR5, URZ ;  /* 0x00000005070e72a4 */ /* 0x000fc4000f8e023f */
[----:B------:R-:W-:Y:S01]  /*14e0*/  UIADD3.X UR12, UR19, UR32, URZ, UP2, !UPT ;  /* 0x00000020130c7290 */ /* 0x000fe200097fe43f */
[C---:B------:R-:W-:Y:S01]  /*14f0*/  IMAD R0, R7.reuse, R4, R0 ;  /* 0x0000000407007224 */ /* 0x040fe200078e0200 */
[----:B------:R-:W-:Y:S01]  /*1500*/  UIMAD UR7, UR7, UR11, URZ ;  /* 0x0000000b070772a4 */ /* 0x000fe2000f8e023f */
[----:B------:R-:W-:Y:S01]  /*1510*/  ULDC UR46, c[0x0][0x2c4] ;  /* 0x0000b100002e7ab9 */ /* 0x000fe20000000800 */
[----:B------:R-:W-:Y:S02]  /*1520*/  @!UP1 UIADD3 UR54, UR35, UR33, URZ ;  /* 0x0000002123369290 */ /* 0x000fe4000fffe03f */
[----:B------:R-:W-:Y:S01]  /*1530*/  ISETP.GT.U32.AND P1, PT, R7, R0, PT ;  /* 0x000000000700720c */ /* 0x000fe20003f24070 */
[----:B------:R-:W-:Y:S02]  /*1540*/  UIMAD UR17, UR6, UR12, UR7 ;  /* 0x0000000c061172a4 */ /* 0x000fe4000f8e0207 */
[----:B------:R-:W-:Y:S02]  /*1550*/  UIMAD.WIDE.U32 UR32, UR6, UR11, URZ ;  /* 0x0000000b062072a5 */ /* 0x000fe4000f8e003f */
[----:B------:R-:W-:Y:S01]  /*1560*/  @UP3 UIMAD UR6, UR51, UR46, URZ ;  /* 0x0000002e330632a4 */ /* 0x000fe2000f8e023f */
[----:B------:R-:W-:Y:S01]  /*1570*/  ULDC.U8 UR27, c[0x0][0x480] ;  /* 0x00012000001b7ab9 */ /* 0x000fe20000000000 */
[----:B------:R-:W-:-:S02]  /*1580*/  @UP0 UIADD3 UR21, UR36, UR37, URZ ;  /* 0x0000002524150290 */ /* 0x000fc4000fffe03f */
[----:B------:R-:W-:Y:S02]  /*1590*/  @UP0 UIADD3 UR23, UR36, UR37, URZ ;  /* 0x0000002524170290 */ /* 0x000fe4000fffe03f */
[----:B------:R-:W-:Y:S02]  /*15a0*/  UIMAD UR52, UR59, UR28, URZ ;  /* 0x0000001c3b3472a4 */ /* 0x000fe4000f8e023f */
[----:B------:R-:W-:Y:S01]  /*15b0*/  @!P1 IMAD.IADD R0, R0, 0x1, -R7 ;  /* 0x0000000100009824 */ /* 0x000fe200078e0a07 */
[----:B------:R-:W-:Y:S01]  /*15c0*/  @!P1 IADD3 R3, R3, 0x1, RZ ;  /* 0x0000000103039810 */ /* 0x000fe20007ffe0ff */
[----:B------:R-:W-:Y:S01]  /*15d0*/  UISETP.NE.AND UP5, UPT, UR27, URZ, UPT ;  /* 0x0000003f1b00728c */ /* 0x000fe2000bfa5270 */
[----:B------:R-:W-:Y:S01]  /*15e0*/  PLOP3.LUT P1, PT, PT, PT, UP0, 0x80, 0x0 ;  /* 0x000000000000781c */ /* 0x000fe20003f2f008 */
[----:B------:R-:W-:Y:S01]  /*15f0*/  @UP3 USEL UR7, UR6, UR5, !UP1 ;  /* 0x0000000506073287 */ /* 0x000fe2000c800000 */
[----:B------:R-:W-:Y:S01]  /*1600*/  ISETP.GE.U32.AND P0, PT, R0, R7, PT ;  /* 0x000000070000720c */ /* 0x000fe20003f06070 */
[----:B------:R-:W-:Y:S01]  /*1610*/  @UP0 ULDC.64 UR28, c[0x0][0x248] ;  /* 0x00009200001c0ab9 */ /* 0x000fe20000000a00 */
[----:B------:R-:W-:Y:S01]  /*1620*/  LOP3.LUT R0, R8, UR59, RZ, 0x3c, !PT ;  /* 0x0000003b08007c12 */ /* 0x000fe2000f8e3cff */
[----:B------:R-:W-:Y:S01]  /*1630*/  @UP0 ULDC.64 UR26, c[0x0][0x250] ;  /* 0x00009400001a0ab9 */ /* 0x000fe20000000a00 */
[----:B------:R-:W-:-:S02]  /*1640*/  @UP1 UIADD3 UR50, UR13, UR14, URZ ;  /* 0x0000000e0d321290 */ /* 0x000fc4000fffe03f */
        /* <DEDUP_REMOVED lines=36> */
.L_x_283:
        /* <DEDUP_REMOVED lines=13> */
.L_x_284:
[----:B------:R-:W-:Y:S01]  /*1960*/  @UP1 UMOV UR11, UR40 ;  /* 0x00000028000b1c82 */ /* 0x000fe20008000000 */
[----:B------:R-:W-:Y:S01]  /*1970*/  @!UP1 UMOV UR11, UR34 ;  /* 0x00000022000b9c82 */ /* 0x000fe20008000000 */
[----:B------:R-:W-:Y:S01]  /*1980*/  SHF.R.S32.HI R16, RZ, 0x1f, R3 ;  /* 0x0000001fff107819 */ /* 0x000fe20000011403 */
[----:B------:R-:W-:Y:S06]  /*1990*/  @!P0 BRA `(.L_x_285) ;  /* 0x0000000000208947 */ /* 0x000fec0003800000 */
[----:B------:R-:W-:Y:S01]  /*19a0*/  ULDC UR6, c[0x0][0x2d4] ;  /* 0x0000b50000067ab9 */ /* 0x000fe20000000800 */
[----:B------:R-:W-:Y:S01]  /*19b0*/  ULDC UR7, c[0x0][0x2c0] ;  /* 0x0000b00000077ab9 */ /* 0x000fe20000000800 */
[----:B------:R-:W-:-:S03]  /*19c0*/  @!UP1 UIMAD UR5, UR51, UR6, URZ ;  /* 0x00000006330592a4 */ /* 0x000fc6000f8e023f */
[----:B------:R-:W-:Y:S01]  /*19d0*/  ULDC UR6, c[0x0][0x2e4] ;  /* 0x0000b90000067ab9 */ /* 0x000fe20000000800 */
[----:B------:R-:W-:Y:S02]  /*19e0*/  ULEA UR5, UR51, UR5, 0x7 ;  /* 0x0000000533057291 */ /* 0x000fe4000f8e383f */
[----:B------:R-:W-:-:S04]  /*19f0*/  ULEA UR6, UR7, UR6, 0x7 ;  /* 0x0000000607067291 */ /* 0x000fc8000f8e383f */
[----:B------:R-:W-:Y:S01]  /*1a00*/  UIMAD UR5, UR6, UR59, UR5 ;  /* 0x0000003b060572a4 */ /* 0x000fe2000f8e0205 */
[----:B------:R-:W-:Y:S11]  /*1a10*/  BRA `(.L_x_286) ;  /* 0x0000000000107947 */ /* 0x000ff60003800000 */
.L_x_285:
[----:B------:R-:W-:Y:S01]  /*1a20*/  ULDC UR5, c[0x0][0x270] ;  /* 0x00009c0000057ab9 */ /* 0x000fe20000000800 */
[----:B------:R-:W-:Y:S01]  /*1a30*/  ULDC UR6, c[0x0][0x2d4] ;  /* 0x0000b50000067ab9 */ /* 0x000fe20000000800 */
[----:B------:R-:W-:-:S04]  /*1a40*/  UIMAD UR5, UR51, UR5, UR59 ;  /* 0x00000005330572a4 */ /* 0x000fc8000f8e023b */
[----:B------:R-:W-:-:S12]  /*1a50*/  UIMAD UR5, UR5, UR6, URZ ;  /* 0x00000006050572a4 */ /* 0x000fd8000f8e023f */
.L_x_286:
        /* <DEDUP_REMOVED lines=21> */
[----:B------:R-:W-:Y:S01]  /*1bb0*/  UIMAD UR13, UR34, UR14, URZ ;  /* 0x0000000e220d72a4 */ /* 0x000fe2000f8e023f */
[----:B-1----:R-:W-:Y:S01]  /*1bc0*/  SHF.R.S32.HI R0, RZ, 0x1f, R6 ;  /* 0x0000001fff007819 */ /* 0x002fe20000011406 */
[----:B------:R-:W-:Y:S02]  /*1bd0*/  ULDC.64 UR22, c[0x0][0x258] ;  /* 0x0000960000167ab9 */ /* 0x000fe40000000a00 */
[----:B------:R-:W-:Y:S01]  /*1be0*/  UIMAD UR7, UR59, UR15, UR13 ;  /* 0x0000000f3b0772a4 */ /* 0x000fe2000f8e020d */
[CC--:B------:R-:W-:Y:S01]  /*1bf0*/  LEA.HI R10, R0.reuse, R6.reuse, RZ, 0x5 ;  /* 0x00000006000a7211 */ /* 0x0c0fe200078f28ff */
[----:B------:R-:W-:Y:S01]  /*1c00*/  USHF.R.S32.HI UR17, URZ, 0x1f, UR5 ;  /* 0x0000001f3f117899 */ /* 0x000fe20008011405 */
[----:B------:R-:W-:Y:S01]  /*1c10*/  LEA.HI R0, R0, R6, RZ, 0x2 ;  /* 0x0000000600007211 */ /* 0x000fe200078f10ff */
[----:B------:R-:W-:Y:S01]  /*1c20*/  ULDC.64 UR32, c[0x0][0x2b0] ;  /* 0x0000ac0000207ab9 */ /* 0x000fe20000000a00 */
[----:B------:R-:W-:Y:S01]  /*1c30*/  LOP3.LUT R4, R10, 0xffffffe0, RZ, 0xc0, !PT ;  /* 0xffffffe00a047812 */ /* 0x000fe200078ec0ff */
[----:B------:R-:W-:Y:S01]  /*1c40*/  ULEA.HI UR17, UR17, UR5, URZ, 0x7 ;  /* 0x0000000511117291 */ /* 0x000fe2000f8f383f */
[----:B------:R-:W-:-:S02]  /*1c50*/  LOP3.LUT R5, R0, 0xfffffffc, RZ, 0xc0, !PT ;  /* 0xfffffffc00057812 */ /* 0x000fc400078ec0ff */
[----:B------:R-:W-:Y:S01]  /*1c60*/  SHF.R.S32.HI R10, RZ, 0x5, R10 ;  /* 0x00000005ff0a7819 */ /* 0x000fe2000001140a */
[C---:B------:R-:W-:Y:S01]  /*1c70*/  IMAD.IADD R4, R6.reuse, 0x1, -R4 ;  /* 0x0000000106047824 */ /* 0x040fe200078e0a04 */
[----:B------:R-:W-:Y:S01]  /*1c80*/  SHF.R.S32.HI R0, RZ, 0x2, R0 ;  /* 0x00000002ff007819 */ /* 0x000fe20000011400 */
[----:B------:R-:W-:Y:S01]  /*1c90*/  IMAD.IADD R5, R6, 0x1, -R5 ;  /* 0x0000000106057824 */ /* 0x000fe200078e0a05 */
[----:B------:R-:W-:Y:S01]  /*1ca0*/  USHF.R.S32.HI UR17, URZ, 0x7, UR17 ;  /* 0x000000073f117899 */ /* 0x000fe20008011411 */
[----:B------:R-:W-:Y:S01]  /*1cb0*/  IMAD R10, R10, UR20, R4 ;  /* 0x000000140a0a7c24 */ /* 0x000fe2000f8e0204 */
[----:B------:R-:W-:Y:S01]  /*1cc0*/  SHF.R.S32.HI R24, RZ, 0x1f, R0 ;  /* 0x0000001fff187819 */ /* 0x000fe20000011400 */
[----:B------:R-:W-:Y:S01]  /*1cd0*/  IMAD.SHL.U32 R4, R5, 0x8, RZ ;  /* 0x0000000805047824 */ /* 0x000fe200078e00ff */
[----:B------:R-:W-:Y:S01]  /*1ce0*/  IADD3 R8, P0, R0, UR16, RZ ;  /* 0x0000001000087c10 */ /* 0x000fe2000ff1e0ff */
[----:B------:R-:W-:-:S03]  /*1cf0*/  UISETP.LT.AND UP1, UPT, URZ, UR17, UPT ;  /* 0x000000113f00728c */ /* 0x000fc6000bf21270 */
[----:B------:R-:W-:Y:S01]  /*1d00*/  IADD3.X R9, R24, UR19, RZ, P0, !PT ;  /* 0x0000001318097c10 */ /* 0x000fe200087fe4ff */
[----:B------:R-:W-:Y:S01]  /*1d10*/  USEL UR17, URZ, UR17, !UP1 ;  /* 0x000000113f117287 */ /* 0x000fe2000c800000 */
[--C-:B------:R-:W-:Y:S02]  /*1d20*/  SHF.R.S32.HI R5, RZ, 0x1f, R4.reuse ;  /* 0x0000001fff057819 */ /* 0x100fe40000011404 */
[----:B------:R-:W-:Y:S01]  /*1d30*/  IADD3 R6, P0, R4, UR11, RZ ;  /* 0x0000000b04067c10 */ /* 0x000fe2000ff1e0ff */
[----:B------:R-:W-:Y:S01]  /*1d40*/  IMAD R9, R9, UR42, RZ ;  /* 0x0000002a09097c24 */ /* 0x000fe2000f8e02ff */
[----:B------:R-:W-:Y:S02]  /*1d50*/  UISETP.GT.AND UP1, UPT, UR44, UR17, UPT ;  /* 0x000000112c00728c */ /* 0x000fe4000bf24270 */
[----:B------:R-:W-:Y:S01]  /*1d60*/  IADD3.X R7, R5, UR54, RZ, P0, !PT ;  /* 0x0000003605077c10 */ /* 0x000fe200087fe4ff */
[----:B------:R-:W-:Y:S01]  /*1d70*/  IMAD R13, R8, UR43, R9 ;  /* 0x0000002b080d7c24 */ /* 0x000fe2000f8e0209 */
[----:B------:R-:W-:Y:S01]  /*1d80*/  IADD3 R11, P0, R10, UR12, RZ ;  /* 0x0000000c0a0b7c10 */ /* 0x000fe2000ff1e0ff */
[----:B------:R-:W-:Y:S01]  /*1d90*/  IMAD.WIDE.U32 R8, R8, UR42, R4 ;  /* 0x0000002a08087c25 */ /* 0x000fe2000f8e0004 */
[----:B------:R-:W-:-:S02]  /*1da0*/  ULDC.64 UR12, c[0x0][0x3e0] ;  /* 0x0000f800000c7ab9 */ /* 0x000fc40000000a00 */
[----:B------:R-:W-:Y:S01]  /*1db0*/  LEA.HI.X.SX32 R10, R10, UR6, 0x1, P0 ;  /* 0x000000060a0a7c11 */ /* 0x000fe200080f0eff */
[----:B------:R-:W-:Y:S01]  /*1dc0*/  IMAD.WIDE.U32 R6, R14, UR16, R6 ;  /* 0x000000100e067c25 */ /* 0x000fe2000f8e0006 */
[----:B------:R-:W-:Y:S01]  /*1dd0*/  LEA R17, P0, R11, UR24, 0x2 ;  /* 0x000000180b117c11 */ /* 0x000fe2000f8010ff */
[----:B------:R-:W-:Y:S01]  /*1de0*/  UIMAD UR6, UR34, UR22, URZ ;  /* 0x00000016220672a4 */ /* 0x000fe2000f8e023f */
[----:B------:R-:W-:Y:S01]  /*1df0*/  IADD3 R8, P2, R8, UR60, RZ ;  /* 0x0000003c08087c10 */ /* 0x000fe2000ff5e0ff */
[----:B------:R-:W-:Y:S01]  /*1e00*/  IMAD.IADD R7, R7, 0x1, R12 ;  /* 0x0000000107077824 */ /* 0x000fe200078e020c */
[----:B------:R-:W-:Y:S01]  /*1e10*/  LEA.HI.X R10, R11, UR25, R10, 0x2, P0 ;  /* 0x000000190b0a7c11 */ /* 0x000fe200080f140a */
[----:B------:R-:W-:Y:S01]  /*1e20*/  STL [R1+0x34], R17 ;  /* 0x0000341101007387 */ /* 0x000fe20000100800 */
[----:B------:R-:W-:Y:S01]  /*1e30*/  IADD3.X R9, R9, UR53, R13, P2, !PT ;  /* 0x0000003509097c10 */ /* 0x000fe200097fe40d */
[----:B------:R-:W-:Y:S01]  /*1e40*/  IMAD.U32 R11, RZ, RZ, UR22 ;  /* 0x00000016ff0b7e24 */ /* 0x000fe2000f8e00ff */
[----:B------:R-:W-:Y:S01]  /*1e50*/  UIMAD UR23, UR59, UR23, UR6 ;  /* 0x000000173b1772a4 */ /* 0x000fe2000f8e0206 */
[----:B------:R1:W-:Y:S01]  /*1e60*/  STL [R1+0x30], R10 ;  /* 0x0000300a01007387 */ /* 0x0003e20000100800 */
[----:B------:R-:W-:Y:S01]  /*1e70*/  ULDC.64 UR24, c[0x0][0x478] ;  /* 0x00011e0000187ab9 */ /* 0x000fe20000000a00 */
[----:B------:R-:W-:-:S04]  /*1e80*/  IMAD.WIDE.U32 R8, R11, UR59, R8 ;  /* 0x0000003b0b087c25 */ /* 0x000fc8000f8e0008 */
[----:B------:R-:W-:Y:S01]  /*1e90*/  VIADD R9, R9, UR23 ;  /* 0x0000001709097c36 */ /* 0x000fe20008000000 */
[----:B------:R-:W-:Y:S01]  /*1ea0*/  UIMAD.WIDE UR22, UR31, 0x4, UR24 ;  /* 0x000000041f1678a5 */ /* 0x000fe2000f8e0218 */
[----:B-1----:R-:W-:Y:S01]  /*1eb0*/  IMAD.U32 R10, RZ, RZ, UR14 ;  /* 0x0000000eff0a7e24 */ /* 0x002fe2000f8e00ff */
[----:B------:R-:W-:-:S03]  /*1ec0*/  UIADD3 UR14, UR16, UR39, URZ ;  /* 0x00000027100e7290 */ /* 0x000fc6000fffe03f */
[----:B------:R-:W-:Y:S01]  /*1ed0*/  IMAD.WIDE.U32 R6, R10, UR59, R6 ;  /* 0x0000003b0a067c25 */ /* 0x000fe2000f8e0006 */
[----:B------:R-:W-:-:S03]  /*1ee0*/  UIMAD.WIDE UR14, UR14, 0x4, UR32 ;  /* 0x000000040e0e78a5 */ /* 0x000fc6000f8e0220 */
        /* <DEDUP_REMOVED lines=38> */
.L_x_288:
        /* <DEDUP_REMOVED lines=19> */
.L_x_289:
        /* <DEDUP_REMOVED lines=30> */
.L_x_291:
[----:B------:R-:W-:Y:S05]  /*2460*/  BSYNC B0 ;  /* 0x0000000000007941 */ /* 0x000fea0003800000 */
.L_x_290:
        /* <DEDUP_REMOVED lines=14> */
.L_x_293:
[----:B------:R-:W-:Y:S05]  /*2550*/  BSYNC B0 ;  /* 0x0000000000007941 */ /* 0x000fea0003800000 */
.L_x_292:
        /* <DEDUP_REMOVED lines=26> */
.L_x_295:
[----:B------:R-:W-:Y:S05]  /*2700*/  BSYNC B0 ;  /* 0x0000000000007941 */ /* 0x000fea0003800000 */
.L_x_294:
        /* <DEDUP_REMOVED lines=14> */
.L_x_287:
[----:B------:R-:W2:Y:S04]  /*27f0*/  LDL R25, [R1+0x64] ;  /* 0x0000640001197983 */ /* 0x000ea80000100800 */
[----:B------:R-:W3:Y:S01]  /*2800*/  LDL R30, [R1+0x5c] ;  /* 0x00005c00011e7983 */ /* 0x000ee20000100800 */
[----:B------:R-:W-:Y:S01]  /*2810*/  UIMAD UR6, UR18, -0x80, UR10 ;  /* 0xffffff80120678a4 */ /* 0x000fe2000f8e020a */
[----:B------:R-:W-:Y:S01]  /*2820*/  VIADD R11, R0, 0x40 ;  /* 0x00000040000b7836 */ /* 0x000fe20000000000 */
[----:B------:R-:W-:Y:S01]  /*2830*/  UIMAD UR11, UR47, UR26, URZ ;  /* 0x0000001a2f0b72a4 */ /* 0x000fe2000f8e023f */
[----:B------:R-:W-:Y:S01]  /*2840*/  IMAD.U32 R6, RZ, RZ, UR26 ;  /* 0x0000001aff067e24 */ /* 0x000fe2000f8e00ff */
[----:B------:R-:W-:Y:S02]  /*2850*/  UIMAD UR16, UR47, UR28, URZ ;  /* 0x0000001c2f1072a4 */ /* 0x000fe4000f8e023f */
[----:B------:R-:W-:Y:S01]  /*2860*/  ISETP.GE.AND P3, PT, R11, UR6, PT ;  /* 0x000000060b007c0c */ /* 0x000fe2000bf66270 */
[----:B------:R-:W-:Y:S01]  /*2870*/  UIMAD UR19, UR30, UR27, UR11 ;  /* 0x0000001b1e1372a4 */ /* 0x000fe2000f8e020b */
[----:B------:R-:W-:Y:S01]  /*2880*/  IMAD.U32 R8, RZ, RZ, UR28 ;  /* 0x0000001cff087e24 */ /* 0x000fe2000f8e00ff */
[----:B------:R-:W-:Y:S01]  /*2890*/  UIMAD UR5, UR7, -0x80, UR38 ;  /* 0xffffff80070578a4 */ /* 0x000fe2000f8e0226 */
[----:B------:R-:W-:Y:S01]  /*28a0*/  IMAD.WIDE.U32 R6, R6, UR30, R4 ;  /* 0x0000001e06067c25 */ /* 0x000fe2000f8e0004 */
[----:B------:R-:W-:Y:S01]  /*28b0*/  UIMAD UR11, UR30, UR29, UR16 ;  /* 0x0000001d1e0b72a4 */ /* 0x000fe2000f8e0210 */
[----:B------:R-:W-:-:S02]  /*28c0*/  ULDC.64 UR22, c[0x0][0x268] ;  /* 0x00009a0000167ab9 */ /* 0x000fc40000000a00 */
[----:B------:R-:W-:Y:S01]  /*28d0*/  IMAD.WIDE.U32 R4, R8, UR30, R4 ;  /* 0x0000001e08047c25 */ /* 0x000fe2000f8e0004 */
[----:B------:R-:W-:Y:S01]  /*28e0*/  IADD3 R6, P1, R6, UR45, RZ ;  /* 0x0000002d06067c10 */ /* 0x000fe2000ff3e0ff */
[----:B------:R-:W-:Y:S02]  /*28f0*/  ULDC.64 UR24, c[0x0][0x260] ;  /* 0x0000980000187ab9 */ /* 0x000fe40000000a00 */
[----:B------:R-:W-:Y:S01]  /*2900*/  IMAD.U32 R8, RZ, RZ, UR19 ;  /* 0x00000013ff087e24 */ /* 0x000fe2000f8e00ff */
[----:B------:R-:W-:Y:S01]  /*2910*/  IADD3 R10, P0, R4, UR46, RZ ;  /* 0x0000002e040a7c10 */ /* 0x000fe2000ff1e0ff */
[----:B------:R-:W-:Y:S01]  /*2920*/  IMAD.U32 R9, RZ, RZ, UR11 ;  /* 0x0000000bff097e24 */ /* 0x000fe2000f8e00ff */
[----:B------:R-:W4:Y:S01]  /*2930*/  @!P3 LDC.64 R22, c[0x0][0x220] ;  /* 0x00008800ff16bb82 */ /* 0x000f220000000a00 */
[----:B------:R-:W-:Y:S01]  /*2940*/  IMAD R4, R16, UR22, RZ ;  /* 0x0000001610047c24 */ /* 0x000fe2000f8e02ff */
[----:B------:R-:W-:Y:S02]  /*2950*/  IADD3.X R7, R7, UR49, R8, P1, !PT ;  /* 0x0000003107077c10 */ /* 0x000fe40008ffe408 */
[----:B------:R-:W-:Y:S01]  /*2960*/  ISETP.GE.AND P4, PT, R0, UR6, PT ;  /* 0x0000000600007c0c */ /* 0x000fe2000bf86270 */
[----:B------:R-:W-:Y:S01]  /*2970*/  IMAD R8, R3, UR23, R4 ;  /* 0x0000001703087c24 */ /* 0x000fe2000f8e0204 */
[----:B------:R-:W-:-:S02]  /*2980*/  ISETP.GE.AND P1, PT, R11, UR5, PT ;  /* 0x000000050b007c0c */ /* 0x000fc4000bf26270 */
[----:B------:R-:W-:Y:S01]  /*2990*/  IADD3.X R11, R5, UR48, R9, P0, !PT ;  /* 0x00000030050b7c10 */ /* 0x000fe200087fe409 */
[----:B------:R-:W-:Y:S01]  /*29a0*/  IMAD.WIDE.U32 R4, R3, UR22, R6 ;  /* 0x0000001603047c25 */ /* 0x000fe2000f8e0006 */
[----:B------:R-:W-:-:S03]  /*29b0*/  @!P3 IADD3 R6, P0, R0, 0x40, RZ ;  /* 0x000000400006b810 */ /* 0x000fc60007f1e0ff */
[----:B------:R-:W-:Y:S02]  /*29c0*/  IMAD R7, R16, UR24, RZ ;  /* 0x0000001810077c24 */ /* 0x000fe4000f8e02ff */
[C---:B------:R-:W-:Y:S02]  /*29d0*/  IMAD.WIDE.U32 R10, R3.reuse, UR24, R10 ;  /* 0x00000018030a7c25 */ /* 0x040fe4000f8e000a */
[----:B------:R-:W5:Y:S02]  /*29e0*/  @!P4 LDC.64 R20, c[0x0][0x220] ;  /* 0x00008800ff14cb82 */ /* 0x000f640000000a00 */
[----:B------:R-:W-:Y:S02]  /*29f0*/  IMAD R18, R3, UR25, R7 ;  /* 0x0000001903127c24 */ /* 0x000fe4000f8e0207 */
[----:B------:R-:W-:Y:S02]  /*2a00*/  @!P3 IMAD.X R3, RZ, RZ, R24, P0 ;  /* 0x000000ffff03b224 */ /* 0x000fe400000e0618 */
[----:B------:R-:W-:-:S02]  /*2a10*/  IMAD.IADD R5, R5, 0x1, R8 ;  /* 0x0000000105057824 */ /* 0x000fc400078e0208 */
[----:B------:R-:W-:-:S04]  /*2a20*/  IMAD.WIDE.U32 R16, R14, 0x80, RZ ;  /* 0x000000800e107825 */ /* 0x000fc800078e00ff */
[----:B------:R-:W-:Y:S02]  /*2a30*/  @!P4 IMAD R7, R24, UR26, RZ ;  /* 0x0000001a1807cc24 */ /* 0x000fe4000f8e02ff */
[----:B------:R-:W-:Y:S02]  /*2a40*/  @!P3 IMAD R3, R3, UR26, RZ ;  /* 0x0000001a0303bc24 */ /* 0x000fe4000f8e02ff */
[----:B------:R-:W-:Y:S02]  /*2a50*/  @!P3 IMAD.MOV.U32 R12, RZ, RZ, R4 ;  /* 0x000000ffff0cb224 */ /* 0x000fe400078e0004 */
[----:B------:R-:W-:Y:S02]  /*2a60*/  @!P3 IMAD.MOV.U32 R13, RZ, RZ, R5 ;  /* 0x000000ffff0db224 */ /* 0x000fe400078e0005 */
[----:B------:R-:W-:Y:S01]  /*2a70*/  IMAD.SHL.U32 R19, R15, 0x80, RZ ;  /* 0x000000800f137824 */ /* 0x000fe200078e00ff */
[----:B------:R-:W-:Y:S01]  /*2a80*/  @!P1 IADD3 R16, P0, R28, R16, RZ ;  /* 0x000000101c109210 */ /* 0x000fe20007f1e0ff */
[----:B------:R-:W-:-:S02]  /*2a90*/  @!P4 IMAD R15, R0, UR27, R7 ;  /* 0x0000001b000fcc24 */ /* 0x000fc4000f8e0207 */
[C---:B------:R-:W-:Y:S02]  /*2aa0*/  @!P3 IMAD R3, R6.reuse, UR27, R3 ;  /* 0x0000001b0603bc24 */ /* 0x040fe4000f8e0203 */
[----:B------:R-:W-:Y:S01]  /*2ab0*/  @!P3 IMAD.WIDE.U32 R6, R6, UR26, R12 ;  /* 0x0000001a0606bc25 */ /* 0x000fe2000f8e000c */
[----:B------:R-:W-:-:S03]  /*2ac0*/  @!P1 IADD3.X R17, R29, R17, R19, P0, !PT ;  /* 0x000000111d119210 */ /* 0x000fc600007fe413 */
[----:B------:R-:W-:Y:S01]  /*2ad0*/  @!P3 IMAD.IADD R3, R7, 0x1, R3 ;  /* 0x000000010703b824 */ /* 0x000fe200078e0203 */
[----:B----4-:R-:W-:-:S04]  /*2ae0*/  @!P3 LEA R12, P0, R6, R22, 0x1 ;  /* 0x00000016060cb211 */ /* 0x010fc800078008ff */
[----:B------:R-:W-:Y:S02]  /*2af0*/  @!P3 LEA.HI.X R13, R6, R23, R3, 0x1, P0 ;  /* 0x00000017060db211 */ /* 0x000fe400000f0c03 */
[----:B------:R-:W-:Y:S01]  /*2b00*/  PLOP3.LUT P0, PT, PT, PT, UP5, 0x80, 0x0 ;  /* 0x000000000000781c */ /* 0x000fe20003f0f058 */
[----:B------:R-:W-:-:S04]  /*2b10*/  @!P4 IMAD.WIDE.U32 R8, R0, UR26, R4 ;  /* 0x0000001a0008cc25 */ /* 0x000fc8000f8e0004 */
[----:B------:R-:W-:Y:S01]  /*2b20*/  @!P4 IMAD.IADD R15, R9, 0x1, R15 ;  /* 0x00000001090fc824 */ /* 0x000fe200078e020f */
[----:B------:R-:W-:Y:S01]  /*2b30*/  ULEA.HI UR6, UR7, UR7, URZ, 0x1 ;  /* 0x0000000707067291 */ /* 0x000fe2000f8f083f */
[----:B------:R-:W-:Y:S02]  /*2b40*/  IMAD.IADD R5, R11, 0x1, R18 ;  /* 0x000000010b057824 */ /* 0x000fe400078e0212 */
[----:B------:R-:W-:Y:S02]  /*2b50*/  @!P4 IMAD.MOV.U32 R4, RZ, RZ, R10 ;  /* 0x000000ffff04c224 */ /* 0x000fe400078e000a */
[----:B------:R-:W-:Y:S01]  /*2b60*/  @!P4 IMAD R3, R24, UR28, RZ ;  /* 0x0000001c1803cc24 */ /* 0x000fe2000f8e02ff */
[----:B------:R-:W-:Y:S01]  /*2b70*/  ULOP3.LUT UR6, UR6, 0xfffffffe, URZ, 0xc0, !UPT ;  /* 0xfffffffe06067892 */ /* 0x000fe2000f8ec03f */
[----:B------:R-:W-:Y:S01]  /*2b80*/  @!P3 IMAD.MOV.U32 R11, RZ, RZ, R5 ;  /* 0x000000ffff0bb224 */ /* 0x000fe200078e0005 */
[----:B------:R-:W4:Y:S01]  /*2b90*/  @!P4 LDC.64 R18, c[0x0][0x218] ;  /* 0x00008600ff12cb82 */ /* 0x000f220000000a00 */
[----:B------:R-:W-:-:S02]  /*2ba0*/  @!P4 IMAD R9, R0, UR29, R3 ;  /* 0x0000001d0009cc24 */ /* 0x000fc4000f8e0203 */
[----:B------:R-:W-:Y:S01]  /*2bb0*/  @!P4 IMAD.WIDE.U32 R4, R0, UR28, R4 ;  /* 0x0000001c0004cc25 */ /* 0x000fe2000f8e0004 */
[----:B------:R-:W-:-:S04]  /*2bc0*/  UIADD3 UR6, UR7, -UR6, URZ ;  /* 0x8000000607067290 */ /* 0x000fc8000fffe03f */
[----:B------:R-:W-:Y:S01]  /*2bd0*/  UISETP.NE.AND UP0, UPT, UR6, 0x1, UPT ;  /* 0x000000010600788c */ /* 0x000fe2000bf05270 */
[----:B------:R-:W-:Y:S01]  /*2be0*/  @P0 BAR.SYNC.DEFER_BLOCKING 0x0 ;  /* 0x0000000000000b1d */ /* 0x000fe20000010000 */
[----:B------:R-:W-:-:S04]  /*2bf0*/  USHF.L.U32 UR11, UR43, 0x7, URZ ;  /* 0x000000072b0b7899 */ /* 0x000fc8000800063f */
[----:B------:R-:W-:Y:S01]  /*2c00*/  PLOP3.LUT P0, PT, PT, PT, UP0, 0x80, 0x0 ;  /* 0x000000000000781c */ /* 0x000fe20003f0f008 */
[----:B------:R-:W-:Y:S01]  /*2c10*/  UIMAD.WIDE.U32 UR22, UR42, 0x80, URZ ;  /* 0x000000802a1678a5 */ /* 0x000fe2000f8e003f */
[----:B--2---:R-:W-:Y:S02]  /*2c20*/  VIADD R14, R25, 0x8 ;  /* 0x00000008190e7836 */ /* 0x004fe40000000000 */
[C---:B------:R-:W-:Y:S01]  /*2c30*/  VIADD R148, R161.reuse, 0x1000 ;  /* 0x00001000a1947836 */ /* 0x040fe20000000000 */
[----:B------:R-:W-:Y:S02]  /*2c40*/  UIADD3 UR35, UR38, 0x80, UR30 ;  /* 0x0000008026237890 */ /* 0x000fe4000fffe01e */
[----:B------:R-:W-:Y:S01]  /*2c50*/  ISETP.GE.AND P6, PT, R14, UR5, PT ;  /* 0x000000050e007c0c */ /* 0x000fe2000bfc6270 */
[----:B------:R-:W-:Y:S01]  /*2c60*/  IMAD.SHL.U32 R154, R161, 0x2, RZ ;  /* 0x00000002a19a7824 */ /* 0x000fe200078e00ff */
[----:B-----5:R-:W-:Y:S02]  /*2c70*/  @!P4 LEA R14, P2, R8, R20, 0x1 ;  /* 0x00000014080ec211 */ /* 0x020fe400078408ff */
[----:B------:R-:W-:-:S02]  /*2c80*/  CS2R R94, SRZ ;  /* 0x00000000005e7805 */ /* 0x000fc4000001ff00 */
[----:B------:R-:W-:Y:S02]  /*2c90*/  CS2R R92, SRZ ;  /* 0x00000000005c7805 */ /* 0x000fe4000001ff00 */
[----:B------:R-:W-:Y:S02]  /*2ca0*/  CS2R R98, SRZ ;  /* 0x0000000000627805 */ /* 0x000fe4000001ff00 */
[----:B------:R-:W-:Y:S02]  /*2cb0*/  @!P4 LEA.HI.X R15, R8, R21, R15, 0x1, P2 ;  /* 0x00000015080fc211 */ /* 0x000fe400010f0c0f */
[----:B------:R-:W-:Y:S02]  /*2cc0*/  CS2R R96, SRZ ;  /* 0x0000000000607805 */ /* 0x000fe4000001ff00 */
[----:B------:R-:W-:Y:S02]  /*2cd0*/  @!P3 IADD3 R6, P2, R0, 0x40, RZ ;  /* 0x000000400006b810 */ /* 0x000fe40007f5e0ff */
[----:B------:R-:W-:-:S02]  /*2ce0*/  CS2R R90, SRZ ;  /* 0x00000000005a7805 */ /* 0x000fc4000001ff00 */
[----:B------:R-:W-:Y:S02]  /*2cf0*/  CS2R R88, SRZ ;  /* 0x0000000000587805 */ /* 0x000fe4000001ff00 */
[----:B------:R-:W-:Y:S02]  /*2d00*/  CS2R R86, SRZ ;  /* 0x0000000000567805 */ /* 0x000fe4000001ff00 */
[----:B------:R-:W-:Y:S01]  /*2d10*/  CS2R R84, SRZ ;  /* 0x0000000000547805 */ /* 0x000fe2000001ff00 */
[----:B------:R-:W-:Y:S01]  /*2d20*/  @!P3 IMAD.X R7, RZ, RZ, R24, P2 ;  /* 0x000000ffff07b224 */ /* 0x000fe200010e0618 */
[----:B------:R-:W-:Y:S02]  /*2d30*/  ISETP.GE.AND P2, PT, R0, UR5, PT ;  /* 0x0000000500007c0c */ /* 0x000fe4000bf46270 */
[----:B------:R-:W-:Y:S02]  /*2d40*/  CS2R R78, SRZ ;  /* 0x00000000004e7805 */ /* 0x000fe4000001ff00 */
[----:B---3--:R-:W-:-:S02]  /*2d50*/  LEA R0, R30, UR4, 0x1 ;  /* 0x000000041e007c11 */ /* 0x008fc4000f8e08ff */
[----:B------:R-:W-:Y:S02]  /*2d60*/  CS2R R76, SRZ ;  /* 0x00000000004c7805 */ /* 0x000fe4000001ff00 */
        /* <DEDUP_REMOVED lines=8> */
[----:B------:R-:W-:Y:S02]  /*2df0*/  UIADD3 UR19, -UR21, URZ, URZ ;  /* 0x0000003f15137290 */ /* 0x000fe4000fffe13f */
[----:B------:R-:W-:Y:S01]  /*2e00*/  USHF.L.U32 UR34, UR20, 0x3, URZ ;  /* 0x0000000314227899 */ /* 0x000fe2000800063f */
[----:B------:R-:W-:Y:S01]  /*2e10*/  @P4 STS.64 [R0+0x8008], RZ ;  /* 0x008008ff00004388 */ /* 0x000fe20000000a00 */
[----:B------:R-:W-:Y:S02]  /*2e20*/  USHF.L.U32 UR33, UR20, 0x4, URZ ;  /* 0x0000000414217899 */ /* 0x000fe4000800063f */
[----:B------:R-:W-:Y:S01]  /*2e30*/  UIMAD UR32, UR20, 0x18, URZ ;  /* 0x00000018142078a4 */ /* 0x000fe2000f8e023f */
[----:B------:R-:W-:Y:S01]  /*2e40*/  @!PT LDS RZ, [RZ] ;  /* 0x00000000fffff984 */ /* 0x000fe20000000800 */
[----:B------:R-:W-:Y:S01]  /*2e50*/  @!PT LDS RZ, [RZ] ;  /* 0x00000000fffff984 */ /* 0x000fe20000000800 */
[----:B------:R-:W-:Y:S01]  /*2e60*/  @!PT LDS RZ, [RZ] ;  /* 0x00000000fffff984 */ /* 0x000fe20000000800 */
[----:B------:R2:W-:Y:S01]  /*2e70*/  @!P4 LDGSTS.E.BYPASS.LTC128B.128 [R0+0x8000], desc[UR8][R14.64] ;  /* 0x080000000e00cfae */ /* 0x0005e2000b901d48 */
[----:B------:R-:W-:Y:S01]  /*2e80*/  VIADD R8, R30, 0x1000 ;  /* 0x000010001e087836 */ /* 0x000fe20000000000 */
[----:B------:R-:W-:Y:S01]  /*2e90*/  USHF.L.U32 UR31, UR20, 0x5, URZ ;  /* 0x00000005141f7899 */ /* 0x000fe2000800063f */
[----:B------:R-:W-:Y:S01]  /*2ea0*/  @!P3 IMAD R3, R7, UR28, RZ ;  /* 0x0000001c0703bc24 */ /* 0x000fe2000f8e02ff */
[----:B------:R-:W-:Y:S01]  /*2eb0*/  @P3 STS.128 [R0+0x9000], RZ ;  /* 0x009000ff00003388 */ /* 0x000fe20000000c00 */
[----:B------:R-:W-:-:S02]  /*2ec0*/  USHF.L.U32 UR27, UR20, 0x6, URZ ;  /* 0x00000006141b7899 */ /* 0x000fc4000800063f */
[----:B------:R-:W-:Y:S01]  /*2ed0*/  UIMAD UR26, UR20, 0x48, URZ ;  /* 0x00000048141a78a4 */ /* 0x000fe2000f8e023f */
[----:B------:R-:W-:Y:S01]  /*2ee0*/  @!PT LDS RZ, [RZ] ;  /* 0x00000000fffff984 */ /* 0x000fe20000000800 */
[----:B------:R-:W-:Y:S01]  /*2ef0*/  @!PT LDS RZ, [RZ] ;  /* 0x00000000fffff984 */ /* 0x000fe20000000800 */
[----:B------:R-:W-:Y:S01]  /*2f00*/  @!PT LDS RZ, [RZ] ;  /* 0x00000000fffff984 */ /* 0x000fe20000000800 */
[----:B------:R3:W-:Y:S01]  /*2f10*/  @!P3 LDGSTS.E.BYPASS.LTC128B.128 [R0+0x9000], desc[UR8][R12.64] ;  /* 0x090000000c00bfae */ /* 0x0007e2000b901d48 */
[C---:B------:R-:W-:Y:S01]  /*2f20*/  @!P3 IMAD R20, R6.reuse, UR29, R3 ;  /* 0x0000001d0614bc24 */ /* 0x040fe2000f8e0203 */
[----:B------:R-:W-:Y:S01]  /*2f30*/  UIMAD UR25, UR20, 0x50, URZ ;  /* 0x00000050141978a4 */ /* 0x000fe2000f8e023f */
[----:B------:R-:W-:Y:S01]  /*2f40*/  @!P3 IMAD.WIDE.U32 R6, R6, UR28, R10 ;  /* 0x0000001c0606bc25 */ /* 0x000fe2000f8e000a */
[----:B------:R-:W0:Y:S01]  /*2f50*/  LDGDEPBAR ;  /* 0x00000000000079af */ /* 0x000e220000000000 */
[----:B------:R-:W-:Y:S01]  /*2f60*/  @!P1 IADD3 R10, P5, R26, UR22, RZ ;  /* 0x000000161a0a9c10 */ /* 0x000fe2000ffbe0ff */
[----:B------:R-:W-:Y:S01]  /*2f70*/  UIMAD UR24, UR20, 0x58, URZ ;  /* 0x00000058141878a4 */ /* 0x000fe2000f8e023f */
[----:B------:R-:W-:Y:S01]  /*2f80*/  IMAD.U32 R3, RZ, RZ, UR11 ;  /* 0x0000000bff037e24 */ /* 0x000fe2000f8e00ff */
[----:B------:R-:W-:Y:S01]  /*2f90*/  ULDC UR6, c[0x0][0x2ec] ;  /* 0x0000bb0000067ab9 */ /* 0x000fe20000000800 */
[----:B--2---:R-:W2:Y:S01]  /*2fa0*/  @!P3 LDC.64 R14, c[0x0][0x218] ;  /* 0x00008600ff0ebb82 */ /* 0x004ea20000000a00 */
[----:B------:R-:W-:Y:S01]  /*2fb0*/  @P2 STS [R0+0x4000], RZ ;  /* 0x004000ff00002388 */ /* 0x000fe20000000800 */
[----:B---3--:R-:W-:-:S03]  /*2fc0*/  SEL R12, R8, R30, !P0 ;  /* 0x0000001e080c7207 */ /* 0x008fc60004000000 */
[----:B------:R-:W-:Y:S01]  /*2fd0*/  @P2 STS [R0+0x4004], RZ ;  /* 0x004004ff00002388 */ /* 0x000fe20000000800 */
[----:B------:R-:W-:-:S03]  /*2fe0*/  LEA R12, R12, UR4, 0x1 ;  /* 0x000000040c0c7c11 */ /* 0x000fc6000f8e08ff */
[----:B------:R-:W-:Y:S01]  /*2ff0*/  @P2 STS.64 [R0+0x4008], RZ ;  /* 0x004008ff00002388 */ /* 0x000fe20000000a00 */
[----:B------:R-:W-:-:S03]  /*3000*/  @!P1 IADD3.X R11, R27, UR23, R3, P5, !PT ;  /* 0x000000171b0b9c10 */ /* 0x000fc6000affe403 */
[----:B------:R-:W-:Y:S01]  /*3010*/  @!PT LDS RZ, [RZ] ;  /* 0x00000000fffff984 */ /* 0x000fe20000000800 */
[----:B------:R-:W-:Y:S01]  /*3020*/  @!PT LDS RZ, [RZ] ;  /* 0x00000000fffff984 */ /* 0x000fe20000000800 */
[----:B------:R-:W-:Y:S01]  /*3030*/  @!PT LDS RZ, [RZ] ;  /* 0x00000000fffff984 */ /* 0x000fe20000000800 */
[----:B------:R-:W-:Y:S01]  /*3040*/  @!P2 LDGSTS.E.BYPASS.LTC128B.128 [R0+0x4000], desc[UR8][R28.64] ;  /* 0x040000001c00afae */ /* 0x000fe2000b901d48 */
[----:B------:R-:W-:-:S03]  /*3050*/  @!P4 IMAD.IADD R3, R5, 0x1, R9 ;  /* 0x000000010503c824 */ /* 0x000fc600078e0209 */
[----:B------:R-:W-:Y:S01]  /*3060*/  @P1 STS.128 [R0+0x5000], RZ ;  /* 0x005000ff00001388 */ /* 0x000fe20000000c00 */
[----:B----4-:R-:W-:-:S03]  /*3070*/  @!P4 LEA R8, P5, R4, R18, 0x1 ;  /* 0x000000120408c211 */ /* 0x010fc600078a08ff */
[----:B------:R-:W-:Y:S01]  /*3080*/  @!PT LDS RZ, [RZ] ;  /* 0x00000000fffff984 */ /* 0x000fe20000000800 */
[----:B------:R-:W-:Y:S01]  /*3090*/  @!PT LDS RZ, [RZ] ;  /* 0x00000000fffff984 */ /* 0x000fe20000000800 */
[----:B------:R-:W-:Y:S01]  /*30a0*/  @!PT LDS RZ, [RZ] ;  /* 0x00000000fffff984 */ /* 0x000fe20000000800 */
[----:B------:R3:W-:Y:S04]  /*30b0*/  @!P1 LDGSTS.E.BYPASS.LTC128B.128 [R0+0x5000], desc[UR8][R16.64] ;  /* 0x0500000010009fae */ /* 0x0007e8000b901d48 */
[----:B------:R-:W-:Y:S04]  /*30c0*/  @P2 STS [R12], RZ ;  /* 0x000000ff0c002388 */ /* 0x000fe80000000800 */
[----:B------:R-:W-:Y:S01]  /*30d0*/  @P2 STS [R12+0x4], RZ ;  /* 0x000004ff0c002388 */ /* 0x000fe20000000800 */
[----:B------:R-:W-:-:S03]  /*30e0*/  VIADD R5, R25, 0x40 ;  /* 0x0000004019057836 */ /* 0x000fc60000000000 */
[----:B------:R-:W-:Y:S01]  /*30f0*/  @P2 STS [R12+0x8], RZ ;  /* 0x000008ff0c002388 */ /* 0x000fe20000000800 */
[----:B------:R-:W-:-:S03]  /*3100*/  @!P4 LEA.HI.X R9, R4, R19, R3, 0x1, P5 ;  /* 0x000000130409c211 */ /* 0x000fc600028f0c03 */
[----:B------:R-:W-:Y:S01]  /*3110*/  @P2 STS [R12+0xc], RZ ;  /* 0x00000cff0c002388 */ /* 0x000fe20000000800 */
[----:B------:R-:W-:-:S03]  /*3120*/  @!P3 IMAD.IADD R7, R7, 0x1, R20 ;  /* 0x000000010707b824 */ /* 0x000fc600078e0214 */
[----:B------:R-:W-:Y:S01]  /*3130*/  @!PT LDS RZ, [RZ] ;  /* 0x00000000fffff984 */ /* 0x000fe20000000800 */
[----:B------:R-:W-:Y:S01]  /*3140*/  @!PT LDS RZ, [RZ] ;  /* 0x00000000fffff984 */ /* 0x000fe20000000800 */
[----:B------:R-:W-:Y:S01]  /*3150*/  @!PT LDS RZ, [RZ] ;  /* 0x00000000fffff984 */ /* 0x000fe20000000800 */
[----:B------:R-:W-:Y:S01]  /*3160*/  @!P2 LDGSTS.E.BYPASS.LTC128B.128 [R12], desc[UR8][R26.64] ;  /* 0x000000001a0cafae */ /* 0x000fe2000b901d48 */
[----:B------:R-:W-:Y:S01]  /*3170*/  VIADD R3, R25, 0x48 ;  /* 0x0000004819037836 */ /* 0x000fe20000000000 */
[----:B--2---:R-:W-:Y:S02]  /*3180*/  @!P3 LEA R4, P2, R6, R14, 0x1 ;  /* 0x0000000e0604b211 */ /* 0x004fe400078408ff */
        /* <DEDUP_REMOVED lines=9> */
[----:B------:R-:W-:Y:S02]  /*3220*/  @!P3 LEA.HI.X R5, R6, R15, R7, 0x1, P2 ;  /* 0x0000000f0605b211 */ /* 0x000fe400010f0c07 */
[----:B------:R-:W-:Y:S01]  /*3230*/  ISETP.GE.AND P2, PT, R3, UR5, PT ;  /* 0x0000000503007c0c */ /* 0x000fe2000bf46270 */
[----:B------:R-:W-:Y:S01]  /*3240*/  @P4 STS [R0+0x6000], RZ ;  /* 0x006000ff00004388 */ /* 0x000fe20000000800 */
[C---:B------:R-:W-:Y:S01]  /*3250*/  IMAD.SHL.U32 R6, R25.reuse, 0x4, RZ ;  /* 0x0000000419067824 */ /* 0x040fe200078e00ff */
[----:B------:R-:W-:Y:S01]  /*3260*/  ISETP.GE.AND P5, PT, R25, UR5, PT ;  /* 0x0000000519007c0c */ /* 0x000fe2000bfa6270 */
[----:B---3--:R-:W-:Y:S01]  /*3270*/  IMAD.MOV.U32 R16, RZ, RZ, 0x7f800000 ;  /* 0x7f800000ff107424 */ /* 0x008fe200078e00ff */
[----:B------:R-:W-:Y:S01]  /*3280*/  @P4 STS [R0+0x6004], RZ ;  /* 0x006004ff00004388 */ /* 0x000fe20000000800 */
[----:B------:R-:W-:Y:S02]  /*3290*/  IMAD.MOV.U32 R14, RZ, RZ, 0x7f800000 ;  /* 0x7f800000ff0e7424 */ /* 0x000fe400078e00ff */
[----:B------:R-:W-:Y:S01]  /*32a0*/  IMAD.MOV.U32 R13, RZ, RZ, 0x7f800000 ;  /* 0x7f800000ff0d7424 */ /* 0x000fe200078e00ff */
[----:B------:R-:W-:Y:S04]  /*32b0*/  @P4 STS.64 [R0+0x6008], RZ ;  /* 0x006008ff00004388 */ /* 0x000fe80000000a00 */
[----:B------:R2:W-:Y:S01]  /*32c0*/  STL [R1+0x2c], R12 ;  /* 0x00002c0c01007387 */ /* 0x0005e20000100800 */
[----:B------:R-:W-:Y:S01]  /*32d0*/  SEL R148, R148, R161, !P0 ;  /* 0x000000a194947207 */ /* 0x000fe20004000000 */
[----:B------:R-:W-:-:S02]  /*32e0*/  UIMAD UR30, UR20, 0x28, URZ ;  /* 0x00000028141e78a4 */ /* 0x000fc4000f8e023f */
[----:B------:R-:W-:Y:S01]  /*32f0*/  @!PT LDS RZ, [RZ] ;  /* 0x00000000fffff984 */ /* 0x000fe20000000800 */
[----:B------:R-:W-:Y:S01]  /*3300*/  @!PT LDS RZ, [RZ] ;  /* 0x00000000fffff984 */ /* 0x000fe20000000800 */
[----:B------:R-:W-:Y:S01]  /*3310*/  @!PT LDS RZ, [RZ] ;  /* 0x00000000fffff984 */ /* 0x000fe20000000800 */
[----:B------:R3:W-:Y:S01]  /*3320*/  @!P4 LDGSTS.E.BYPASS.LTC128B.128 [R0+0x6000], desc[UR8][R8.64] ;  /* 0x060000000800cfae */ /* 0x0007e2000b901d48 */
[----:B------:R-:W-:Y:S02]  /*3330*/  UIMAD UR29, UR20, 0x30, URZ ;  /* 0x00000030141d78a4 */ /* 0x000fe4000f8e023f */
[----:B------:R-:W-:Y:S01]  /*3340*/  UIMAD UR28, UR20, 0x38, URZ ;  /* 0x00000038141c78a4 */ /* 0x000fe2000f8e023f */
[----:B------:R4:W-:Y:S01]  /*3350*/  @P3 STS.128 [R0+0x7000], RZ ;  /* 0x007000ff00003388 */ /* 0x0009e20000000c00 */
[----:B------:R-:W-:Y:S02]  /*3360*/  UIMAD UR23, UR20, 0x60, URZ ;  /* 0x00000060141778a4 */ /* 0x000fe4000f8e023f */
[----:B------:R-:W-:Y:S01]  /*3370*/  UIMAD UR22, UR20, 0x68, URZ ;  /* 0x00000068141678a4 */ /* 0x000fe2000f8e023f */
[----:B------:R-:W-:Y:S01]  /*3380*/  @!PT LDS RZ, [RZ] ;  /* 0x00000000fffff984 */ /* 0x000fe20000000800 */
[----:B------:R-:W-:Y:S01]  /*3390*/  @!PT LDS RZ, [RZ] ;  /* 0x00000000fffff984 */ /* 0x000fe20000000800 */
[----:B------:R-:W-:Y:S01]  /*33a0*/  @!PT LDS RZ, [RZ] ;  /* 0x00000000fffff984 */ /* 0x000fe20000000800 */
[----:B------:R5:W-:Y:S01]  /*33b0*/  @!P3 LDGSTS.E.BYPASS.LTC128B.128 [R0+0x7000], desc[UR8][R4.64] ;  /* 0x070000000400bfae */ /* 0x000be2000b901d48 */
[----:B------:R-:W-:Y:S02]  /*33c0*/  UIMAD UR21, UR20, 0x70, URZ ;  /* 0x00000070141578a4 */ /* 0x000fe4000f8e023f */
[----:B------:R-:W-:Y:S01]  /*33d0*/  UIADD3 UR35, UR35, -UR10, URZ ;  /* 0x8000000a23237290 */ /* 0x000fe2000fffe03f */
[----:B------:R-:W0:Y:S01]  /*33e0*/  LDGDEPBAR ;  /* 0x00000000000079af */ /* 0x000e220000000000 */
[----:B------:R-:W-:Y:S01]  /*33f0*/  ULDC UR5, c[0x0][0x39c] ;  /* 0x0000e70000057ab9 */ /* 0x000fe20000000800 */
[----:B---3--:R-:W-:Y:S01]  /*3400*/  SHF.R.S32.HI R8, RZ, 0x1f, R25 ;  /* 0x0000001fff087819 */ /* 0x008fe20000011419 */
[----:B--2---:R-:W-:Y:S01]  /*3410*/  IMAD.MOV.U32 R12, RZ, RZ, 0x7f800000 ;  /* 0x7f800000ff0c7424 */ /* 0x004fe200078e00ff */
[----:B-----5:R-:W-:Y:S01]  /*3420*/  IADD3 R4, P4, R6, UR13, RZ ;  /* 0x0000000d06047c10 */ /* 0x020fe2000ff9e0ff */
[----:B------:R-:W-:-:S04]  /*3430*/  DEPBAR.LE SB0, 0x1 ;  /* 0x000080400000791a */ /* 0x000fc80000000000 */
[----:B------:R-:W-:Y:S02]  /*3440*/  SHF.L.U64.HI R5, R25, 0x2, R8 ;  /* 0x0000000219057819 */ /* 0x000fe40000010208 */
[----:B----4-:R-:W-:Y:S02]  /*3450*/  SHF.R.S32.HI R0, RZ, 0x1f, R3 ;  /* 0x0000001fff007819 */ /* 0x010fe40000011403 */
[----:B------:R-:W-:Y:S02]  /*3460*/  @!P2 LEA R6, P3, R3, UR13, 0x2 ;  /* 0x0000000d0306ac11 */ /* 0x000fe4000f8610ff */
[----:B------:R-:W-:Y:S02]  /*3470*/  IADD3.X R5, R5, UR12, RZ, P4, !PT ;  /* 0x0000000c05057c10 */ /* 0x000fe4000a7fe4ff */
[----:B------:R-:W-:-:S03]  /*3480*/  @!P2 LEA.HI.X R7, R3, UR12, R0, 0x2, P3 ;  /* 0x0000000c0307ac11 */ /* 0x000fc600098f1400 */
[----:B------:R-:W2:Y:S04]  /*3490*/  @!P5 LDG.E R16, desc[UR8][R4.64] ;  /* 0x000000080410d981 */ /* 0x000ea8000c1e1900 */
[----:B------:R-:W3:Y:S04]  /*34a0*/  @!P6 LDG.E R14, desc[UR8][R4.64+0x20] ;  /* 0x00002008040ee981 */ /* 0x000ee8000c1e1900 */
[----:B------:R-:W4:Y:S04]  /*34b0*/  @!P1 LDG.E R13, desc[UR8][R4.64+0x100] ;  /* 0x00010008040d9981 */ /* 0x000f28000c1e1900 */
[----:B------:R5:W4:Y:S01]  /*34c0*/  @!P2 LDG.E R12, desc[UR8][R6.64] ;  /* 0x00000008060ca981 */ /* 0x000b22000c1e1900 */
[----:B------:R-:W-:Y:S01]  /*34d0*/  BAR.SYNC.DEFER_BLOCKING 0x0 ;  /* 0x0000000000007b1d */ /* 0x000fe20000010000 */
[----:B------:R-:W-:-:S02]  /*34e0*/  VIADD R3, R25, 0x1 ;  /* 0x0000000119037836 */ /* 0x000fc40000000000 */
[----:B------:R-:W-:-:S05]  /*34f0*/  IMAD.U32 R0, RZ, RZ, UR38 ;  /* 0x00000026ff007e24 */ /* 0x000fca000f8e00ff */
[----:B------:R-:W-:Y:S01]  /*3500*/  IADD3 R0, R3, UR10, -R0 ;  /* 0x0000000a03007c10 */ /* 0x000fe2000fffe800 */
[----:B------:R-:W-:-:S04]  /*3510*/  IMAD.SHL.U32 R3, R25, 0x4, RZ ;  /* 0x0000000419037824 */ /* 0x000fc800078e00ff */
[----:B------:R1:W-:Y:S04]  /*3520*/  STL [R1+0x58], R0 ;  /* 0x0000580001007387 */ /* 0x0003e80000100800 */
[----:B------:R5:W-:Y:S04]  /*3530*/  STL [R1+0x54], R3 ;  /* 0x0000540301007387 */ /* 0x000be80000100800 */
[----:B------:R2:W2:Y:S04]  /*3540*/  LDSM.16.M88.4 R116, [R149+0x8000] ;  /* 0x008000009574783b */ /* 0x0004a80000000200 */
[----:B------:R2:W2:Y:S04]  /*3550*/  LDSM.16.M88.4 R120, [R149+0x8400] ;  /* 0x008400009578783b */ /* 0x0004a80000000200 */
[----:B------:R2:W2:Y:S04]  /*3560*/  LDSM.16.M88.4 R124, [R149+0x8800] ;  /* 0x00880000957c783b */ /* 0x0004a80000000200 */
[----:B------:R2:W2:Y:S01]  /*3570*/  LDSM.16.M88.4 R128, [R149+0x8c00] ;  /* 0x008c00009580783b */ /* 0x0004a20000000200 */
[----:B-1----:R-:W-:-:S03]  /*3580*/  VIADD R0, R25, 0xffffff80 ;  /* 0xffffff8019007836 */ /* 0x002fc60000000000 */
[----:B------:R1:W1:Y:S04]  /*3590*/  LDSM.16.M88.4 R132, [R150+0x8000] ;  /* 0x008000009684783b */ /* 0x0002680000000200 */
[----:B------:R1:W1:Y:S04]  /*35a0*/  LDSM.16.M88.4 R136, [R150+0x8400] ;  /* 0x008400009688783b */ /* 0x0002680000000200 */
[----:B------:R1:W1:Y:S04]  /*35b0*/  LDSM.16.M88.4 R140, [R150+0x8800] ;  /* 0x00880000968c783b */ /* 0x0002680000000200 */
[----:B------:R1:W1:Y:S01]  /*35c0*/  LDSM.16.M88.4 R144, [R150+0x8c00] ;  /* 0x008c00009690783b */ /* 0x0002620000000200 */
[----:B-----5:R-:W-:-:S02]  /*35d0*/  SHF.R.S32.HI R3, RZ, 0x1f, R0 ;  /* 0x0000001fff037819 */ /* 0x020fc40000011400 */
[----:B------:R-:W-:Y:S02]  /*35e0*/  SHF.L.U64.HI R6, R25, 0x2, R8 ;  /* 0x0000000219067819 */ /* 0x000fe40000010208 */
[C---:B------:R-:W-:Y:S01]  /*35f0*/  SHF.L.U64.HI R5, R0.reuse, 0x2, R3 ;  /* 0x0000000200057819 */ /* 0x040fe20000010203 */
[----:B------:R-:W-:Y:S02]  /*3600*/  IMAD.SHL.U32 R0, R0, 0x4, RZ ;  /* 0x0000000400007824 */ /* 0x000fe400078e00ff */
[----:B------:R-:W-:Y:S01]  /*3610*/  VIADD R4, R156, 0x1000 ;  /* 0x000010009c047836 */ /* 0x000fe20000000000 */
[----:B------:R-:W-:-:S04]  /*3620*/  LEA R148, R148, UR4, 0x1 ;  /* 0x0000000494947c11 */ /* 0x000fc8000f8e08ff */
[----:B------:R-:W-:Y:S01]  /*3630*/  SEL R3, R4, R156, !P0 ;  /* 0x0000009c04037207 */ /* 0x000fe20004000000 */
[----:B------:R-:W-:-:S03]  /*3640*/  UIMAD UR20, UR20, 0x78, URZ ;  /* 0x00000078141478a4 */ /* 0x000fc6000f8e023f */
[----:B------:R-:W-:Y:S01]  /*3650*/  LEA R3, R3, UR4, 0x1 ;  /* 0x0000000403037c11 */ /* 0x000fe2000f8e08ff */
[----:B--2---:R2:W-:Y:S04]  /*3660*/  STL [R1+0x40], R16 ;  /* 0x0000401001007387 */ /* 0x0045e80000100800 */
[----:B---3--:R2:W-:Y:S04]  /*3670*/  STL [R1+0x44], R14 ;  /* 0x0000440e01007387 */ /* 0x0085e80000100800 */
[----:B----4-:R2:W-:Y:S04]  /*3680*/  STL [R1+0x38], R13 ;  /* 0x0000380d01007387 */ /* 0x0105e80000100800 */
[----:B------:R2:W-:Y:S04]  /*3690*/  STL [R1+0x3c], R12 ;  /* 0x00003c0c01007387 */ /* 0x0005e80000100800 */
[----:B------:R2:W-:Y:S04]  /*36a0*/  STL [R1+0x50], R6 ;  /* 0x0000500601007387 */ /* 0x0005e80000100800 */
[----:B------:R2:W-:Y:S04]  /*36b0*/  STL [R1+0x4c], R5 ;  /* 0x00004c0501007387 */ /* 0x0005e80000100800 */
[----:B-1----:R2:W-:Y:S02]  /*36c0*/  STL [R1+0x48], R0 ;  /* 0x0000480001007387 */ /* 0x0025e40000100800 */
.L_x_299:
[----:B------:R-:W0:Y:S01]  /*36d0*/  LDGDEPBAR ;  /* 0x00000000000079af */ /* 0x000e220000000000 */
[----:B------:R-:W-:Y:S01]  /*36e0*/  IADD3 R112, R155, R148, RZ ;  /* 0x000000949b707210 */ /* 0x000fe20007ffe0ff */
[----:B------:R-:W-:Y:S01]  /*36f0*/  USHF.L.U32 UR16, UR18, 0x7, URZ ;  /* 0x0000000712107899 */ /* 0x000fe2000800063f */
[----:B--2---:R-:W-:Y:S05]  /*3700*/  MOV R0, UR18 ;  /* 0x0000001200007c02 */ /* 0x004fea0008000f00 */
        /* <DEDUP_REMOVED lines=53> */
[----:B------:R-:W4:Y:S01]  /*3a60*/  LDSM.16.M88.4 R100, [R149+0x6c00] ;  /* 0x006c00009564783b */ /* 0x000f220000000200 */
        /* <DEDUP_REMOVED lines=14> */
[----:B---3--:R-:W-:Y:S05]  /*3b50*/  @!P0 LEA R0, R0, R164, 0x7 ;  /* 0x000000a400008211 */ /* 0x008fea00078e38ff */
[C---:B------:R-:W-:Y:S02]  /*3b60*/  HMMA.16816.F32.BF16 R48, R64.reuse, R50, RZ ;  /* 0x000000324030723c */ /* 0x040fe400000418ff */
[----:B----4-:R-:W-:Y:S04]  /*3b70*/  FSETP.NEU.FTZ.AND P2, PT, R163, -INF , PT ;  /* 0xff800000a300780b */ /* 0x010fe80003f5d000 */
[-C--:B------:R-:W-:Y:S01]  /*3b80*/  HMMA.16816.F32.BF16 R52, R64, R100.reuse, RZ ;  /* 0x000000644034723c */ /* 0x080fe200000418ff */
[----:B--2---:R-:W-:Y:S05]  /*3b90*/  FSETP.NEU.FTZ.AND P1, PT, R162, -INF , PT ;  /* 0xff800000a200780b */ /* 0x004fea0003f3d000 */
        /* <DEDUP_REMOVED lines=74> */
[-C--:B------:R-:W-:Y:S01]  /*4040*/  @!P0 ISETP.GE.AND P4, PT, R4, R11.reuse, PT ;  /* 0x0000000b0400820c */ /* 0x080fe20003f86270 */
        /* <DEDUP_REMOVED lines=57> */
[----:B------:R-:W-:Y:S01]  /*43e0*/  FFMA.FTZ R16, R16, UR6, -R9 ;  /* 0x0000000610107c23 */ /* 0x000fe20008010809 */
[----:B------:R-:W-:Y:S03]  /*43f0*/  @!P0 IADD3 R17, R0, 0x8, RZ ;  /* 0x0000000800118810 */ /* 0x000fe60007ffe0ff */
[----:B------:R3:W-:Y:S01]  /*4400*/  MUFU.EX2 R250, R16 ;  /* 0x0000001000fa7308 */ /* 0x0007e20000000800 */
[C---:B------:R-:W-:Y:S02]  /*4410*/  @!P0 ISETP.GE.AND P2, PT, R17.reuse, R10, PT ;  /* 0x0000000a1100820c */ /* 0x040fe40003f46270 */
[-C--:B------:R-:W-:Y:S01]  /*4420*/  @!P0 ISETP.GE.AND P1, PT, R17, R11.reuse, PT ;  /* 0x0000000b1100820c */ /* 0x080fe20003f26270 */
        /* <DEDUP_REMOVED lines=9> */
[--C-:B-1----:R-:W-:Y:S01]  /*44c0*/  FFMA.FTZ R4, R5, UR6, -R8.reuse ;  /* 0x0000000605047c23 */ /* 0x102fe20008010808 */
[----:B----4-:R-:W-:Y:S01]  /*44d0*/  STL [R1+0x28], R25 ;  /* 0x0000281901007387 */ /* 0x010fe20000100800 */
[----:B------:R-:W-:Y:S01]  /*44e0*/  IMAD.MOV.U32 R5, RZ, RZ, R211 ;  /* 0x000000ffff057224 */ /* 0x000fe200078e00d3 */
[----:B------:R-:W-:Y:S06]  /*44f0*/  @!P0 FSEL R5, R211, -INF , !P1 ;  /* 0xff800000d3058808 */ /* 0x000fec0004800000 */
[----:B------:R1:W3:Y:S01]  /*4500*/  MUFU.EX2 R26, R4 ;  /* 0x00000004001a7308 */ /* 0x0002e20000000800 */
[----:B------:R-:W-:Y:S01]  /*4510*/  @!P0 ISETP.GE.AND P1, PT, R16, R11, PT ;  /* 0x0000000b1000820c */ /* 0x000fe20003f26270 */
        /* <DEDUP_REMOVED lines=31> */
[CC--:B------:R-:W-:Y:S01]  /*4710*/  @!P0 ISETP.GE.AND P1, PT, R17.reuse, R15.reuse, PT ;  /* 0x0000000f1100820c */ /* 0x0c0fe20003f26270 */
[C---:B------:R-:W-:Y:S04]  /*4720*/  HMMA.16816.F32.BF16 R40, R112.reuse, R4, R40 ;  /* 0x000000047028723c */ /* 0x040fe80000041828 */
[----:B------:R-:W-:Y:S01]  /*4730*/  @!P0 ISETP.GE.AND P2, PT, R17, R14, PT ;  /* 0x0000000e1100820c */ /* 0x000fe20003f46270 */
        /* <DEDUP_REMOVED lines=38> */
[----:B------:R-:W-:Y:S07]  /*49a0*/  @!P0 ISETP.GE.AND P1, PT, R17, R11, PT ;  /* 0x0000000b1100820c */ /* 0x000fee0003f26270 */
[----:B------:R-:W-:Y:S10]  /*49b0*/  MUFU.TANH R189, R40 ;  /* 0x0000002800bd7308 */ /* 0x000ff40000002400 */
[----:B------:R3:W-:Y:S01]  /*49c0*/  MUFU.EX2 R93, R4 ;  /* 0x00000004005d7308 */ /* 0x0007e20000000800 */
[----:B-1----:R-:W-:Y:S02]  /*49d0*/  MOV R5, R181 ;  /* 0x000000b500057202 */ /* 0x002fe40000000f00 */
[----:B------:R-:W-:Y:S02]  /*49e0*/  @!P0 FSEL R5, R181, -INF , !P2 ;  /* 0xff800000b5058808 */ /* 0x000fe40005000000 */
[-C--:B------:R-:W-:Y:S02]  /*49f0*/  @!P0 ISETP.GE.AND P2, PT, R17, R10.reuse, PT ;  /* 0x0000000a1100820c */ /* 0x080fe40003f46270 */
        /* <DEDUP_REMOVED lines=22> */
[----:B------:R-:W-:Y:S03]  /*4b60*/  @!P0 ISETP.GE.AND P1, PT, R16, R11, PT ;  /* 0x0000000b1000820c */ /* 0x000fe60003f26270 */
[--C-:B------:R-:W-:Y:S03]  /*4b70*/  FFMA.FTZ R4, R4, UR6, -R9.reuse ;  /* 0x0000000604047c23 */ /* 0x100fe60008010809 */
[----:B------:R-:W-:Y:S01]  /*4b80*/  MUFU.TANH R200, R47 ;  /* 0x0000002f00c87308 */ /* 0x000fe20000002400 */
[----:B------:R-:W-:Y:S02]  /*4b90*/  @!P0 FSEL R18, R202, -INF , !P1 ;  /* 0xff800000ca128808 */ /* 0x000fe40004800000 */
[----:B------:R-:W-:Y:S03]  /*4ba0*/  @!P0 ISETP.GE.AND P1, PT, R16, R10, PT ;  /* 0x0000000a1000820c */ /* 0x000fe60003f26270 */
[--C-:B------:R-:W-:Y:S01]  /*4bb0*/  FFMA.FTZ R16, R18, UR6, -R9.reuse ;  /* 0x0000000612107c23 */ /* 0x100fe20008010809 */
[----:B------:R-:W-:Y:S03]  /*4bc0*/  MOV R18, R221 ;  /* 0x000000dd00127202 */ /* 0x000fe60000000f00 */
[----:B------:R1:W-:Y:S01]  /*4bd0*/  MUFU.EX2 R235, R4 ;  /* 0x0000000400eb7308 */ /* 0x0003e20000000800 */
[----:B------:R-:W-:Y:S02]  /*4be0*/  @!P0 FSEL R18, R221, -INF , !P2 ;  /* 0xff800000dd128808 */ /* 0x000fe40005000000 */
[C---:B------:R-:W-:Y:S03]  /*4bf0*/  @!P0 ISETP.GE.AND P2, PT, R17.reuse, R14, PT ;  /* 0x0000000e1100820c */ /* 0x040fe60003f46270 */
[----:B------:R-:W-:Y:S04]  /*4c00*/  FFMA.FTZ R18, R18, UR6, -R8 ;  /* 0x0000000612127c23 */ /* 0x000fe80008010808 */
[----:B------:R3:W-:Y:S10]  /*4c10*/  MUFU.EX2 R234, R16 ;  /* 0x0000001000ea7308 */ /* 0x0007f40000000800 */
[----:B------:R-:W-:Y:S01]  /*4c20*/  MUFU.EX2 R249, R18 ;  /* 0x0000001200f97308 */ /* 0x000fe20000000800 */
[----:B-1----:R-:W-:Y:S01]  /*4c30*/  IMAD.MOV.U32 R4, RZ, RZ, R222 ;  /* 0x000000ffff047224 */ /* 0x002fe200078e00de */
[----:B------:R-:W-:Y:S02]  /*4c40*/  @!P0 FSEL R4, R222, -INF , !P1 ;  /* 0xff800000de048808 */ /* 0x000fe40004800000 */
[-C--:B------:R-:W-:Y:S03]  /*4c50*/  @!P0 ISETP.GE.AND P1, PT, R17, R11.reuse, PT ;  /* 0x0000000b1100820c */ /* 0x080fe60003f26270 */
[--C-:B------:R-:W-:Y:S03]  /*4c60*/  FFMA.FTZ R4, R4, UR6, -R8.reuse ;  /* 0x0000000604047c23 */ /* 0x100fe60008010808 */
[----:B------:R-:W-:Y:S01]  /*4c70*/  MUFU.TANH R78, R48 ;  /* 0x00000030004e7308 */ /* 0x000fe20000002400 */
[----:B------:R-:W-:Y:S01]  /*4c80*/  @!P0 FSEL R5, R199, -INF , !P1 ;  /* 0xff800000c7058808 */ /* 0x000fe20004800000 */
[----:B---3--:R-:W-:Y:S04]  /*4c90*/  @!P0 VIADD R16, R0, 0x19 ;  /* 0x0000001900108836 */ /* 0x008fe80000000000 */
[--C-:B------:R-:W-:Y:S01]  /*4ca0*/  FFMA.FTZ R5, R5, UR6, -R9.reuse ;  /* 0x0000000605057c23 */ /* 0x100fe20008010809 */
[----:B------:R-:W-:Y:S03]  /*4cb0*/  @!P0 ISETP.GE.AND P1, PT, R16, R11, PT ;  /* 0x0000000b1000820c */ /* 0x000fe60003f26270 */
        /* <DEDUP_REMOVED lines=23> */
[-C--:B------:R-:W-:Y:S03]  /*4e30*/  @!P0 ISETP.GE.AND P1, PT, R16, R15.reuse, PT ;  /* 0x0000000f1000820c */ /* 0x080fe60003f26270 */
[--C-:B------:R-:W-:Y:S01]  /*4e40*/  FFMA.FTZ R18, R18, UR6, -R13.reuse ;  /* 0x0000000612127c23 */ /* 0x100fe2000801080d */
[----:B------:R-:W-:Y:S02]  /*4e50*/  @!P0 FSEL R19, R85, -INF , !P1 ;  /* 0xff80000055138808 */ /* 0x000fe40004800000 */
[----:B------:R-:W-:Y:S01]  /*4e60*/  @!P0 ISETP.GE.AND P1, PT, R16, R14, PT ;  /* 0x0000000e1000820c */ /* 0x000fe20003f26270 */
        /* <DEDUP_REMOVED lines=55> */
[-C--:B------:R-:W-:Y:S01]  /*51e0*/  @!P0 ISETP.GE.AND P2, PT, R17, R10.reuse, PT ;  /* 0x0000000a1100820c */ /* 0x080fe20003f46270 */
        /* <DEDUP_REMOVED lines=16> */
[-C--:B------:R-:W-:Y:S03]  /*52f0*/  @!P0 ISETP.GE.AND P1, PT, R16, R11.reuse, PT ;  /* 0x0000000b1000820c */ /* 0x080fe60003f26270 */
[--C-:B------:R-:W-:Y:S01]  /*5300*/  FFMA.FTZ R4, R4, UR6, -R9.reuse ;  /* 0x0000000604047c23 */ /* 0x100fe20008010809 */
[----:B------:R-:W-:Y:S01]  /*5310*/  @!P0 FSEL R18, R187, -INF , !P1 ;  /* 0xff800000bb128808 */ /* 0x000fe20004800000 */
[----:B------:R-:W-:Y:S01]  /*5320*/  MUFU.TANH R175, R57 ;  /* 0x0000003900af7308 */ /* 0x000fe20000002400 */
[----:B------:R-:W-:Y:S03]  /*5330*/  @!P0 ISETP.GE.AND P1, PT, R16, R10, PT ;  /* 0x0000000a1000820c */ /* 0x000fe60003f26270 */
[--C-:B------:R-:W-:Y:S01]  /*5340*/  FFMA.FTZ R16, R18, UR6, -R9.reuse ;  /* 0x0000000612107c23 */ /* 0x100fe20008010809 */
[----:B------:R-:W-:Y:S05]  /*5350*/  MOV R18, R178 ;  /* 0x000000b200127202 */ /* 0x000fea0000000f00 */
[----:B------:R1:W-:Y:S10]  /*5360*/  MUFU.EX2 R216, R4 ;  /* 0x0000000400d87308 */ /* 0x0003f40000000800 */
[----:B------:R2:W-:Y:S10]  /*5370*/  MUFU.EX2 R213, R16 ;  /* 0x0000001000d57308 */ /* 0x0005f40000000800 */
[----:B------:R-:W3:Y:S01]  /*5380*/  MUFU.TANH R192, R58 ;  /* 0x0000003a00c07308 */ /* 0x000ee20000002400 */
[----:B-1----:R-:W-:Y:S02]  /*5390*/  MOV R4, R206 ;  /* 0x000000ce00047202 */ /* 0x002fe40000000f00 */
[----:B------:R-:W-:Y:S02]  /*53a0*/  @!P0 FSEL R4, R206, -INF , !P1 ;  /* 0xff800000ce048808 */ /* 0x000fe40004800000 */
[CC--:B------:R-:W-:Y:S03]  /*53b0*/  @!P0 ISETP.GE.AND P1, PT, R17.reuse, R11.reuse, PT ;  /* 0x0000000b1100820c */ /* 0x0c0fe60003f26270 */
[--C-:B------:R-:W-:Y:S01]  /*53c0*/  FFMA.FTZ R4, R4, UR6, -R8.reuse ;  /* 0x0000000604047c23 */ /* 0x100fe20008010808 */
[----:B--2---:R-:W-:Y:S01]  /*53d0*/  @!P0 IADD3 R16, R0, 0x29, RZ ;  /* 0x0000002900108810 */ /* 0x004fe20007ffe0ff */
[----:B------:R-:W1:Y:S03]  /*53e0*/  MUFU.TANH R191, R59 ;  /* 0x0000003b00bf7308 */ /* 0x000e660000002400 */
[----:B------:R-:W-:Y:S04]  /*53f0*/  @!P0 ISETP.GE.AND P2, PT, R16, R11, PT ;  /* 0x0000000b1000820c */ /* 0x000fe80003f46270 */
[----:B------:R-:W-:Y:S03]  /*5400*/  @!P0 FSEL R18, R178, -INF , !P2 ;  /* 0xff800000b2128808 */ /* 0x000fe60005000000 */
[----:B------:R2:W-:Y:S01]  /*5410*/  MUFU.EX2 R236, R4 ;  /* 0x0000000400ec7308 */ /* 0x0005e20000000800 */
[-C--:B------:R-:W-:Y:S01]  /*5420*/  @!P0 ISETP.GE.AND P2, PT, R17, R10.reuse, PT ;  /* 0x0000000a1100820c */ /* 0x080fe20003f46270 */
[--C-:B------:R-:W-:Y:S03]  /*5430*/  FFMA.FTZ R18, R18, UR6, -R9.reuse ;  /* 0x0000000612127c23 */ /* 0x100fe60008010809 */
[----:B------:R-:W-:Y:S05]  /*5440*/  @!P0 FSEL R6, R201, -INF , !P2 ;  /* 0xff800000c9068808 */ /* 0x000fea0005000000 */
[----:B------:R-:W-:Y:S01]  /*5450*/  MUFU.TANH R113, R66 ;  /* 0x0000004200717308 */ /* 0x000fe20000002400 */
        /* <DEDUP_REMOVED lines=8> */
[----:B------:R-:W1:Y:S10]  /*54e0*/  MUFU.TANH R70, R64 ;  /* 0x0000004000467308 */ /* 0x000e740000002400 */
[----:B------:R-:W1:Y:S01]  /*54f0*/  MUFU.TANH R252, R65 ;  /* 0x0000004100fc7308 */ /* 0x000e620000002400 */
[----:B--2---:R-:W-:Y:S02]  /*5500*/  IADD3.X R5, R27, UR14, RZ, P1, !PT ;  /* 0x0000000e1b057c10 */ /* 0x004fe40008ffe4ff */
[----:B------:R-:W-:Y:S03]  /*5510*/  @!P0 ISETP.GE.AND P1, PT, R16, R10, PT ;  /* 0x0000000a1000820c */ /* 0x000fe60003f26270 */
        /* <DEDUP_REMOVED lines=13> */
[-C--:B------:R-:W-:Y:S03]  /*55f0*/  @!P0 ISETP.GE.AND P1, PT, R16, R15.reuse, PT ;  /* 0x0000000f1000820c */ /* 0x080fe60003f26270 */
        /* <DEDUP_REMOVED lines=25> */
[-C--:B------:R-:W-:Y:S02]  /*5790*/  @!P0 ISETP.GE.AND P3, PT, R6, R14.reuse, PT ;  /* 0x0000000e0600820c */ /* 0x080fe40003f66270 */
        /* <DEDUP_REMOVED lines=11> */
[-C--:B------:R-:W-:Y:S01]  /*5850*/  @!P0 ISETP.GE.AND P4, PT, R6, R10.reuse, PT ;  /* 0x0000000a0600820c */ /* 0x080fe20003f86270 */
[----:B------:R-:W-:Y:S01]  /*5860*/  IMAD.MOV.U32 R6, RZ, RZ, R174 ;  /* 0x000000ffff067224 */ /* 0x000fe200078e00ae */
[----:B------:R-:W-:Y:S03]  /*5870*/  @!P0 FSEL R6, R174, -INF , !P1 ;  /* 0xff800000ae068808 */ /* 0x000fe60004800000 */
[----:B------:R3:W-:Y:S02]  /*5880*/  MUFU.EX2 R169, R5 ;  /* 0x0000000500a97308 */ /* 0x0007e40000000800 */
[--C-:B------:R-:W-:Y:S01]  /*5890*/  FFMA.FTZ R7, R6, UR6, -R9.reuse ;  /* 0x0000000606077c23 */ /* 0x100fe20008010809 */
        /* <DEDUP_REMOVED lines=8> */
[C---:B------:R-:W-:Y:S04]  /*5920*/  @!P0 ISETP.GE.AND P3, PT, R4.reuse, R11, PT ;  /* 0x0000000b0400820c */ /* 0x040fe80003f66270 */
        /* <DEDUP_REMOVED lines=8> */
[C---:B------:R-:W-:Y:S01]  /*59b0*/  @!P0 ISETP.GE.AND P1, PT, R0.reuse, R11, PT ;  /* 0x0000000b0000820c */ /* 0x040fe20003f26270 */
[----:B------:R1:W-:Y:S01]  /*59c0*/  STS [R243+0x10400], R4 ;  /* 0x01040004f3007388 */ /* 0x0003e20000000800 */
[----:B---3--:R-:W-:Y:S02]  /*59d0*/  MOV R5, R175 ;  /* 0x000000af00057202 */ /* 0x008fe40000000f00 */
[----:B------:R-:W-:Y:S02]  /*59e0*/  @!P0 FSEL R5, R175, -INF , !P5 ;  /* 0xff800000af058808 */ /* 0x000fe40006800000 */
[----:B------:R-:W-:Y:S02]  /*59f0*/  @!P0 ISETP.GE.AND P5, PT, R0, R15, PT ;  /* 0x0000000f0000820c */ /* 0x000fe40003fa6270 */
[----:B------:R-:W-:Y:S01]  /*5a00*/  MOV R15, R168 ;  /* 0x000000a8000f7202 */ /* 0x000fe20000000f00 */
[----:B------:R-:W-:Y:S01]  /*5a10*/  FFMA.FTZ R5, R5, UR6, -R9 ;  /* 0x0000000605057c23 */ /* 0x000fe20008010809 */
        /* <DEDUP_REMOVED lines=13> */
[--C-:B-1----:R-:W-:Y:S01]  /*5af0*/  FFMA.FTZ R5, R7, UR6, -R8.reuse ;  /* 0x0000000607057c23 */ /* 0x102fe20008010808 */
        /* <DEDUP_REMOVED lines=182> */
[----:B------:R-:W-:Y:S01]  /*6660*/  FADD.FTZ R20, -R111, R37 ;  /* 0x000000256f147221 */ /* 0x000fe20000010100 */
        /* <DEDUP_REMOVED lines=28> */
[----:B------:R-:W-:Y:S01]  /*6830*/  FMUL.FTZ R48, R74, R48 ;  /* 0x000000304a307220 */ /* 0x000fe20000410000 */
[----:B------:R-:W-:Y:S01]  /*6840*/  FADD.FTZ R49, -R111, R65 ;  /* 0x000000416f317221 */ /* 0x000fe20000010100 */
[----:B------:R-:W-:Y:S01]  /*6850*/  FMUL.FTZ R5, R79, R5 ;  /* 0x000000054f057220 */ /* 0x000fe20000410000 */
[----:B------:R-:W-:Y:S01]  /*6860*/  FMUL.FTZ R20, R52, R20 ;  /* 0x0000001434147220 */ /* 0x000fe20000410000 */
[----:B------:R1:W5:Y:S01]  /*6870*/  LDL.LU R79, [R1+0xa8] ;  /* 0x0000a800014f7983 */ /* 0x0003620000300800 */
[----:B------:R-:W-:Y:S01]  /*6880*/  FMUL.FTZ R49, R73, R49 ;  /* 0x0000003149317220 */ /* 0x000fe20000410000 */
[----:B------:R-:W-:Y:S01]  /*6890*/  FMUL.FTZ R21, R5, R21 ;  /* 0x0000001505157220 */ /* 0x000fe20000410000 */
[----:B------:R-:W-:Y:S01]  /*68a0*/  FFMA.FTZ R5, -R70, R70, 1 ;  /* 0x3f80000046057423 */ /* 0x000fe20000010146 */
[----:B------:R1:W5:Y:S01]  /*68b0*/  LDL.LU R78, [R1+0xa4] ;  /* 0x0000a400014e7983 */ /* 0x0003620000300800 */
[----:B------:R-:W-:Y:S01]  /*68c0*/  FMUL.FTZ R17, R17, UR5 ;  /* 0x0000000511117c20 */ /* 0x000fe20008410000 */
[----:B------:R-:W-:Y:S01]  /*68d0*/  F2FP.BF16.F32.PACK_AB R100, R37, R100 ;  /* 0x000000642564723e */ /* 0x000fe200000010ff */
[----:B------:R-:W-:Y:S01]  /*68e0*/  FMUL.FTZ R5, R5, UR5 ;  /* 0x0000000505057c20 */ /* 0x000fe20008410000 */
[----:B------:R1:W5:Y:S01]  /*68f0*/  LDL.LU R77, [R1+0xa0] ;  /* 0x0000a000014d7983 */ /* 0x0003620000300800 */
[----:B------:R-:W-:Y:S01]  /*6900*/  FMUL.FTZ R17, R53, R17 ;  /* 0x0000001135117220 */ /* 0x000fe20000410000 */
[----:B------:R-:W-:Y:S01]  /*6910*/  FMUL.FTZ R32, R32, UR5 ;  /* 0x0000000520207c20 */ /* 0x000fe20008410000 */
[----:B------:R-:W-:Y:S01]  /*6920*/  FMUL.FTZ R5, R48, R5 ;  /* 0x0000000530057220 */ /* 0x000fe20000410000 */
[----:B------:R1:W5:Y:S02]  /*6930*/  LDL.LU R76, [R1+0x9c] ;  /* 0x00009c00014c7983 */ /* 0x0003640000300800 */
[----:B------:R-:W-:Y:S01]  /*6940*/  F2FP.BF16.F32.PACK_AB R37, R17, R20 ;  /* 0x000000141125723e */ /* 0x000fe200000010ff */
[----:B------:R-:W-:Y:S01]  /*6950*/  FFMA.FTZ R17, -R69, R69, 1 ;  /* 0x3f80000045117423 */ /* 0x000fe20000010145 */
[----:B------:R1:W5:Y:S01]  /*6960*/  LDL.LU R75, [R1+0x98] ;  /* 0x00009800014b7983 */ /* 0x0003620000300800 */
[----:B------:R-:W-:Y:S01]  /*6970*/  FMUL.FTZ R20, R3, R6 ;  /* 0x0000000603147220 */ /* 0x000fe20000410000 */
[----:B------:R-:W-:Y:S01]  /*6980*/  FMUL.FTZ R32, R4, R32 ;  /* 0x0000002004207220 */ /* 0x000fe20000410000 */
[----:B------:R-:W-:Y:S01]  /*6990*/  FFMA.FTZ R4, -R252, R252, 1 ;  /* 0x3f800000fc047423 */ /* 0x000fe200000101fc */
[----:B------:R1:W5:Y:S01]  /*69a0*/  LDL.LU R74, [R1+0x94] ;  /* 0x00009400014a7983 */ /* 0x0003620000300800 */
[----:B------:R-:W-:Y:S02]  /*69b0*/  FMUL.FTZ R17, R17, UR5 ;  /* 0x0000000511117c20 */ /* 0x000fe40008410000 */
[----:B------:R-:W-:Y:S01]  /*69c0*/  FMUL.FTZ R4, R4, UR5 ;  /* 0x0000000504047c20 */ /* 0x000fe20008410000 */
[----:B------:R1:W5:Y:S01]  /*69d0*/  LDL.LU R73, [R1+0x90] ;  /* 0x0000900001497983 */ /* 0x0003620000300800 */
[----:B------:R-:W-:Y:S02]  /*69e0*/  F2FP.BF16.F32.PACK_AB R48, R21, R32 ;  /* 0x000000201530723e */ /* 0x000fe400000010ff */
[----:B------:R-:W-:Y:S01]  /*69f0*/  FMUL.FTZ R4, R49, R4 ;  /* 0x0000000431047220 */ /* 0x000fe20000410000 */
[----:B------:R1:W5:Y:S01]  /*6a00*/  LDL.LU R72, [R1+0x8c] ;  /* 0x00008c0001487983 */ /* 0x0003620000300800 */
[----:B------:R-:W-:Y:S03]  /*6a10*/  F2FP.BF16.F32.PACK_AB R49, R33, R36 ;  /* 0x000000242131723e */ /* 0x000fe600000010ff */
[----:B------:R1:W5:Y:S01]  /*6a20*/  LDL.LU R71, [R1+0x88] ;  /* 0x0000880001477983 */ /* 0x0003620000300800 */
[----:B------:R-:W-:Y:S01]  /*6a30*/  F2FP.BF16.F32.PACK_AB R36, R4, R5 ;  /* 0x000000050424723e */ /* 0x000fe200000010ff */
[----:B------:R-:W-:Y:S02]  /*6a40*/  FFMA.FTZ R4, -R68, R68, 1 ;  /* 0x3f80000044047423 */ /* 0x000fe40000010144 */
[----:B------:R1:W5:Y:S02]  /*6a50*/  LDL.LU R70, [R1+0x84] ;  /* 0x0000840001467983 */ /* 0x0003640000300800 */
[----:B------:R-:W-:Y:S02]  /*6a60*/  FMUL.FTZ R6, R4, UR5 ;  /* 0x0000000504067c20 */ /* 0x000fe40008410000 */
        /* <DEDUP_REMOVED lines=8> */
[----:B------:R-:W4:Y:S01]  /*6af0*/  LDL.LU R64, [R1+0x2c] ;  /* 0x00002c0001407983 */ /* 0x000f220000300800 */
[----:B------:R-:W-:Y:S01]  /*6b00*/  UMOV UR16, 0xffffe000 ;  /* 0xffffe00000107882 */ /* 0x000fe20000000000 */
        /* <DEDUP_REMOVED lines=20> */
.L_x_297:
[----:B------:R-:W3:Y:S01]  /*6c50*/  LDL.LU R103, [R1+0x28] ;  /* 0x0000280001677983 */ /* 0x000ee20000300800 */
[----:B------:R-:W-:Y:S01]  /*6c60*/  FMUL.FTZ R7, R7, R6 ;  /* 0x0000000607077220 */ /* 0x000fe20000410000 */
[----:B------:R-:W-:Y:S01]  /*6c70*/  FMUL.FTZ R17, R20, R17 ;  /* 0x0000001114117220 */ /* 0x000fe20000410000 */
[C---:B-----5:R-:W-:Y:S01]  /*6c80*/  FADD.FTZ R29, -R109.reuse, R29 ;  /* 0x0000001d6d1d7221 */ /* 0x060fe20000010100 */
[----:B------:R-:W4:Y:S01]  /*6c90*/  LDL.LU R102, [R1+0x24] ;  /* 0x0000240001667983 */ /* 0x000f220000300800 */
[----:B------:R-:W-:Y:S01]  /*6ca0*/  FADD.FTZ R25, -R109, R25 ;  /* 0x000000196d197221 */ /* 0x000fe20000010100 */
[----:B------:R-:W-:Y:S01]  /*6cb0*/  FADD.FTZ R15, -R108, R15 ;  /* 0x0000000f6c0f7221 */ /* 0x000fe20000010100 */
[----:B------:R-:W-:Y:S01]  /*6cc0*/  FMUL.FTZ R29, R226, R29 ;  /* 0x0000001de21d7220 */ /* 0x000fe20000410000 */
[----:B------:R-:W4:Y:S01]  /*6cd0*/  LDL.LU R65, [R1+0x20] ;  /* 0x0000200001417983 */ /* 0x000f220000300800 */
[----:B------:R-:W-:Y:S01]  /*6ce0*/  FMUL.FTZ R25, R234, R25 ;  /* 0x00000019ea197220 */ /* 0x000fe20000410000 */
[----:B------:R-:W-:Y:S01]  /*6cf0*/  FADD.FTZ R27, -R108, R27 ;  /* 0x0000001b6c1b7221 */ /* 0x000fe20000010100 */
[----:B--2---:R-:W-:Y:S01]  /*6d00*/  FFMA.FTZ R4, -R181, R181, 1 ;  /* 0x3f800000b5047423 */ /* 0x004fe200000101b5 */
[----:B------:R-:W2:Y:S01]  /*6d10*/  LDL.LU R64, [R1+0x8] ;  /* 0x0000080001407983 */ /* 0x000ea20000300800 */
[C---:B------:R-:W-:Y:S01]  /*6d20*/  FADD.FTZ R19, -R110.reuse, R19 ;  /* 0x000000136e137221 */ /* 0x040fe20000010100 */
[----:B------:R-:W-:Y:S01]  /*6d30*/  FADD.FTZ R34, -R110, R34 ;  /* 0x000000226e227221 */ /* 0x000fe20000010100 */
[----:B------:R-:W-:Y:S01]  /*6d40*/  FADD.FTZ R24, -R109, R24 ;  /* 0x000000186d187221 */ /* 0x000fe20000010100 */
[----:B------:R-:W2:Y:S01]  /*6d50*/  LDL.LU R53, [R1+0x4] ;  /* 0x0000040001357983 */ /* 0x000ea20000300800 */
[----:B------:R-:W-:Y:S01]  /*6d60*/  FMUL.FTZ R19, R217, R19 ;  /* 0x00000013d9137220 */ /* 0x000fe20000410000 */
[----:B------:R-:W-:Y:S01]  /*6d70*/  FMUL.FTZ R34, R195, R34 ;  /* 0x00000022c3227220 */ /* 0x000fe20000410000 */
[----:B------:R-:W-:Y:S01]  /*6d80*/  FMUL.FTZ R24, R235, R24 ;  /* 0x00000018eb187220 */ /* 0x000fe20000410000 */
[----:B------:R-:W2:Y:S01]  /*6d90*/  LDL.LU R52, [R1] ;  /* 0x0000000001347983 */ /* 0x000ea20000300800 */
        /* <DEDUP_REMOVED lines=22> */
[----:B------:R-:W-:Y:S01]  /*6f00*/  FADD.FTZ R50, -R110, R50 ;  /* 0x000000326e327221 */ /* 0x000fe20000010100 */
[----:B------:R-:W-:Y:S01]  /*6f10*/  FMUL.FTZ R39, R186, R39 ;  /* 0x00000027ba277220 */ /* 0x000fe20000410000 */
[----:B------:R-:W-:Y:S01]  /*6f20*/  FMUL.FTZ R35, R194, R35 ;  /* 0x00000023c2237220 */ /* 0x000fe20000410000 */
[C---:B------:R-:W-:Y:S01]  /*6f30*/  FADD.FTZ R51, -R110.reuse, R51 ;  /* 0x000000336e337221 */ /* 0x040fe20000010100 */
[----:B------:R-:W-:Y:S01]  /*6f40*/  FMUL.FTZ R50, R171, R50 ;  /* 0x00000032ab327220 */ /* 0x000fe20000410000 */
[----:B------:R-:W-:Y:S01]  /*6f50*/  FADD.FTZ R55, -R110, R55 ;  /* 0x000000376e377221 */ /* 0x000fe20000010100 */
        /* <DEDUP_REMOVED lines=138> */
[----:B------:R-:W2:Y:S01]  /*7800*/  LDL R34, [R1+0x5c] ;  /* 0x00005c0001227983 */ /* 0x000ea20000100800 */
[----:B------:R-:W-:Y:S01]  /*7810*/  FMUL.FTZ R58, R225, R58 ;  /* 0x0000003ae13a7220 */ /* 0x000fe20000410000 */
[----:B------:R-:W-:Y:S01]  /*7820*/  F2FP.BF16.F32.PACK_AB R18, R18, R24 ;  /* 0x000000181212723e */ /* 0x000fe200000010ff */
[----:B------:R-:W-:Y:S01]  /*7830*/  FADD.FTZ R47, -R108, R47 ;  /* 0x0000002f6c2f7221 */ /* 0x000fe20000010100 */
[----:B------:R-:W2:Y:S01]  /*7840*/  LDL.LU R29, [R1+0x30] ;  /* 0x00003000011d7983 */ /* 0x000ea20000300800 */
[----:B------:R-:W-:Y:S01]  /*7850*/  FMUL.FTZ R43, R236, R43 ;  /* 0x0000002bec2b7220 */ /* 0x000fe20000410000 */
[----:B------:R-:W-:Y:S01]  /*7860*/  FADD.FTZ R46, -R108, R46 ;  /* 0x0000002e6c2e7221 */ /* 0x000fe20000010100 */
[----:B------:R-:W-:Y:S01]  /*7870*/  F2FP.BF16.F32.PACK_AB R17, R17, R28 ;  /* 0x0000001c1111723e */ /* 0x000fe200000010ff */
[----:B------:R-:W-:Y:S01]  /*7880*/  FMUL.FTZ R47, R232, R47 ;  /* 0x0000002fe82f7220 */ /* 0x000fe20000410000 */
[----:B------:R-:W2:Y:S01]  /*7890*/  LDL.LU R28, [R1+0x34] ;  /* 0x00003400011c7983 */ /* 0x000ea20000300800 */
        /* <DEDUP_REMOVED lines=15> */
[----:B---3--:R-:W-:Y:S01]  /*7990*/  FMUL.FTZ R10, R103, R10 ;  /* 0x0000000a670a7220 */ /* 0x008fe20000410000 */
[----:B----4-:R-:W-:Y:S01]  /*79a0*/  FMUL.FTZ R5, R102, R4 ;  /* 0x0000000466057220 */ /* 0x010fe20000410000 */
[----:B------:R-:W-:Y:S01]  /*79b0*/  FFMA.FTZ R4, -R231, R231, 1 ;  /* 0x3f800000e7047423 */ /* 0x000fe200000101e7 */
[----:B------:R-:W-:Y:S03]  /*79c0*/  FMUL.FTZ R14, R65, R14 ;  /* 0x0000000e410e7220 */ /* 0x000fe60000410000 */
[----:B------:R-:W-:Y:S01]  /*79d0*/  FMUL.FTZ R7, R4, UR5 ;  /* 0x0000000504077c20 */ /* 0x000fe20008410000 */
[----:B------:R-:W-:Y:S01]  /*79e0*/  FFMA.FTZ R4, -R229, R229, 1 ;  /* 0x3f800000e5047423 */ /* 0x000fe200000101e5 */
[----:B------:R-:W-:Y:S01]  /*79f0*/  FMUL.FTZ R6, R5, R6 ;  /* 0x0000000605067220 */ /* 0x000fe20000410000 */
[----:B--2---:R-:W-:Y:S01]  /*7a00*/  FMUL.FTZ R15, R64, R15 ;  /* 0x0000000f400f7220 */ /* 0x004fe20000410000 */
        /* <DEDUP_REMOVED lines=143> */
[----:B------:R-:W1:Y:S08]  /*8300*/  LDC R6, c[0x0][0x420] ;  /* 0x00010800ff067b82 */ /* 0x000e700000000800 */
[----:B------:R-:W3:Y:S01]  /*8310*/  LDC R7, c[0x0][0x424] ;  /* 0x00010900ff077b82 */ /* 0x000ee20000000800 */
[----:B-1----:R-:W-:Y:S05]  /*8320*/  IMAD.U32 R4, R6, -0x80, RZ ;  /* 0xffffff8006047824 */ /* 0x002fea00078e00ff */
        /* <DEDUP_REMOVED lines=9> */
[----:B---3--:R-:W-:Y:S03]  /*83c0*/  LEA.HI.X R5, R6, R9, R7, 0x7, P0 ;  /* 0x0000000906057211 */ /* 0x008fe600000f3c07 */
[----:B------:R1:W-:Y:S04]  /*83d0*/  STL.64 [R1+0x10], R8 ;  /* 0x0000100801007387 */ /* 0x0003e80000100a00 */
[----:B------:R1:W-:Y:S04]  /*83e0*/  LDGSTS.E.BYPASS.LTC128B.128 [R59+0x5000], desc[UR8][R4.64] ;  /* 0x05000000043b7fae */ /* 0x0003e8000b901d48 */
[----:B------:R-:W0:Y:S02]  /*83f0*/  LDGDEPBAR ;  /* 0x00000000000079af */ /* 0x000e240000000000 */
.L_x_298:
        /* <DEDUP_REMOVED lines=56> */
[----:B------:R-:W1:Y:S01]  /*8780*/  LDSM.16.M88.4 R32, [R152+0x6000] ;  /* 0x006000009820783b */ /* 0x000e620000000200 */
[----:B------:R-:W-:Y:S04]  /*8790*/  IMAD.U32 R40, RZ, RZ, UR29 ;  /* 0x0000001dff287e24 */ /* 0x000fe8000f8e00ff */
[----:B------:R-:W-:Y:S01]  /*87a0*/  HMMA.16816.F32.BF16 R16, R36, R42, R16 ;  /* 0x0000002a2410723c */ /* 0x000fe20000041810 */
[----:B------:R-:W-:Y:S05]  /*87b0*/  IMAD.U32 R0, RZ, RZ, UR19 ;  /* 0x00000013ff007e24 */ /* 0x000fea000f8e00ff */
        /* <DEDUP_REMOVED lines=39> */
[----:B---3--:R-:W-:Y:S01]  /*8a30*/  @P1 IADD3.X R21, R58, UR12, RZ, P2, !PT ;  /* 0x0000000c3a151c10 */ /* 0x008fe200097fe4ff */
[----:B------:R-:W-:Y:S01]  /*8a40*/  IMAD.U32 R58, RZ, RZ, UR26 ;  /* 0x0000001aff3a7e24 */ /* 0x000fe2000f8e00ff */
[----:B------:R-:W-:Y:S03]  /*8a50*/  @UP3 UIADD3.X UR12, UR12, -0x1, URZ, UP1, !UPT ;  /* 0xffffffff0c0c3890 */ /* 0x000fe60008ffe43f */
[----:B----4-:R-:W2:Y:S04]  /*8a60*/  @P1 LDG.E R57, desc[UR8][R20.64] ;  /* 0x0000000814391981 */ /* 0x010ea8000c1e1900 */
[----:B-----5:R-:W3:Y:S04]  /*8a70*/  @P1 LDG.E R56, desc[UR8][R20.64+0x20] ;  /* 0x0000200814381981 */ /* 0x020ee8000c1e1900 */
[----:B------:R-:W4:Y:S04]  /*8a80*/  @P1 LDG.E R55, desc[UR8][R20.64+0x100] ;  /* 0x0001000814371981 */ /* 0x000f28000c1e1900 */
[----:B------:R5:W4:Y:S02]  /*8a90*/  @P1 LDG.E R54, desc[UR8][R20.64+0x120] ;  /* 0x0001200814361981 */ /* 0x000b24000c1e1900 */
[----:B-----5:R-:W-:Y:S02]  /*8aa0*/  IMAD.MOV.U32 R20, RZ, RZ, R37 ;  /* 0x000000ffff147224 */ /* 0x020fe400078e0025 */
        /* <DEDUP_REMOVED lines=22> */
[-C--:B-1----:R-:W-:Y:S01]  /*8c10*/  LEA.HI.X.SX32 R37, R35, R21.reuse, 0x2, P0 ;  /* 0x0000001523257211 */ /* 0x082fe200000f16ff */
        /* <DEDUP_REMOVED lines=13> */
[----:B------:R4:W-:Y:S01]  /*8cf0*/  @P1 STL [R1+0x3c], R54 ;  /* 0x00003c3601001387 */ /* 0x0009e20000100800 */
        /* <DEDUP_REMOVED lines=109> */
[----:B------:R-:W-:Y:S01]  /*93d0*/  F2FP.BF16.F32.PACK_AB R4, R4, R98 ;  /* 0x000000620404723e */ /* 0x000fe200000010ff */
[----:B------:R-:W-:Y:S01]  /*93e0*/  USHF.L.U32 UR19, UR18, 0x7, URZ ;  /* 0x0000000712137899 */ /* 0x000fe2000800063f */
[----:B------:R-:W-:-:S02]  /*93f0*/  F2FP.BF16.F32.PACK_AB R7, R7, R88 ;  /* 0x000000580707723e */ /* 0x000fc400000010ff */
        /* <DEDUP_REMOVED lines=19> */
[----:B------:R-:W-:Y:S04]  /*9530*/  STS [R61+0x200], R8 ;  /* 0x000200083d007388 */ /* 0x000fe80000000800 */
[----:B---3--:R-:W-:Y:S04]  /*9540*/  STS [R60], R5 ;  /* 0x000000053c007388 */ /* 0x008fe80000000800 */
[----:B------:R-:W-:Y:S04]  /*9550*/  STS [R60+0x200], R4 ;  /* 0x000200043c007388 */ /* 0x000fe80000000800 */
[----:B------:R-:W-:Y:S04]  /*9560*/  STS [R61+0x1000], R7 ;  /* 0x001000073d007388 */ /* 0x000fe80000000800 */
[----:B------:R-:W-:Y:S04]  /*9570*/  STS [R61+0x1200], R6 ;  /* 0x001200063d007388 */ /* 0x000fe80000000800 */
[----:B------:R2:W-:Y:S01]  /*9580*/  STS [R60+0x1000], R3 ;  /* 0x001000033c007388 */ /* 0x0005e20000000800 */
[----:B-1----:R-:W2:Y:S03]  /*9590*/  S2R R9, SR_TID.X ;  /* 0x0000000000097919 */ /* 0x002ea60000002100 */
        /* <DEDUP_REMOVED lines=8> */
[----:B--2---:R-:W-:-:S03]  /*9620*/  SHF.R.S32.HI R3, RZ, 0x1f, R9 ;  /* 0x0000001fff037819 */ /* 0x004fc60000011409 */
        /* <DEDUP_REMOVED lines=15> */
.L_x_300:
[----:B------:R-:W-:Y:S01]  /*9720*/  @UP0 UIADD3 UR5, UR36, UR37, URZ ;  /* 0x0000002524050290 */ /* 0x000fe2000fffe03f */
[----:B------:R-:W-:Y:S01]  /*9730*/  LEA.HI R3, R3, R9, RZ, 0x2 ;  /* 0x0000000903037211 */ /* 0x000fe200078f10ff */
[----:B------:R-:W-:Y:S02]  /*9740*/  @UP0 ULDC.64 UR12, c[0x0][0x458] ;  /* 0x00011600000c0ab9 */ /* 0x000fe40000000a00 */
[----:B------:R-:W-:Y:S01]  /*9750*/  @UP0 UIMAD.WIDE.U32 UR14, UR5, UR12, URZ ;  /* 0x0000000c050e02a5 */ /* 0x000fe2000f8e003f */
[----:B-1----:R-:W-:Y:S01]  /*9760*/  LOP3.LUT R0, R3, 0xfffffffc, RZ, 0xc0, !PT ;  /* 0xfffffffc03007812 */ /* 0x002fe200078ec0ff */
        /* <DEDUP_REMOVED lines=16> */
.L_x_301:
        /* <DEDUP_REMOVED lines=39> */
.L_x_303:
[----:B------:R-:W-:Y:S05]  /*9ae0*/  BSYNC B0 ;  /* 0x0000000000007941 */ /* 0x000fea0003800000 */
.L_x_302:
        /* <DEDUP_REMOVED lines=13> */
.L_x_305:
[----:B------:R-:W-:Y:S05]  /*9bc0*/  BSYNC B0 ;  /* 0x0000000000007941 */ /* 0x000fea0003800000 */
.L_x_304:
        /* <DEDUP_REMOVED lines=27> */
.L_x_307:
[----:B------:R-:W-:Y:S05]  /*9d80*/  BSYNC B0 ;  /* 0x0000000000007941 */ /* 0x000fea0003800000 */
.L_x_306:
        /* <DEDUP_REMOVED lines=13> */
.L_x_296:
[----:B------:R-:W-:Y:S05]  /*9e60*/  BSYNC B1 ;  /* 0x0000000000017941 */ /* 0x000fea0003800000 */
.L_x_282:
        /* <DEDUP_REMOVED lines=8> */
.L_x_308:
[----:B------:R-:W-:Y:S05]  /*9ef0*/  EXIT ;  /* 0x000000000000794d */ /* 0x000fea0003800000 */
.L_x_310:
        /* <DEDUP_REMOVED lines=16> */
.L_x_698:


//--------------------- .text._ZN5flash44flash_bwd_dq_dk_dv_loop_seqk_parallel_kernelI23Flash_bwd_kernel_traitsILi32ELi128ELi128ELi8ELi4ELi4ELi4ELb1ELb0EN7cutlass10bfloat16_tE19Flash_kernel_traitsILi32ELi128ELi128ELi8ES3_EELb1ELb1ELb0ELb1ELb0ELb0ELb0EEEvNS_16Flash_bwd_paramsE --------------------------
	.section	.text._ZN5flash44flash_bwd_dq_dk_dv_loop_seqk_parallel_kernelI23Flash_bwd_kernel_traitsILi32ELi128ELi128ELi8ELi4ELi4ELi4ELb1ELb0EN7cutlass10bfloat16_tE19Flash_kernel_traitsILi32ELi128ELi128ELi8ES3_EELb1ELb1ELb0ELb1ELb0ELb0ELb0EEEvNS_16Flash_bwd_paramsE,"ax",@progbits
	.align	128
        .global         _ZN5flash44flash_bwd_dq_dk_dv_loop_seqk_parallel_kernelI23Flash_bwd_kernel_traitsILi32ELi128ELi128ELi8ELi4ELi4ELi4ELb1ELb0EN7cutlass10bfloat16_tE19Flash_kernel_traitsILi32ELi128ELi128ELi8ES3_EELb1ELb1ELb0ELb1ELb0ELb0ELb0EEEvNS_16Flash_bwd_paramsE
        .type           _ZN5flash44flash_bwd_dq_dk_dv_loop_seqk_parallel_kernelI23Flash_bwd_kernel_traitsILi32ELi128ELi128ELi8ELi4ELi4ELi4ELb1ELb0EN7cutlass10bfloat16_tE19Flash_kernel_traitsILi32ELi128ELi128ELi8ES3_EELb1ELb1ELb0ELb1ELb0ELb0ELb0EEEvNS_16Flash_bwd_paramsE,@function
        .size           _ZN5flash44flash_bwd_dq_dk_dv_loop_seqk_parallel_kernelI23Flash_bwd_kernel_traitsILi32ELi128ELi128ELi8ELi4ELi4ELi4ELb1ELb0EN7cutlass10bfloat16_tE19Flash_kernel_traitsILi32ELi128ELi128ELi8ES3_EELb1ELb1ELb0ELb1ELb0ELb0ELb0EEEvNS_16Flash_bwd_paramsE,(.L_x_699 - _ZN5flash44flash_bwd_dq_dk_dv_loop_seqk_parallel_kernelI23Flash_bwd_kernel_traitsILi32ELi128ELi128ELi8ELi4ELi4ELi4ELb1ELb0EN7cutlass10bfloat16_tE19Flash_kernel_traitsILi32ELi128ELi128ELi8ES3_EELb1ELb1ELb0ELb1ELb0ELb0ELb0EEEvNS_16Flash_bwd_paramsE)
        .other          _ZN5flash44flash_bwd_dq_dk_dv_loop_seqk_parallel_kernelI23Flash_bwd_kernel_traitsILi32ELi128ELi128ELi8ELi4ELi4ELi4ELb1ELb0EN7cutlass10bfloat16_tE19Flash_kernel_traitsILi32ELi128ELi128ELi8ES3_EELb1ELb1ELb0ELb1ELb0ELb0ELb0EEEvNS_16Flash_bwd_paramsE,@"STO_CUDA_ENTRY STV_DEFAULT"
_ZN5flash44flash_bwd_dq_dk_dv_loop_seqk_parallel_kernelI23Flash_bwd_kernel_traitsILi32ELi128ELi128ELi8ELi4ELi4ELi4ELb1ELb0EN7cutlass10bfloat16_tE19Flash_kernel_traitsILi32ELi128ELi128ELi8ES3_EELb1ELb1ELb0ELb1ELb0ELb0ELb0EEEvNS_16Flash_bwd_paramsE:
.text._ZN5flash44flash_bwd_dq_dk_dv_loop_seqk_parallel_kernelI23Flash_bwd_kernel_traitsILi32ELi128ELi128ELi8ELi4ELi4ELi4ELb1ELb0EN7cutlass10bfloat16_tE19Flash_kernel_traitsILi32ELi128ELi128ELi8ES3_EELb1ELb1ELb0ELb1ELb0ELb0ELb0EEEvNS_16Flash_bwd_paramsE:
        /* <DEDUP_REMOVED lines=29> */
[CC--:B------:R-:W-:Y:S02]  /*01d0*/  LEA.HI R5, R6.reuse, R10.reuse, RZ, 0x2 ;  /* 0x0000000a06057211 */ /* 0x0c0fe400078f10ff */
[----:B------:R-:W-:Y:S02]  /*01e0*/  LEA.HI R6, R6, R10, RZ, 0x5 ;  /* 0x0000000a06067211 */ /* 0x000fe400078f28ff */
[----:B------:R-:W-:-:S02]  /*01f0*/  SHF.R.S32.HI R2, RZ, 0x4, R3 ;  /* 0x00000004ff027819 */ /* 0x000fc40000011403 */
[----:B------:R-:W-:Y:S02]  /*0200*/  LOP3.LUT R9, R16, 0xfffffff8, RZ, 0xc0, !PT ;  /* 0xfffffff810097812 */ /* 0x000fe400078ec0ff */
[C---:B------:R-:W-:Y:S02]  /*0210*/  LOP3.LUT R0, R3.reuse, 0xfffffff0, RZ, 0xc0, !PT ;  /* 0xfffffff003007812 */ /* 0x040fe400078ec0ff */
[----:B------:R-:W-:Y:S01]  /*0220*/  LOP3.LUT R8, R6, 0xffffffe0, RZ, 0xc0, !PT ;  /* 0xffffffe006087812 */ /* 0x000fe200078ec0ff */
[C---:B------:R-:W-:Y:S01]  /*0230*/  IMAD.IADD R9, R10.reuse, 0x1, -R9 ;  /* 0x000000010a097824 */ /* 0x040fe200078e0a09 */
[----:B------:R-:W-:Y:S01]  /*0240*/  LEA.HI R4, R3, R2, RZ, 0x1 ;  /* 0x0000000203047211 */ /* 0x000fe200078f08ff */
[C---:B------:R-:W-:Y:S01]  /*0250*/  IMAD.IADD R3, R10.reuse, 0x1, -R0 ;  /* 0x000000010a037824 */ /* 0x040fe200078e0a00 */
[----:B------:R-:W-:Y:S01]  /*0260*/  LOP3.LUT R12, R5, 0xfffffffc, RZ, 0xc0, !PT ;  /* 0xfffffffc050c7812 */ /* 0x000fe200078ec0ff */
[----:B------:R-:W-:Y:S01]  /*0270*/  IMAD.IADD R0, R10, 0x1, -R8 ;  /* 0x000000010a007824 */ /* 0x000fe200078e0a08 */
[----:B------:R-:W-:-:S02]  /*0280*/  LOP3.LUT R4, R4, 0xfffffffe, RZ, 0xc0, !PT ;  /* 0xfffffffe04047812 */ /* 0x000fc400078ec0ff */
[----:B------:R-:W-:Y:S01]  /*0290*/  LEA.HI R11, R9, R9, RZ, 0x1 ;  /* 0x00000009090b7211 */ /* 0x000fe200078f08ff */
[----:B------:R-:W-:Y:S01]  /*02a0*/  IMAD.IADD R234, R10, 0x1, -R12 ;  /* 0x000000010aea7824 */ /* 0x000fe200078e0a0c */
[----:B------:R-:W-:Y:S01]  /*02b0*/  SHF.R.S32.HI R8, RZ, 0x1f, R0 ;  /* 0x0000001fff087819 */ /* 0x000fe20000011400 */
[----:B------:R-:W-:Y:S01]  /*02c0*/  IMAD.IADD R12, R2, 0x1, -R4 ;  /* 0x00000001020c7824 */ /* 0x000fe200078e0a04 */
[----:B------:R-:W-:Y:S02]  /*02d0*/  LOP3.LUT R2, R11, 0x7fffffe, RZ, 0xc0, !PT ;  /* 0x07fffffe0b027812 */ /* 0x000fe400078ec0ff */
[----:B------:R-:W-:Y:S02]  /*02e0*/  SHF.R.S32.HI R21, RZ, 0x7, R7 ;  /* 0x00000007ff157819 */ /* 0x000fe40000011407 */
[----:B------:R-:W-:Y:S01]  /*02f0*/  LEA.HI R17, R8, R0, RZ, 0x2 ;  /* 0x0000000008117211 */ /* 0x000fe200078f10ff */
[----:B------:R-:W-:Y:S01]  /*0300*/  IMAD.IADD R2, R9, 0x1, -R2 ;  /* 0x0000000109027824 */ /* 0x000fe200078e0a02 */
[--C-:B------:R-:W-:Y:S01]  /*0310*/  SHF.R.S32.HI R14, RZ, 0x2, R5.reuse ;  /* 0x00000002ff0e7819 */ /* 0x100fe20000011405 */
[----:B------:R-:W-:Y:S01]  /*0320*/  IMAD R0, R21, 0x8, R12 ;  /* 0x0000000815007824 */ /* 0x000fe200078e020c */
[----:B------:R-:W-:-:S02]  /*0330*/  SHF.R.S32.HI R4, RZ, 0x1f, R5 ;  /* 0x0000001fff047819 */ /* 0x000fc40000011405 */
[----:B------:R-:W-:Y:S01]  /*0340*/  SHF.R.S32.HI R13, RZ, 0x1f, R3 ;  /* 0x0000001fff0d7819 */ /* 0x000fe20000011403 */
[----:B------:R-:W-:Y:S01]  /*0350*/  IMAD R0, R0, 0x8, R2 ;  /* 0x0000000800007824 */ /* 0x000fe200078e0202 */
[----:B------:R-:W-:Y:S02]  /*0360*/  LEA.HI R2, R4, R14, RZ, 0x3 ;  /* 0x0000000e04027211 */ /* 0x000fe400078f18ff */
[-C--:B------:R-:W-:Y:S02]  /*0370*/  LEA.HI R4, R3, R3.reuse, RZ, 0x1 ;  /* 0x0000000303047211 */ /* 0x080fe400078f08ff */
[----:B------:R-:W-:Y:S02]  /*0380*/  LEA.HI R13, R13, R3, RZ, 0x3 ;  /* 0x000000030d0d7211 */ /* 0x000fe400078f18ff */
[--C-:B------:R-:W-:Y:S02]  /*0390*/  SHF.R.S32.HI R19, RZ, 0x5, R6.reuse ;  /* 0x00000005ff137819 */ /* 0x100fe40000011406 */
[----:B------:R-:W-:-:S02]  /*03a0*/  SHF.R.S32.HI R6, RZ, 0x1f, R6 ;  /* 0x0000001fff067819 */ /* 0x000fc40000011406 */
[----:B------:R-:W-:Y:S02]  /*03b0*/  LOP3.LUT R2, R2, 0xfffffff8, RZ, 0xc0, !PT ;  /* 0xfffffff802027812 */ /* 0x000fe400078ec0ff */
[--C-:B------:R-:W-:Y:S02]  /*03c0*/  SHF.R.S32.HI R5, RZ, 0x1, R4.reuse ;  /* 0x00000001ff057819 */ /* 0x100fe40000011404 */
[----:B------:R-:W-:Y:S01]  /*03d0*/  SHF.R.S32.HI R7, RZ, 0x1f, R4 ;  /* 0x0000001fff077819 */ /* 0x000fe20000011404 */
[----:B------:R-:W-:Y:S01]  /*03e0*/  IMAD.IADD R2, R14, 0x1, -R2 ;  /* 0x000000010e027824 */ /* 0x000fe200078e0a02 */
[----:B------:R-:W-:Y:S02]  /*03f0*/  LOP3.LUT R8, R4, 0x7fffffe, RZ, 0xc0, !PT ;  /* 0x07fffffe04087812 */ /* 0x000fe400078ec0ff */
[----:B------:R-:W-:Y:S02]  /*0400*/  LOP3.LUT R4, R13, 0xfffffff8, RZ, 0xc0, !PT ;  /* 0xfffffff80d047812 */ /* 0x000fe400078ec0ff */
[----:B------:R-:W-:Y:S01]  /*0410*/  LEA.HI R10, R6, R19, RZ, 0x2 ;  /* 0x00000013060a7211 */ /* 0x000fe200078f10ff */
[----:B------:R-:W-:Y:S01]  /*0420*/  IMAD.IADD R18, R3, 0x1, -R8 ;  /* 0x0000000103127824 */ /* 0x000fe200078e0a08 */
[----:B------:R-:W-:Y:S01]  /*0430*/  LEA.HI R7, R7, R5, RZ, 0x2 ;  /* 0x0000000507077211 */ /* 0x000fe200078f10ff */
[----:B------:R-:W-:Y:S01]  /*0440*/  IMAD.IADD R15, R3, 0x1, -R4 ;  /* 0x00000001030f7824 */ /* 0x000fe200078e0a04 */
[----:B------:R-:W-:Y:S01]  /*0450*/  LOP3.LUT R4, R10, 0xfffffffc, RZ, 0xc0, !PT ;  /* 0xfffffffc0a047812 */ /* 0x000fe200078ec0ff */
[----:B------:R-:W-:Y:S01]  /*0460*/  IMAD.SHL.U32 R3, R9, 0x40, RZ ;  /* 0x0000004009037824 */ /* 0x000fe200078e00ff */
[----:B------:R-:W-:-:S02]  /*0470*/  LOP3.LUT R6, R2, 0x1, RZ, 0xc0, !PT ;  /* 0x0000000102067812 */ /* 0x000fc400078ec0ff */
[----:B------:R-:W-:Y:S01]  /*0480*/  LOP3.LUT R7, R7, 0xfffffffc, RZ, 0xc0, !PT ;  /* 0xfffffffc07077812 */ /* 0x000fe200078ec0ff */
[----:B------:R-:W-:Y:S01]  /*0490*/  IMAD.IADD R20, R19, 0x1, -R4 ;  /* 0x0000000113147824 */ /* 0x000fe200078e0a04 */
[----:B------:R-:W-:Y:S01]  /*04a0*/  ISETP.NE.U32.AND P6, PT, R6, 0x1, PT ;  /* 0x000000010600780c */ /* 0x000fe20003fc5070 */
[----:B------:R-:W-:Y:S01]  /*04b0*/  IMAD.SHL.U32 R19, R234, 0x2, RZ ;  /* 0x00000002ea137824 */ /* 0x000fe200078e00ff */
[----:B------:R-:W-:Y:S01]  /*04c0*/  SHF.R.S32.HI R4, RZ, 0x1, R11 ;  /* 0x00000001ff047819 */ /* 0x000fe2000001140b */
[----:B------:R-:W-:Y:S01]  /*04d0*/  IMAD.IADD R14, R5, 0x1, -R7 ;  /* 0x00000001050e7824 */ /* 0x000fe200078e0a07 */
[----:B------:R-:W-:Y:S01]  /*04e0*/  LOP3.LUT R6, R3, 0x1c0, RZ, 0xc0, !PT ;  /* 0x000001c003067812 */ /* 0x000fe200078ec0ff */
[----:B------:R-:W-:Y:S01]  /*04f0*/  IMAD.SHL.U32 R3, R20, 0x10, RZ ;  /* 0x0000001014037824 */ /* 0x000fe200078e00ff */
[C---:B------:R-:W-:Y:S01]  /*0500*/  LOP3.LUT P0, RZ, R4.reuse, 0x2, RZ, 0xc0, !PT ;  /* 0x0000000204ff7812 */ /* 0x040fe2000780c0ff */
[----:B------:R-:W-:Y:S01]  /*0510*/  IMAD.SHL.U32 R5, R4, 0x40, RZ ;  /* 0x0000004004057824 */ /* 0x000fe200078e00ff */
[----:B------:R-:W-:Y:S01]  /*0520*/  LEA.HI R10, R2, R2, RZ, 0x1 ;  /* 0x00000002020a7211 */ /* 0x000fe200078f08ff */
[----:B------:R-:W-:Y:S01]  /*0530*/  STL [R1+0x64], R20 ;  /* 0x0000641401007387 */ /* 0x000fe20000100800 */
[----:B------:R-:W-:Y:S01]  /*0540*/  LEA.HI.SX32 R7, R17, R3, 0x1e ;  /* 0x0000000311077211 */ /* 0x000fe200078ff2ff */
[----:B------:R-:W-:Y:S01]  /*0550*/  IMAD R8, R21, 0x2000, R19 ;  /* 0x0000200015087824 */ /* 0x000fe200078e0213 */
[----:B------:R-:W-:Y:S01]  /*0560*/  LOP3.LUT R4, R6, 0x30, R3, 0xf8, !PT ;  /* 0x0000003006047812 */ /* 0x000fe200078ef803 */
[----:B------:R-:W-:Y:S01]  /*0570*/  IMAD.SHL.U32 R234, R234, 0x8, RZ ;  /* 0x00000008eaea7824 */ /* 0x000fe200078e00ff */
[----:B------:R-:W-:Y:S01]  /*0580*/  LOP3.LUT R3, R5, 0xc0, RZ, 0xc0, !PT ;  /* 0x000000c005037812 */ /* 0x000fe200078ec0ff */
[----:B------:R1:W-:Y:S01]  /*0590*/  STL [R1+0x40], R7 ;  /* 0x0000400701007387 */ /* 0x0003e20000100800 */
[--C-:B------:R-:W-:Y:S01]  /*05a0*/  LOP3.LUT R11, R4, 0x8, R16.reuse, 0xf8, !PT ;  /* 0x00000008040b7812 */ /* 0x100fe200078ef810 */
[----:B------:R-:W-:Y:S01]  /*05b0*/  IMAD.SHL.U32 R5, R2, 0x40, RZ ;  /* 0x0000004002057824 */ /* 0x000fe200078e00ff */
[----:B------:R-:W-:-:S02]  /*05c0*/  LOP3.LUT R4, R3, 0x8, R16, 0xf8, !PT ;  /* 0x0000000803047812 */ /* 0x000fc400078ef810 */
[----:B------:R-:W-:Y:S02]  /*05d0*/  SHF.R.U32.HI R3, RZ, 0x3, R3 ;  /* 0x00000003ff037819 */ /* 0x000fe40000011603 */
[C---:B------:R-:W-:Y:S02]  /*05e0*/  LOP3.LUT P5, RZ, R2.reuse, 0x2, RZ, 0xc0, !PT ;  /* 0x0000000202ff7812 */ /* 0x040fe400078ac0ff */
[----:B------:R-:W-:Y:S02]  /*05f0*/  LOP3.LUT P4, RZ, R2, 0x4, RZ, 0xc0, !PT ;  /* 0x0000000402ff7812 */ /* 0x000fe4000788c0ff */
[----:B------:R-:W-:Y:S02]  /*0600*/  LOP3.LUT R5, R5, 0x1c0, RZ, 0xc0, !PT ;  /* 0x000001c005057812 */ /* 0x000fe400078ec0ff */
[----:B------:R-:W-:Y:S02]  /*0610*/  SEL R223, R223, 0x10, !P6 ;  /* 0x00000010dfdf7807 */ /* 0x000fe40007000000 */
[----:B------:R-:W-:-:S02]  /*0620*/  SEL R225, R158, 0xffffffe0, !P5 ;  /* 0xffffffe09ee17807 */ /* 0x000fc40006800000 */
[----:B-1----:R-:W-:-:S05]  /*0630*/  LOP3.LUT R7, R10, 0x3fffffe, RZ, 0xc0, !PT ;  /* 0x03fffffe0a077812 */ /* 0x002fca00078ec0ff */
[----:B------:R-:W-:Y:S01]  /*0640*/  IMAD.IADD R9, R2, 0x1, -R7 ;  /* 0x0000000102097824 */ /* 0x000fe200078e0a07 */
[----:B------:R-:W-:Y:S01]  /*0650*/  LOP3.LUT R2, R4, R3, RZ, 0x3c, !PT ;  /* 0x0000000304027212 */ /* 0x000fe200078e3cff */
[----:B------:R-:W-:Y:S01]  /*0660*/  IMAD.SHL.U32 R3, R20, 0x400, RZ ;  /* 0x0000040014037824 */ /* 0x000fe200078e00ff */
        /* <DEDUP_REMOVED lines=10> */
[----:B------:R-:W-:Y:S01]  /*0710*/  IMAD.SHL.U32 R0, R21, 0x8, RZ ;  /* 0x0000000815007824 */ /* 0x000fe200078e00ff */
[----:B------:R-:W-:Y:S01]  /*0720*/  LOP3.LUT P3, RZ, R2, 0x2, RZ, 0xc0, !PT ;  /* 0x0000000202ff7812 */ /* 0x000fe2000786c0ff */
[----:B------:R-:W-:Y:S01]  /*0730*/  IMAD R11, R9, 0x20, R5 ;  /* 0x00000020090b7824 */ /* 0x000fe200078e0205 */
[----:B------:R-:W-:Y:S01]  /*0740*/  LEA R153, R160, UR5, 0x1 ;  /* 0x00000005a0997c11 */ /* 0x000fe2000f8e08ff */
[----:B------:R-:W-:Y:S01]  /*0750*/  IMAD.SHL.U32 R5, R15, 0x40, RZ ;  /* 0x000000400f057824 */ /* 0x000fe200078e00ff */
[----:B------:R-:W-:Y:S01]  /*0760*/  LOP3.LUT R8, R0, 0x8, RZ, 0xc0, !PT ;  /* 0x0000000800087812 */ /* 0x000fe200078ec0ff */
[----:B------:R-:W-:Y:S01]  /*0770*/  IMAD.SHL.U32 R2, R2, 0x40, RZ ;  /* 0x0000004002027824 */ /* 0x000fe200078e00ff */
[----:B------:R-:W-:Y:S01]  /*0780*/  SEL R0, R158, 0xffffffe0, !P0 ;  /* 0xffffffe09e007807 */ /* 0x000fe20004000000 */
[----:B------:R-:W-:Y:S01]  /*0790*/  IMAD.SHL.U32 R3, R14, 0x40, RZ ;  /* 0x000000400e037824 */ /* 0x000fe200078e00ff */
[----:B------:R-:W-:Y:S01]  /*07a0*/  LOP3.LUT R5, R5, 0x1c0, RZ, 0xc0, !PT ;  /* 0x000001c005057812 */ /* 0x000fe200078ec0ff */
[----:B------:R-:W-:Y:S01]  /*07b0*/  IMAD.SHL.U32 R7, R12, 0x8, RZ ;  /* 0x000000080c077824 */ /* 0x000fe200078e00ff */
[----:B------:R-:W-:Y:S01]  /*07c0*/  LOP3.LUT R2, R2, 0xc0, RZ, 0xc0, !PT ;  /* 0x000000c002027812 */ /* 0x000fe200078ec0ff */
[C---:B------:R-:W-:Y:S01]  /*07d0*/  IMAD.SHL.U32 R10, R12.reuse, 0x10, RZ ;  /* 0x000000100c0a7824 */ /* 0x040fe200078e00ff */
[----:B------:R-:W-:Y:S01]  /*07e0*/  LOP3.LUT R3, R3, 0xc0, RZ, 0xc0, !PT ;  /* 0x000000c003037812 */ /* 0x000fe200078ec0ff */
[----:B------:R-:W-:Y:S01]  /*07f0*/  IMAD.IADD R153, R153, 0x1, R0 ;  /* 0x0000000199997824 */ /* 0x000fe200078e0200 */
[----:B------:R-:W-:Y:S01]  /*0800*/  LOP3.LUT R7, R7, 0x8, RZ, 0xc0, !PT ;  /* 0x0000000807077812 */ /* 0x000fe200078ec0ff */
[----:B------:R-:W-:Y:S01]  /*0810*/  IMAD.U32 R0, RZ, RZ, UR6 ;  /* 0x00000006ff007e24 */ /* 0x000fe2000f8e00ff */
[----:B------:R-:W-:Y:S01]  /*0820*/  SHF.R.U32.HI R154, RZ, 0x3, R5 ;  /* 0x00000003ff9a7819 */ /* 0x000fe20000011605 */
[----:B------:R-:W-:Y:S01]  /*0830*/  USHF.R.S32.HI UR6, URZ, 0x1f, UR54 ;  /* 0x0000001f3f067899 */ /* 0x000fe20008011436 */
[----:B------:R-:W-:Y:S01]  /*0840*/  SHF.R.U32.HI R9, RZ, 0x3, R2 ;  /* 0x00000003ff097819 */ /* 0x000fe20000011602 */
[----:B------:R-:W-:Y:S01]  /*0850*/  IMAD R4, R12, 0x200, R4 ;  /* 0x000002000c047824 */ /* 0x000fe200078e0204 */
[----:B------:R-:W-:-:S02]  /*0860*/  SHF.R.U32.HI R6, RZ, 0x3, R3 ;  /* 0x00000003ff067819 */ /* 0x000fc40000011603 */
[----:B------:R-:W-:Y:S01]  /*0870*/  LOP3.LUT R10, R8, 0x10, R10, 0xf8, !PT ;  /* 0x00000010080a7812 */ /* 0x000fe200078ef80a */
[----:B------:R-:W-:Y:S01]  /*0880*/  IMAD.U32 R0, RZ, RZ, UR6 ;  /* 0x00000006ff007e24 */ /* 0x000fe2000f8e00ff */
[--C-:B------:R-:W-:Y:S01]  /*0890*/  LOP3.LUT R154, R154, R5, R7.reuse, 0x1e, !PT ;  /* 0x000000059a9a7212 */ /* 0x100fe200078e1e07 */
[----:B------:R-:W-:Y:S01]  /*08a0*/  UIADD3 UR6, UR4, 0x6000, URZ ;  /* 0x0000600004067890 */ /* 0x000fe2000fffe03f */
[----:B------:R-:W-:Y:S01]  /*08b0*/  LOP3.LUT R9, R9, R2, R8, 0x1e, !PT ;  /* 0x0000000209097212 */ /* 0x000fe200078e1e08 */
[----:B------:R-:W-:Y:S01]  /*08c0*/  IMAD.SHL.U32 R2, R13, 0x20, RZ ;  /* 0x000000200d027824 */ /* 0x000fe200078e00ff */
[----:B------:R-:W-:Y:S01]  /*08d0*/  LOP3.LUT R7, R6, R3, R7, 0x1e, !PT ;  /* 0x0000000306077212 */ /* 0x000fe200078e1e07 */
[----:B------:R-:W-:Y:S01]  /*08e0*/  IMAD.IADD R154, R16, 0x1, R154 ;  /* 0x00000001109a7824 */ /* 0x000fe200078e029a */
[----:B------:R-:W-:Y:S01]  /*08f0*/  LOP3.LUT R3, R6, R10, R3, 0x1e, !PT ;  /* 0x0000000a06037212 */ /* 0x000fe200078e1e03 */
[----:B------:R-:W-:Y:S01]  /*0900*/  IMAD.IADD R9, R9, 0x1, R11 ;  /* 0x0000000109097824 */ /* 0x000fe200078e020b */
[----:B------:R-:W-:Y:S01]  /*0910*/  R2P PR, R15, 0x6 ;  /* 0x000000060f007804 */ /* 0x000fe20000000000 */
[----:B------:R-:W-:Y:S01]  /*0920*/  IMAD R165, R20, 0x200, R2 ;  /* 0x0000020014a57824 */ /* 0x000fe200078e0202 */
[----:B------:R-:W-:Y:S01]  /*0930*/  LEA R222, R222, UR4, 0x1 ;  /* 0x00000004dede7c11 */ /* 0x000fe2000f8e08ff */
[----:B------:R-:W-:Y:S01]  /*0940*/  IMAD.IADD R159, R2, 0x1, R3 ;  /* 0x00000001029f7824 */ /* 0x000fe200078e0203 */
[----:B------:R-:W-:Y:S01]  /*0950*/  LEA R3, R9, UR6, 0x1 ;  /* 0x0000000609037c11 */ /* 0x000fe2000f8e08ff */
[----:B------:R-:W-:Y:S01]  /*0960*/  IMAD.U32 R2, RZ, RZ, UR7 ;  /* 0x00000007ff027e24 */ /* 0x000fe2000f8e00ff */
[----:B------:R-:W-:Y:S01]  /*0970*/  USHF.R.S32.HI UR7, URZ, 0x1f, UR57 ;  /* 0x0000001f3f077899 */ /* 0x000fe20008011439 */
[----:B------:R-:W-:Y:S01]  /*0980*/  LEA R154, R154, UR5, 0x1 ;  /* 0x000000059a9a7c11 */ /* 0x000fe2000f8e08ff */
[C---:B------:R-:W-:Y:S01]  /*0990*/  VIADD R221, R222.reuse, 0x40 ;  /* 0x00000040dedd7836 */ /* 0x040fe20000000000 */
[----:B------:R1:W-:Y:S01]  /*09a0*/  STL [R1+0x68], R3 ;  /* 0x0000680301007387 */ /* 0x0003e20000100800 */
[----:B------:R-:W-:Y:S01]  /*09b0*/  @P4 VIADD R221, R222, 0xffffffc0 ;  /* 0xffffffc0dedd4836 */ /* 0x000fe20000000000 */
[----:B------:R-:W-:Y:S01]  /*09c0*/  SEL R155, R155, 0xffffffc0, !P2 ;  /* 0xffffffc09b9b7807 */ /* 0x000fe20005000000 */
[----:B------:R-:W-:Y:S01]  /*09d0*/  IMAD.U32 R0, RZ, RZ, UR7 ;  /* 0x00000007ff007e24 */ /* 0x000fe2000f8e00ff */
[----:B------:R-:W-:Y:S01]  /*09e0*/  LOP3.LUT P0, RZ, R14, 0x2, RZ, 0xc0, !PT ;  /* 0x000000020eff7812 */ /* 0x000fe2000780c0ff */
[C---:B------:R-:W-:Y:S01]  /*09f0*/  VIADD R0, R3.reuse, 0x20 ;  /* 0x0000002003007836 */ /* 0x040fe20000000000 */
[----:B------:R-:W-:Y:S01]  /*0a00*/  LEA R2, R4, UR4, 0x1 ;  /* 0x0000000404027c11 */ /* 0x000fe2000f8e08ff */
[----:B------:R-:W-:Y:S01]  /*0a10*/  @P3 VIADD R0, R3, 0xffffffe0 ;  /* 0xffffffe003003836 */ /* 0x000fe20000000000 */
[----:B------:R-:W-:Y:S01]  /*0a20*/  SEL R158, R158, 0xffffffe0, !P0 ;  /* 0xffffffe09e9e7807 */ /* 0x000fe20004000000 */
[----:B------:R-:W-:-:S02]  /*0a30*/  IMAD.IADD R224, R222, 0x1, R223 ;  /* 0x00000001dee07824 */ /* 0x000fc400078e02df */
[C---:B------:R-:W-:Y:S01]  /*0a40*/  VIADD R161, R154.reuse, 0x20 ;  /* 0x000000209aa17836 */ /* 0x040fe20000000000 */
[----:B------:R1:W-:Y:S01]  /*0a50*/  STL [R1+0x6c], R0 ;  /* 0x00006c0001007387 */ /* 0x0003e20000100800 */
[----:B------:R-:W-:Y:S02]  /*0a60*/  IMAD.IADD R223, R223, 0x1, R221 ;  /* 0x00000001dfdf7824 */ /* 0x000fe400078e02dd */
[----:B------:R-:W-:Y:S02]  /*0a70*/  @P1 VIADD R161, R154, 0xffffffe0 ;  /* 0xffffffe09aa11836 */ /* 0x000fe40000000000 */
[--C-:B------:R-:W-:Y:S02]  /*0a80*/  IMAD.IADD R228, R222, 0x1, R225.reuse ;  /* 0x00000001dee47824 */ /* 0x100fe400078e02e1 */
[----:B------:R-:W-:Y:S02]  /*0a90*/  IMAD.IADD R227, R224, 0x1, R225 ;  /* 0x00000001e0e37824 */ /* 0x000fe400078e02e1 */
[----:B------:R-:W-:-:S02]  /*0aa0*/  IMAD.IADD R226, R225, 0x1, R221 ;  /* 0x00000001e1e27824 */ /* 0x000fc400078e02dd */
[----:B------:R-:W-:Y:S02]  /*0ab0*/  IMAD.IADD R156, R154, 0x1, R155 ;  /* 0x000000019a9c7824 */ /* 0x000fe400078e029b */
[----:B------:R-:W-:Y:S02]  /*0ac0*/  IMAD.IADD R165, R165, 0x1, R7 ;  /* 0x00000001a5a57824 */ /* 0x000fe400078e0207 */
[----:B------:R-:W-:Y:S02]  /*0ad0*/  IMAD.IADD R225, R225, 0x1, R223 ;  /* 0x00000001e1e17824 */ /* 0x000fe400078e02df */
[----:B------:R-:W-:Y:S02]  /*0ae0*/  IMAD.IADD R155, R155, 0x1, R161 ;  /* 0x000000019b9b7824 */ /* 0x000fe400078e02a1 */
[C---:B------:R-:W-:Y:S02]  /*0af0*/  VIADD R164, R161.reuse, 0x2000 ;  /* 0x00002000a1a47836 */ /* 0x040fe40000000000 */
[----:B------:R-:W-:-:S02]  /*0b00*/  VIADD R163, R161, 0x4000 ;  /* 0x00004000a1a37836 */ /* 0x000fc40000000000 */
[----:B------:R-:W-:-:S07]  /*0b10*/  VIADD R162, R161, 0x6000 ;  /* 0x00006000a1a27836 */ /* 0x000fce0000000000 */
.L_x_355:
        /* <DEDUP_REMOVED lines=30> */
[----:B-1--4-:R-:W2:Y:S01]  /*0d00*/  @P1 LDG.E R8, desc[UR10][R6.64] ;  /* 0x0000000a06081981 */ /* 0x012ea2000c1e1900 */
[----:B------:R-:W-:-:S04]  /*0d10*/  UIADD3 UR6, UP0, UR16, UR12, URZ ;  /* 0x0000000c10067290 */ /* 0x000fc8000ff1e03f */
[----:B------:R-:W-:Y:S01]  /*0d20*/  PLOP3.LUT P2, PT, PT, PT, UP4, 0x80, 0x0 ;  /* 0x000000000000781c */ /* 0x000fe20003f4f048 */
[----:B------:R-:W-:Y:S01]  /*0d30*/  UIADD3.X UR5, UR5, UR13, URZ, UP0, !UPT ;  /* 0x0000000d05057290 */ /* 0x000fe200087fe43f */
[----:B------:R3:W4:Y:S02]  /*0d40*/  @P0 LDG.E R6, desc[UR10][R4.64] ;  /* 0x0000000a04060981 */ /* 0x000724000c1e1900 */
[----:B---3--:R-:W-:Y:S02]  /*0d50*/  IMAD.U32 R4, RZ, RZ, UR15 ;  /* 0x0000000fff047e24 */ /* 0x008fe4000f8e00ff */
[----:B------:R-:W-:-:S05]  /*0d60*/  IMAD.U32 R5, RZ, RZ, UR14 ;  /* 0x0000000eff057e24 */ /* 0x000fca000f8e00ff */
[----:B------:R-:W3:Y:S04]  /*0d70*/  @P3 LDG.E R7, desc[UR10][R4.64] ;  /* 0x0000000a04073981 */ /* 0x000ee8000c1e1900 */
[----:B-1----:R1:W5:Y:S02]  /*0d80*/  @P3 LDG.E R0, desc[UR10][R4.64+0x4] ;  /* 0x0000040a04003981 */ /* 0x002364000c1e1900 */
        /* <DEDUP_REMOVED lines=14> */
[----:B----4-:R-:W-:Y:S02]  /*0e70*/  @P0 R2UR UR9, R6 ;  /* 0x00000000060902ca */ /* 0x010fe400000e0000 */
[----:B------:R-:W-:-:S04]  /*0e80*/  ISETP.NE.U32.AND P0, PT, RZ, UR12, PT ;  /* 0x0000000cff007c0c */ /* 0x000fc8000bf05070 */
[----:B------:R-:W-:-:S07]  /*0e90*/  ISETP.NE.AND.EX P0, PT, RZ, UR13, PT, P0 ;  /* 0x0000000dff007c0c */ /* 0x000fce000bf05300 */
        /* <DEDUP_REMOVED lines=11> */
.L_x_311:
        /* <DEDUP_REMOVED lines=15> */
[----:B------:R-:W-:Y:S01]  /*1040*/  UIMAD UR28, UR54, UR7, UR6 ;  /* 0x00000007361c72a4 */ /* 0x000fe2000f8e0206 */
[----:B------:R-:W-:-:S02]  /*1050*/  ULDC UR59, c[0x0][0x2d4] ;  /* 0x0000b500003b7ab9 */ /* 0x000fc40000000800 */
[----:B------:R-:W-:Y:S01]  /*1060*/  @!UP0 ULDC.64 UR6, c[0x0][0x418] ;  /* 0x0001060000068ab9 */ /* 0x000fe20000000a00 */
[----:B------:R-:W-:Y:S01]  /*1070*/  USHF.R.S32.HI UR42, URZ, 0x1f, UR59 ;  /* 0x0000001f3f2a7899 */ /* 0x000fe2000801143b */
[----:B------:R-:W-:Y:S01]  /*1080*/  ULDC.64 UR32, c[0x0][0x240] ;  /* 0x0000900000207ab9 */ /* 0x000fe20000000a00 */
[----:B------:R-:W-:Y:S01]  /*1090*/  ULDC UR17, c[0x0][0x2dc] ;  /* 0x0000b70000117ab9 */ /* 0x000fe20000000800 */
[----:B------:R-:W-:Y:S01]  /*10a0*/  ULDC UR61, c[0x0][0x270] ;  /* 0x00009c00003d7ab9 */ /* 0x000fe20000000800 */
[----:B------:R-:W-:Y:S01]  /*10b0*/  ULDC.U8 UR16, c[0x0][0x480] ;  /* 0x0001200000107ab9 */ /* 0x000fe20000000000 */
[----:B------:R-:W-:Y:S02]  /*10c0*/  UIMAD.WIDE.U32 UR18, UR5, UR32, URZ ;  /* 0x00000020051272a5 */ /* 0x000fe4000f8e003f */
[----:B------:R-:W-:Y:S01]  /*10d0*/  @!UP0 UIMAD.WIDE.U32 UR34, UR54, UR6, URZ ;  /* 0x00000006362282a5 */ /* 0x000fe2000f8e003f */
[----:B-1----:R-:W-:Y:S01]  /*10e0*/  IABS R6, R7 ;  /* 0x0000000700067213 */ /* 0x002fe20000000000 */
[----:B------:R-:W-:Y:S01]  /*10f0*/  @UP1 UIADD3 UR22, UR50, UR53, URZ ;  /* 0x0000003532161290 */ /* 0x000fe2000fffe03f */
[----:B------:R-:W-:Y:S01]  /*1100*/  ISETP.NE.AND P3, PT, R7, RZ, PT ;  /* 0x000000ff0700720c */ /* 0x000fe20003f65270 */
[----:B------:R-:W-:Y:S01]  /*1110*/  UIMAD UR48, UR57, UR17, URZ ;  /* 0x00000011393072a4 */ /* 0x000fe2000f8e023f */
[----:B------:R-:W1:Y:S01]  /*1120*/  I2F.RP R4, R6 ;  /* 0x0000000600047306 */ /* 0x000e620000209400 */
[----:B------:R-:W-:-:S02]  /*1130*/  UISETP.NE.AND UP4, UPT, UR16, URZ, UPT ;  /* 0x0000003f1000728c */ /* 0x000fc4000bf85270 */
[----:B------:R-:W-:Y:S02]  /*1140*/  USEL UR55, UR20, UR18, !UP0 ;  /* 0x0000001214377287 */ /* 0x000fe4000c000000 */
[----:B--2---:R-:W-:Y:S02]  /*1150*/  UIMAD.WIDE.U32 UR26, UR8, UR12, URZ ;  /* 0x0000000c081a72a5 */ /* 0x004fe4000f8e003f */
[----:B------:R-:W-:Y:S02]  /*1160*/  UIADD3 UR41, UR21, UR28, URZ ;  /* 0x0000001c15297290 */ /* 0x000fe4000fffe03f */
[----:B------:R-:W-:Y:S02]  /*1170*/  UIMAD UR46, UR8, UR13, UR27 ;  /* 0x0000000d082e72a4 */ /* 0x000fe4000f8e021b */
[----:B------:R-:W-:Y:S01]  /*1180*/  @!UP0 UIMAD UR8, UR58, UR6, URZ ;  /* 0x000000063a0882a4 */ /* 0x000fe2000f8e023f */
[----:B------:R-:W-:Y:S01]  /*1190*/  @UP0 ULDC.64 UR12, c[0x0][0x420] ;  /* 0x00010800000c0ab9 */ /* 0x000fe20000000a00 */
[----:B------:R-:W-:Y:S01]  /*11a0*/  UIMAD UR27, UR5, UR33, URZ ;  /* 0x00000021051b72a4 */ /* 0x000fe2000f8e023f */
        /* <DEDUP_REMOVED lines=13> */
[----:B------:R-:W-:Y:S01]  /*1280*/  @UP1 ULDC.64 UR16, c[0x0][0x248] ;  /* 0x0000920000101ab9 */ /* 0x000fe20000000a00 */
[----:B------:R-:W-:Y:S02]  /*1290*/  USHF.L.U32 UR15, UR54, 0x7, URZ ;  /* 0x00000007360f7899 */ /* 0x000fe4000800063f */
[----:B------:R-:W-:Y:S02]  /*12a0*/  @UP1 UIMAD.WIDE.U32 UR20, UR22, UR16, URZ ;  /* 0x00000010161412a5 */ /* 0x000fe4000f8e003f */
[----:B------:R-:W-:-:S02]  /*12b0*/  @UP1 UIMAD UR28, UR22, UR17, URZ ;  /* 0x00000011161c12a4 */ /* 0x000fc4000f8e023f */
[----:B------:R-:W-:Y:S02]  /*12c0*/  UIMAD UR22, UR7, UR12, URZ ;  /* 0x0000000c071672a4 */ /* 0x000fe4000f8e023f */
[----:B------:R-:W-:Y:S02]  /*12d0*/  UIADD3 UR8, UR13, UR8, URZ ;  /* 0x000000080d087290 */ /* 0x000fe4000fffe03f */
[----:B------:R-:W-:Y:S02]  /*12e0*/  @UP0 UIADD3 UR41, UR19, UR27, URZ ;  /* 0x0000001b13290290 */ /* 0x000fe4000fffe03f */
[----:B------:R-:W-:Y:S01]  /*12f0*/  UIMAD.WIDE.U32 UR18, UR6, UR12, URZ ;  /* 0x0000000c061272a5 */ /* 0x000fe2000f8e003f */
[----:B-1----:R-:W-:Y:S01]  /*1300*/  IMAD.MOV R0, RZ, RZ, -R5 ;  /* 0x000000ffff007224 */ /* 0x002fe200078e0a05 */
[----:B------:R-:W-:Y:S01]  /*1310*/  UIMAD UR8, UR6, UR8, UR22 ;  /* 0x00000008060872a4 */ /* 0x000fe2000f8e0216 */
[----:B------:R-:W-:Y:S01]  /*1320*/  IMAD.MOV.U32 R4, RZ, RZ, RZ ;  /* 0x000000ffff047224 */ /* 0x000fe200078e00ff */
[----:B------:R-:W-:Y:S01]  /*1330*/  UIMAD.WIDE.U32 UR12, UR6, UR5, URZ ;  /* 0x00000005060c72a5 */ /* 0x000fe2000f8e003f */
[----:B------:R-:W-:Y:S01]  /*1340*/  IMAD R0, R0, R6, RZ ;  /* 0x0000000600007224 */ /* 0x000fe200078e02ff */
[----:B------:R-:W-:-:S02]  /*1350*/  ULOP3.LUT UR22, UR23, 0xffffff80, URZ, 0xc0, !UPT ;  /* 0xffffff8017167892 */ /* 0x000fc4000f8ec03f */
[----:B------:R-:W-:Y:S01]  /*1360*/  UIADD3 UR45, UR19, UR8, URZ ;  /* 0x00000008132d7290 */ /* 0x000fe2000fffe03f */
[----:B------:R-:W-:Y:S01]  /*1370*/  IMAD.HI.U32 R0, R5, R0, R4 ;  /* 0x0000000005007227 */ /* 0x000fe200078e0004 */
[----:B------:R-:W-:Y:S02]  /*1380*/  USHF.L.U64.HI UR14, UR54, 0x7, UR58 ;  /* 0x00000007360e7899 */ /* 0x000fe4000801023a */
[----:B------:R-:W-:Y:S02]  /*1390*/  USEL UR38, UR15, URZ, UP2 ;  /* 0x0000003f0f267287 */ /* 0x000fe40009000000 */
[----:B------:R-:W-:Y:S01]  /*13a0*/  USEL UR56, UR18, UR12, !UP0 ;  /* 0x0000000c12387287 */ /* 0x000fe2000c000000 */
[----:B------:R-:W-:Y:S01]  /*13b0*/  IMAD.HI.U32 R0, R0, R3, RZ ;  /* 0x0000000300007227 */ /* 0x000fe200078e00ff */
[----:B------:R-:W-:Y:S01]  /*13c0*/  UIMAD UR8, UR7, UR5, URZ ;  /* 0x00000005070872a4 */ /* 0x000fe2000f8e023f */
[----:B------:R-:W-:Y:S01]  /*13d0*/  ULDC.U8 UR15, c[0x0][0x3d8] ;  /* 0x0000f600000f7ab9 */ /* 0x000fe20000000000 */
[----:B------:R-:W-:-:S02]  /*13e0*/  UIADD3 UR12, UR22, -0x80, URZ ;  /* 0xffffff80160c7890 */ /* 0x000fc4000fffe03f */
[----:B------:R-:W-:Y:S01]  /*13f0*/  IADD3 R4, -R0, RZ, RZ ;  /* 0x000000ff00047210 */ /* 0x000fe20007ffe1ff */
[----:B------:R-:W-:Y:S02]  /*1400*/  UISETP.NE.AND UP3, UPT, UR15, URZ, UPT ;  /* 0x0000003f0f00728c */ /* 0x000fe4000bf65270 */
[----:B------:R-:W-:Y:S02]  /*1410*/  USEL UR39, UR14, URZ, UP2 ;  /* 0x0000003f0e277287 */ /* 0x000fe40009000000 */
[C---:B------:R-:W-:Y:S01]  /*1420*/  IMAD R3, R6.reuse, R4, R3 ;  /* 0x0000000406037224 */ /* 0x040fe200078e0203 */
[----:B------:R-:W-:Y:S02]  /*1430*/  @UP0 UIADD3 UR45, UR13, UR8, URZ ;  /* 0x000000080d2d0290 */ /* 0x000fe4000fffe03f */
[----:B------:R-:W-:Y:S02]  /*1440*/  USHF.R.S32.HI UR27, URZ, 0x1f, UR12 ;  /* 0x0000001f3f1b7899 */ /* 0x000fe4000801140c */
[----:B------:R-:W-:Y:S01]  /*1450*/  ISETP.GT.U32.AND P1, PT, R6, R3, PT ;  /* 0x000000030600720c */ /* 0x000fe20003f24070 */
[----:B------:R-:W-:Y:S01]  /*1460*/  UIADD3 UR8, UP2, UR12, UR38, URZ ;  /* 0x000000260c087290 */ /* 0x000fe2000ff5e03f */
[----:B------:R-:W-:Y:S01]  /*1470*/  ULDC UR42, c[0x0][0x2c4] ;  /* 0x0000b100002a7ab9 */ /* 0x000fe20000000800 */
[----:B------:R-:W-:-:S02]  /*1480*/  @UP1 UIADD3 UR25, UR50, UR53, URZ ;  /* 0x0000003532191290 */ /* 0x000fc4000fffe03f */
[----:B------:R-:W-:Y:S02]  /*1490*/  UIADD3.X UR13, UR27, UR39, URZ, UP2, !UPT ;  /* 0x000000271b0d7290 */ /* 0x000fe400097fe43f */
[----:B------:R-:W-:Y:S01]  /*14a0*/  UIMAD UR7, UR7, UR8, URZ ;  /* 0x00000008070772a4 */ /* 0x000fe2000f8e023f */
[----:B------:R-:W-:Y:S01]  /*14b0*/  @UP1 ULDC.64 UR14, c[0x0][0x250] ;  /* 0x00009400000e1ab9 */ /* 0x000fe20000000a00 */
[----:B------:R-:W-:-:S04]  /*14c0*/  UIMAD.WIDE.U32 UR38, UR6, UR8, URZ ;  /* 0x00000008062672a5 */ /* 0x000fc8000f8e003f */
[----:B------:R-:W-:Y:S01]  /*14d0*/  @!P1 IMAD.IADD R3, R3, 0x1, -R6 ;  /* 0x0000000103039824 */ /* 0x000fe200078e0a06 */
[----:B------:R-:W-:Y:S01]  /*14e0*/  UIMAD UR22, UR6, UR13, UR7 ;  /* 0x0000000d061672a4 */ /* 0x000fe2000f8e0207 */
[----:B------:R-:W-:Y:S01]  /*14f0*/  @!P1 VIADD R0, R0, 0x1 ;  /* 0x0000000100009836 */ /* 0x000fe20000000000 */
[----:B------:R-:W-:Y:S01]  /*1500*/  PLOP3.LUT P1, PT, PT, PT, UP1, 0x80, 0x0 ;  /* 0x000000000000781c */ /* 0x000fe20003f2f018 */
[----:B------:R-:W-:Y:S01]  /*1510*/  @UP3 UIMAD UR13, UR54, UR42, URZ ;  /* 0x0000002a360d32a4 */ /* 0x000fe2000f8e023f */
[----:B------:R-:W-:Y:S01]  /*1520*/  ISETP.GE.U32.AND P0, PT, R3, R6, PT ;  /* 0x000000060300720c */ /* 0x000fe20003f06070 */
[----:B------:R-:W-:Y:S01]  /*1530*/  @UP1 UIMAD.WIDE.U32 UR18, UR25, UR14, URZ ;  /* 0x0000000e191212a5 */ /* 0x000fe2000f8e003f */
[----:B------:R-:W-:Y:S01]  /*1540*/  LOP3.LUT R3, R7, UR57, RZ, 0x3c, !PT ;  /* 0x0000003907037c12 */ /* 0x000fe2000f8e3cff */
[----:B------:R-:W-:Y:S02]  /*1550*/  @UP3 USEL UR8, UR13, UR5, !UP0 ;  /* 0x000000050d083287 */ /* 0x000fe4000c000000 */
[----:B------:R-:W-:Y:S01]  /*1560*/  @!UP3 UIMAD UR7, UR54, UR61, UR57 ;  /* 0x0000003d3607b2a4 */ /* 0x000fe2000f8e0239 */
[----:B------:R-:W-:Y:S01]  /*1570*/  ISETP.GE.AND P2, PT, R3, RZ, PT ;  /* 0x000000ff0300720c */ /* 0x000fe20003f46270 */
[----:B------:R-:W-:Y:S01]  /*1580*/  @UP1 UIMAD UR25, UR25, UR15, URZ ;  /* 0x0000000f191912a4 */ /* 0x000fe2000f8e023f */
[----:B------:R-:W-:Y:S01]  /*1590*/  @UP3 ULDC UR6, c[0x0][0x2e4] ;  /* 0x0000b90000063ab9 */ /* 0x000fe20000000800 */
[----:B------:R-:W-:-:S02]  /*15a0*/  USEL UR51, UR46, URZ, UP4 ;  /* 0x0000003f2e337287 */ /* 0x000fc4000a000000 */
[----:B------:R-:W-:Y:S02]  /*15b0*/  @UP3 UIMAD UR13, UR57, UR6, UR8 ;  /* 0x00000006390d32a4 */ /* 0x000fe4000f8e0208 */
[----:B------:R-:W-:Y:S01]  /*15c0*/  @P0 IADD3 R0, R0, 0x1, RZ ;  /* 0x0000000100000810 */ /* 0x000fe20007ffe0ff */
[----:B------:R-:W-:Y:S01]  /*15d0*/  UIADD3 UR46, UR39, UR22, URZ ;  /* 0x00000016272e7290 */ /* 0x000fe2000fffe03f */
[----:B------:R-:W-:Y:S01]  /*15e0*/  PLOP3.LUT P0, PT, PT, PT, UP3, 0x80, 0x0 ;  /* 0x000000000000781c */ /* 0x000fe20003f0f038 */
[----:B------:R-:W-:Y:S02]  /*15f0*/  @!UP3 UIMAD UR13, UR7, UR42, URZ ;  /* 0x0000002a070db2a4 */ /* 0x000fe4000f8e023f */
[----:B------:R-:W-:Y:S01]  /*1600*/  IMAD.MOV.U32 R10, RZ, RZ, R0 ;  /* 0x000000ffff0a7224 */ /* 0x000fe200078e0000 */
[----:B------:R-:W-:Y:S02]  /*1610*/  @UP1 UIADD3 UR22, UR21, UR28, URZ ;  /* 0x0000001c15161290 */ /* 0x000fe4000fffe03f */
[----:B------:R-:W-:-:S02]  /*1620*/  USHF.R.S32.HI UR30, URZ, 0x1f, UR24 ;  /* 0x0000001f3f1e7899 */ /* 0x000fc40008011418 */
[----:B------:R-:W-:Y:S01]  /*1630*/  USEL UR52, UR26, URZ, UP4 ;  /* 0x0000003f1a347287 */ /* 0x000fe2000a000000 */
[----:B------:R-:W-:Y:S01]  /*1640*/  @!P2 IADD3 R10, -R10, RZ, RZ ;  /* 0x000000ff0a0aa210 */ /* 0x000fe20007ffe1ff */
[----:B------:R-:W-:Y:S01]  /*1650*/  @!UP0 UIADD3 UR47, UR35, UR40, URZ ;  /* 0x00000028232f8290 */ /* 0x000fe2000fffe03f */
[----:B------:R-:W-:Y:S01]  /*1660*/  @!P3 LOP3.LUT R10, RZ, R7, RZ, 0x33, !PT ;  /* 0x00000007ff0ab212 */ /* 0x000fe200078e33ff */
[----:B------:R-:W-:Y:S02]  /*1670*/  USHF.R.S32.HI UR49, URZ, 0x1f, UR48 ;  /* 0x0000001f3f317899 */ /* 0x000fe40008011430 */
[----:B------:R-:W-:Y:S02]  /*1680*/  USHF.R.S32.HI UR44, URZ, 0x7, UR23 ;  /* 0x000000073f2c7899 */ /* 0x000fe40008011417 */
        /* <DEDUP_REMOVED lines=16> */
.L_x_313:
        /* <DEDUP_REMOVED lines=13> */
.L_x_314:
        /* <DEDUP_REMOVED lines=11> */
.L_x_315:
[----:B------:R-:W-:-:S04]  /*1910*/  UIMAD UR5, UR54, UR61, UR57 ;  /* 0x0000003d360572a4 */ /* 0x000fc8000f8e0239 */
[----:B------:R-:W-:-:S12]  /*1920*/  UIMAD UR5, UR5, UR59, URZ ;  /* 0x0000003b050572a4 */ /* 0x000fd8000f8e023f */
.L_x_316:
[----:B------:R-:W1:Y:S01]  /*1930*/  S2R R18, SR_TID.X ;  /* 0x0000000000127919 */ /* 0x000e620000002100 */
[----:B------:R-:W2:Y:S01]  /*1940*/  LDC.64 R12, c[0x0][0x420] ;  /* 0x00010800ff0c7b82 */ /* 0x000ea20000000a00 */
[----:B------:R-:W-:Y:S01]  /*1950*/  SHF.R.S32.HI R235, RZ, 0x1f, R234 ;  /* 0x0000001fffeb7819 */ /* 0x000fe200000114ea */
[----:B------:R-:W-:Y:S01]  /*1960*/  USHF.R.S32.HI UR20, URZ, 0x1f, UR57 ;  /* 0x0000001f3f147899 */ /* 0x000fe20008011439 */
[----:B------:R-:W3:Y:S01]  /*1970*/  S2R R19, SR_TID.X ;  /* 0x0000000000137919 */ /* 0x000ee20000002100 */
[----:B------:R-:W-:Y:S01]  /*1980*/  ULDC.64 UR18, c[0x0][0x428] ;  /* 0x00010a0000127ab9 */ /* 0x000fe20000000a00 */
[----:B------:R-:W-:Y:S01]  /*1990*/  UIADD3 UR25, UR12, UR5, URZ ;  /* 0x000000050c197290 */ /* 0x000fe2000fffe03f */
[----:B------:R-:W-:Y:S01]  /*19a0*/  IMAD.U32 R8, RZ, RZ, UR18 ;  /* 0x00000012ff087e24 */ /* 0x000fe2000f8e00ff */
[----:B------:R-:W4:Y:S01]  /*19b0*/  S2R R11, SR_TID.X ;  /* 0x00000000000b7919 */ /* 0x000f220000002100 */
[----:B------:R-:W-:Y:S01]  /*19c0*/  ULDC UR6, c[0x0][0x2dc] ;  /* 0x0000b70000067ab9 */ /* 0x000fe20000000800 */
[----:B------:R-:W-:Y:S01]  /*19d0*/  UIMAD UR5, UR20, UR18, URZ ;  /* 0x00000012140572a4 */ /* 0x000fe2000f8e023f */
[----:B------:R-:W-:Y:S01]  /*19e0*/  BSSY B1, `(.L_x_312) ;  /* 0x0000962000017945 */ /* 0x000fe20003800000 */
[----:B------:R-:W5:Y:S01]  /*19f0*/  S2R R20, SR_TID.X ;  /* 0x0000000000147919 */ /* 0x000f620000002100 */
[----:B------:R-:W-:-:S02]  /*1a00*/  UIMAD UR6, UR6, UR61, URZ ;  /* 0x0000003d060672a4 */ /* 0x000fc4000f8e023f */
[----:B------:R-:W-:Y:S01]  /*1a10*/  UIMAD UR23, UR57, UR19, UR5 ;  /* 0x00000013391772a4 */ /* 0x000fe2000f8e0205 */
[----:B------:R-:W2:Y:S01]  /*1a20*/  S2R R21, SR_TID.X ;  /* 0x0000000000157919 */ /* 0x000ea20000002100 */
[----:B------:R-:W-:Y:S02]  /*1a30*/  UIADD3 UR5, -UR9, UR29, UR24 ;  /* 0x0000001d09057290 */ /* 0x000fe4000fffe118 */
[----:B------:R-:W-:Y:S02]  /*1a40*/  USHF.L.U32 UR34, UR6, 0x7, URZ ;  /* 0x0000000706227899 */ /* 0x000fe4000800063f */
[----:B------:R-:W-:Y:S01]  /*1a50*/  UIADD3 UR28, UR12, UR13, URZ ;  /* 0x0000000d0c1c7290 */ /* 0x000fe2000fffe03f */
[----:B------:R-:W-:Y:S01]  /*1a60*/  ULDC.64 UR18, c[0x0][0x258] ;  /* 0x0000960000127ab9 */ /* 0x000fe20000000a00 */
[----:B------:R-:W-:Y:S01]  /*1a70*/  ULDC.64 UR36, c[0x0][0x3e0] ;  /* 0x0000f80000247ab9 */ /* 0x000fe20000000a00 */
[----:B------:R-:W-:Y:S01]  /*1a80*/  UIADD3 UR8, UR44, -0x1, URZ ;  /* 0xffffffff2c087890 */ /* 0x000fe2000fffe03f */
[----:B-1----:R-:W-:-:S04]  /*1a90*/  SHF.R.S32.HI R18, RZ, 0x1f, R18 ;  /* 0x0000001fff127819 */ /* 0x002fc80000011412 */
[----:B---3--:R-:W-:-:S04]  /*1aa0*/  LEA.HI R18, R18, R19, RZ, 0x2 ;  /* 0x0000001312127211 */ /* 0x008fc800078f10ff */
[----:B------:R-:W-:Y:S02]  /*1ab0*/  SHF.R.S32.HI R18, RZ, 0x2, R18 ;  /* 0x00000002ff127819 */ /* 0x000fe40000011412 */
[----:B----4-:R-:W-:Y:S02]  /*1ac0*/  SHF.R.S32.HI R16, RZ, 0x1f, R11 ;  /* 0x0000001fff107819 */ /* 0x010fe4000001140b */
[----:B------:R-:W-:Y:S02]  /*1ad0*/  SHF.R.S32.HI R17, RZ, 0x1f, R18 ;  /* 0x0000001fff117819 */ /* 0x000fe40000011412 */
[----:B------:R-:W-:Y:S02]  /*1ae0*/  IADD3 R4, P0, R18, UR12, RZ ;  /* 0x0000000c12047c10 */ /* 0x000fe4000ff1e0ff */
[----:B------:R-:W-:Y:S02]  /*1af0*/  LEA.HI R3, R16, R11, RZ, 0x5 ;  /* 0x0000000b10037211 */ /* 0x000fe400078f28ff */
[----:B------:R-:W-:-:S02]  /*1b00*/  IADD3.X R0, R17, UR27, RZ, P0, !PT ;  /* 0x0000001b11007c10 */ /* 0x000fc400087fe4ff */
[----:B-----5:R-:W-:Y:S02]  /*1b10*/  SHF.R.S32.HI R20, RZ, 0x1f, R20 ;  /* 0x0000001fff147819 */ /* 0x020fe40000011414 */
[----:B------:R-:W-:Y:S01]  /*1b20*/  LOP3.LUT R3, R3, 0xffffffe0, RZ, 0xc0, !PT ;  /* 0xffffffe003037812 */ /* 0x000fe200078ec0ff */
[----:B------:R-:W-:Y:S01]  /*1b30*/  IMAD R0, R0, UR32, RZ ;  /* 0x0000002000007c24 */ /* 0x000fe2000f8e02ff */
[----:B--2---:R-:W-:-:S03]  /*1b40*/  LEA.HI R20, R20, R21, RZ, 0x5 ;  /* 0x0000001514147211 */ /* 0x004fc600078f28ff */
[C---:B------:R-:W-:Y:S01]  /*1b50*/  IMAD R0, R4.reuse, UR33, R0 ;  /* 0x0000002104007c24 */ /* 0x040fe2000f8e0200 */
[----:B------:R-:W-:Y:S01]  /*1b60*/  SHF.R.S32.HI R20, RZ, 0x5, R20 ;  /* 0x00000005ff147819 */ /* 0x000fe20000011414 */
[----:B------:R-:W-:-:S04]  /*1b70*/  IMAD.WIDE.U32 R4, R4, UR32, R234 ;  /* 0x0000002004047c25 */ /* 0x000fc8000f8e00ea */
[----:B------:R-:W-:Y:S01]  /*1b80*/  IMAD.IADD R14, R11, 0x1, -R3 ;  /* 0x000000010b0e7824 */ /* 0x000fe200078e0a03 */
[----:B------:R-:W-:-:S03]  /*1b90*/  IADD3 R6, P0, R4, UR55, RZ ;  /* 0x0000003704067c10 */ /* 0x000fc6000ff1e0ff */
[----:B------:R-:W-:Y:S01]  /*1ba0*/  IMAD R3, R20, UR6, R14 ;  /* 0x0000000614037c24 */ /* 0x000fe2000f8e020e */
[----:B------:R-:W-:Y:S01]  /*1bb0*/  IADD3.X R7, R5, UR41, R0, P0, !PT ;  /* 0x0000002905077c10 */ /* 0x000fe200087fe400 */
[----:B------:R-:W-:Y:S01]  /*1bc0*/  IMAD R0, R12, UR27, RZ ;  /* 0x0000001b0c007c24 */ /* 0x000fe2000f8e02ff */
[----:B------:R-:W-:Y:S01]  /*1bd0*/  IADD3 R4, P0, R234, UR7, RZ ;  /* 0x00000007ea047c10 */ /* 0x000fe2000ff1e0ff */
[----:B------:R-:W-:Y:S01]  /*1be0*/  ULDC UR7, c[0x0][0x398] ;  /* 0x0000e60000077ab9 */ /* 0x000fe20000000800 */
[----:B------:R-:W-:Y:S01]  /*1bf0*/  ULDC.64 UR26, c[0x0][0x400] ;  /* 0x00010000001a7ab9 */ /* 0x000fe20000000a00 */
[----:B------:R-:W-:Y:S01]  /*1c00*/  UIADD3 UR5, UR5, -UR7, URZ ;  /* 0x8000000705057290 */ /* 0x000fe2000fffe03f */
[----:B------:R-:W-:Y:S01]  /*1c10*/  IADD3.X R5, R235, UR47, RZ, P0, !PT ;  /* 0x0000002feb057c10 */ /* 0x000fe200087fe4ff */
[----:B------:R-:W-:Y:S01]  /*1c20*/  IMAD R0, R13, UR12, R0 ;  /* 0x0000000c0d007c24 */ /* 0x000fe2000f8e0200 */
[----:B------:R-:W-:Y:S01]  /*1c30*/  USHF.R.S32.HI UR7, URZ, 0x1f, UR34 ;  /* 0x0000001f3f077899 */ /* 0x000fe20008011422 */
[----:B------:R-:W-:Y:S01]  /*1c40*/  ULDC.64 UR40, c[0x0][0x210] ;  /* 0x0000840000287ab9 */ /* 0x000fe20000000a00 */
[----:B------:R-:W-:Y:S01]  /*1c50*/  IMAD.WIDE.U32 R4, R12, UR12, R4 ;  /* 0x0000000c0c047c25 */ /* 0x000fe2000f8e0004 */
[----:B------:R-:W-:-:S03]  /*1c60*/  UIADD3 UR12, UP2, UP0, UR38, UR34, UR48 ;  /* 0x00000022260c7290 */ /* 0x000fc6000f85e030 */
[----:B------:R-:W-:Y:S01]  /*1c70*/  IMAD.IADD R5, R5, 0x1, R0 ;  /* 0x0000000105057824 */ /* 0x000fe200078e0200 */
[----:B------:R-:W-:Y:S01]  /*1c80*/  UIADD3.X UR13, UR46, UR7, UR49, UP2, UP0 ;  /* 0x000000072e0d7290 */ /* 0x000fe200097e0431 */
[----:B------:R-:W-:Y:S01]  /*1c90*/  IMAD.U32 R0, RZ, RZ, UR18 ;  /* 0x00000012ff007e24 */ /* 0x000fe2000f8e00ff */
[----:B------:R-:W-:Y:S01]  /*1ca0*/  USHF.R.S32.HI UR49, URZ, 0x1f, UR5 ;  /* 0x0000001f3f317899 */ /* 0x000fe20008011405 */
[----:B------:R-:W-:Y:S01]  /*1cb0*/  IMAD.WIDE.U32 R4, R8, UR57, R4 ;  /* 0x0000003908047c25 */ /* 0x000fe2000f8e0004 */
[----:B------:R-:W-:Y:S02]  /*1cc0*/  UIMAD UR7, UR20, UR18, URZ ;  /* 0x00000012140772a4 */ /* 0x000fe4000f8e023f */
[----:B------:R-:W-:Y:S01]  /*1cd0*/  ULEA.HI UR49, UR49, UR5, URZ, 0x7 ;  /* 0x0000000531317291 */ /* 0x000fe2000f8f383f */
[----:B------:R-:W-:Y:S01]  /*1ce0*/  IMAD.WIDE.U32 R6, R0, UR57, R6 ;  /* 0x0000003900067c25 */ /* 0x000fe2000f8e0006 */
[----:B------:R-:W-:Y:S02]  /*1cf0*/  UIMAD UR20, UR57, UR19, UR7 ;  /* 0x00000013391472a4 */ /* 0x000fe4000f8e0207 */
[----:B------:R-:W-:Y:S01]  /*1d00*/  USHF.R.S32.HI UR49, URZ, 0x7, UR49 ;  /* 0x000000073f317899 */ /* 0x000fe20008011431 */
[-C--:B------:R-:W-:Y:S01]  /*1d10*/  IMAD R8, R17, R12.reuse, RZ ;  /* 0x0000000c11087224 */ /* 0x080fe200078e02ff */
[----:B------:R-:W-:Y:S01]  /*1d20*/  UIADD3 UR7, UP3, UP2, UR52, UR12, UR56 ;  /* 0x0000000c34077290 */ /* 0x000fe2000fa7e038 */
[----:B------:R-:W-:Y:S01]  /*1d30*/  VIADD R5, R5, UR23 ;  /* 0x0000001705057c36 */ /* 0x000fe20008000000 */
[----:B------:R-:W-:Y:S01]  /*1d40*/  UISETP.LT.AND UP0, UPT, URZ, UR49, UPT ;  /* 0x000000313f00728c */ /* 0x000fe2000bf01270 */
[C---:B------:R-:W-:Y:S01]  /*1d50*/  IMAD R9, R18.reuse, R13, R8 ;  /* 0x0000000d12097224 */ /* 0x040fe200078e0208 */
[----:B------:R-:W-:Y:S01]  /*1d60*/  UIADD3.X UR5, UR51, UR13, UR45, UP3, UP2 ;  /* 0x0000000d33057290 */ /* 0x000fe20009fe442d */
[----:B------:R-:W-:Y:S01]  /*1d70*/  IMAD.WIDE.U32 R4, R18, R12, R4 ;  /* 0x0000000c12047225 */ /* 0x000fe200078e0004 */
[----:B------:R-:W-:Y:S01]  /*1d80*/  USEL UR49, URZ, UR49, !UP0 ;  /* 0x000000313f317287 */ /* 0x000fe2000c000000 */
[----:B------:R-:W-:Y:S01]  /*1d90*/  IADD3 R0, P0, R3, UR7, RZ ;  /* 0x0000000703007c10 */ /* 0x000fe2000ff1e0ff */
[----:B------:R-:W-:Y:S01]  /*1da0*/  ULDC.64 UR38, c[0x0][0x478] ;  /* 0x00011e0000267ab9 */ /* 0x000fe20000000a00 */
[----:B------:R-:W-:Y:S01]  /*1db0*/  VIADD R7, R7, UR20 ;  /* 0x0000001407077c36 */ /* 0x000fe20008000000 */
[----:B------:R-:W-:Y:S01]  /*1dc0*/  UISETP.GT.AND UP0, UPT, UR44, UR49, UPT ;  /* 0x000000312c00728c */ /* 0x000fe2000bf04270 */
[----:B------:R-:W-:Y:S01]  /*1dd0*/  LEA.HI.X.SX32 R8, R3, UR5, 0x1, P0 ;  /* 0x0000000503087c11 */ /* 0x000fe200080f0eff */
[----:B------:R-:W-:Y:S01]  /*1de0*/  UIMAD.WIDE UR18, UR25, 0x4, UR38 ;  /* 0x00000004191278a5 */ /* 0x000fe2000f8e0226 */
[----:B------:R-:W-:Y:S01]  /*1df0*/  LEA R245, P2, R0, UR26, 0x2 ;  /* 0x0000001a00f57c11 */ /* 0x000fe2000f8410ff */
[----:B------:R-:W-:Y:S01]  /*1e00*/  IMAD.IADD R3, R5, 0x1, R9 ;  /* 0x0000000105037824 */ /* 0x000fe200078e0209 */
[----:B------:R-:W-:Y:S01]  /*1e10*/  LEA R232, P4, R6, UR40, 0x1 ;  /* 0x0000002806e87c11 */ /* 0x000fe2000f8808ff */
[----:B------:R-:W-:Y:S01]  /*1e20*/  ULDC.64 UR38, c[0x0][0x2b0] ;  /* 0x0000ac0000267ab9 */ /* 0x000fe20000000a00 */
[----:B------:R-:W-:Y:S01]  /*1e30*/  PLOP3.LUT P0, PT, PT, PT, UP0, 0x80, 0x0 ;  /* 0x000000000000781c */ /* 0x000fe20003f0f008 */
[----:B------:R-:W-:Y:S01]  /*1e40*/  UIMAD.WIDE UR12, UR28, 0x4, UR38 ;  /* 0x000000041c0c78a5 */ /* 0x000fe2000f8e0226 */
[----:B------:R-:W-:-:S02]  /*1e50*/  LEA R230, P3, R4, UR36, 0x1 ;  /* 0x0000002404e67c11 */ /* 0x000fc4000f8608ff */
[----:B------:R-:W-:Y:S01]  /*1e60*/  LEA.HI.X R244, R0, UR27, R8, 0x2, P2 ;  /* 0x0000001b00f47c11 */ /* 0x000fe200090f1408 */
[----:B------:R-:W-:Y:S01]  /*1e70*/  UMOV UR28, UR18 ;  /* 0x00000012001c7c82 */ /* 0x000fe20008000000 */
[----:B------:R-:W-:Y:S01]  /*1e80*/  LEA.HI.X R233, R6, UR41, R7, 0x1, P4 ;  /* 0x0000002906e97c11 */ /* 0x000fe2000a0f0c07 */
[----:B------:R-:W-:Y:S01]  /*1e90*/  UMOV UR27, UR19 ;  /* 0x00000013001b7c82 */ /* 0x000fe20008000000 */
[----:B------:R-:W-:-:S05]  /*1ea0*/  LEA.HI.X R231, R4, UR37, R3, 0x1, P3 ;  /* 0x0000002504e77c11 */ /* 0x000fca00098f0c03 */
        /* <DEDUP_REMOVED lines=20> */
.L_x_318:
        /* <DEDUP_REMOVED lines=19> */
.L_x_319:
        /* <DEDUP_REMOVED lines=32> */
.L_x_321:
[----:B------:R-:W-:Y:S05]  /*2320*/  BSYNC B0 ;  /* 0x0000000000007941 */ /* 0x000fea0003800000 */
.L_x_320:
        /* <DEDUP_REMOVED lines=14> */
.L_x_323:
[----:B------:R-:W-:Y:S05]  /*2410*/  BSYNC B0 ;  /* 0x0000000000007941 */ /* 0x000fea0003800000 */
.L_x_322:
        /* <DEDUP_REMOVED lines=26> */
.L_x_325:
[----:B------:R-:W-:Y:S05]  /*25c0*/  BSYNC B0 ;  /* 0x0000000000007941 */ /* 0x000fea0003800000 */
.L_x_324:
        /* <DEDUP_REMOVED lines=14> */
.L_x_317:
[-C--:B------:R-:W-:Y:S01]  /*26b0*/  LEA.HI R0, R16, R11.reuse, RZ, 0x3 ;  /* 0x0000000b10007211 */ /* 0x080fe200078f18ff */
[----:B------:R-:W-:Y:S01]  /*26c0*/  UIMAD UR7, UR31, -0x80, UR9 ;  /* 0xffffff801f0778a4 */ /* 0x000fe2000f8e0209 */
[----:B------:R-:W-:Y:S01]  /*26d0*/  PLOP3.LUT P3, PT, PT, PT, UP4, 0x80, 0x0 ;  /* 0x000000000000781c */ /* 0x000fe20003f6f048 */
[----:B------:R-:W-:Y:S01]  /*26e0*/  UIMAD UR5, UR8, -0x80, UR29 ;  /* 0xffffff80080578a4 */ /* 0x000fe2000f8e021d */
[----:B------:R-:W-:Y:S01]  /*26f0*/  SHF.R.S32.HI R0, RZ, 0x3, R0 ;  /* 0x00000003ff007819 */ /* 0x000fe20000011400 */
[----:B------:R-:W-:Y:S01]  /*2700*/  VIADD R3, R18, 0x40 ;  /* 0x0000004012037836 */ /* 0x000fe20000000000 */
[----:B------:R-:W-:Y:S01]  /*2710*/  LEA.HI R6, R16, R11, RZ, 0x2 ;  /* 0x0000000b10067211 */ /* 0x000fe200078f10ff */
[----:B------:R-:W-:Y:S01]  /*2720*/  UIMAD UR18, UR30, UR14, URZ ;  /* 0x0000000e1e1272a4 */ /* 0x000fe2000f8e023f */
[----:B------:R-:W-:Y:S01]  /*2730*/  ISETP.GE.AND P1, PT, R18, UR7, PT ;  /* 0x0000000712007c0c */ /* 0x000fe2000bf26270 */
[----:B------:R-:W-:Y:S01]  /*2740*/  IMAD.SHL.U32 R0, R0, 0x40, RZ ;  /* 0x0000004000007824 */ /* 0x000fe200078e00ff */
[----:B------:R-:W-:Y:S01]  /*2750*/  ISETP.GE.AND P2, PT, R3, UR7, PT ;  /* 0x0000000703007c0c */ /* 0x000fe2000bf46270 */
[----:B------:R-:W-:-:S04]  /*2760*/  UIMAD UR18, UR24, UR15, UR18 ;  /* 0x0000000f181272a4 */ /* 0x000fc8000f8e0212 */
[----:B------:R-:W-:Y:S01]  /*2770*/  @P3 BAR.SYNC.DEFER_BLOCKING 0x0 ;  /* 0x0000000000003b1d */ /* 0x000fe20000010000 */
[----:B------:R-:W-:Y:S01]  /*2780*/  ISETP.GE.AND P4, PT, R3, UR5, PT ;  /* 0x0000000503007c0c */ /* 0x000fe2000bf86270 */
[----:B------:R-:W-:Y:S01]  /*2790*/  ULEA.HI UR19, UR8, UR8, URZ, 0x1 ;  /* 0x0000000808137291 */ /* 0x000fe2000f8f083f */
[----:B------:R-:W-:Y:S01]  /*27a0*/  LEA.HI R3, R6, R18, RZ, 0x1 ;  /* 0x0000001206037211 */ /* 0x000fe200078f08ff */
[----:B------:R-:W-:Y:S01]  /*27b0*/  IMAD.U32 R4, RZ, RZ, UR14 ;  /* 0x0000000eff047e24 */ /* 0x000fe2000f8e00ff */
[----:B------:R-:W-:Y:S01]  /*27c0*/  LOP3.LUT R0, R0, 0xc0, RZ, 0xc0, !PT ;  /* 0x000000c000007812 */ /* 0x000fe200078ec0ff */
[----:B------:R-:W-:Y:S01]  /*27d0*/  IMAD.U32 R7, RZ, RZ, UR18 ;  /* 0x00000012ff077e24 */ /* 0x000fe2000f8e00ff */
[----:B------:R-:W-:Y:S01]  /*27e0*/  LOP3.LUT R3, R3, 0x7fffffe, RZ, 0xc0, !PT ;  /* 0x07fffffe03037812 */ /* 0x000fe200078ec0ff */
[----:B------:R-:W-:Y:S01]  /*27f0*/  ULOP3.LUT UR18, UR19, 0xfffffffe, URZ, 0xc0, !UPT ;  /* 0xfffffffe13127892 */ /* 0x000fe2000f8ec03f */
[--C-:B------:R-:W-:Y:S01]  /*2800*/  LOP3.LUT R6, R0, 0x18, R234.reuse, 0xf8, !PT ;  /* 0x0000001800067812 */ /* 0x100fe200078ef8ea */
[----:B------:R-:W-:Y:S01]  /*2810*/  IMAD.WIDE.U32 R4, R4, UR24, R234 ;  /* 0x0000001804047c25 */ /* 0x000fe2000f8e00ea */
[----:B------:R-:W-:Y:S01]  /*2820*/  SHF.R.U32.HI R0, RZ, 0x3, R0 ;  /* 0x00000003ff007819 */ /* 0x000fe20000011600 */
[----:B------:R-:W-:Y:S01]  /*2830*/  UIADD3 UR20, UR8, -UR18, URZ ;  /* 0x8000001208147290 */ /* 0x000fe2000fffe03f */
[----:B------:R-:W-:Y:S01]  /*2840*/  BSSY B0, `(.L_x_327) ;  /* 0x0000029000007945 */ /* 0x000fe20003800000 */
[----:B------:R-:W-:Y:S01]  /*2850*/  IMAD.IADD R3, R18, 0x1, -R3 ;  /* 0x0000000112037824 */ /* 0x000fe200078e0a03 */
[----:B------:R-:W-:Y:S01]  /*2860*/  LOP3.LUT R0, R6, R0, RZ, 0x3c, !PT ;  /* 0x0000000006007212 */ /* 0x000fe200078e3cff */
[----:B------:R-:W-:Y:S01]  /*2870*/  ULDC.64 UR18, c[0x0][0x268] ;  /* 0x00009a0000127ab9 */ /* 0x000fe20000000a00 */
[----:B------:R-:W-:Y:S01]  /*2880*/  IADD3 R4, P0, R4, UR42, RZ ;  /* 0x0000002a04047c10 */ /* 0x000fe2000ff1e0ff */
[----:B------:R-:W-:Y:S01]  /*2890*/  IMAD R3, R20, 0x8, R3 ;  /* 0x0000000814037824 */ /* 0x000fe200078e0203 */
[----:B------:R-:W-:Y:S01]  /*28a0*/  UISETP.NE.AND UP0, UPT, UR20, 0x1, UPT ;  /* 0x000000011400788c */ /* 0x000fe2000bf05270 */
[----:B------:R-:W-:Y:S01]  /*28b0*/  IMAD R6, R15, UR18, RZ ;  /* 0x000000120f067c24 */ /* 0x000fe2000f8e02ff */
[----:B------:R-:W-:Y:S01]  /*28c0*/  IADD3.X R5, R5, UR43, R7, P0, !PT ;  /* 0x0000002b05057c10 */ /* 0x000fe200087fe407 */
[----:B------:R-:W-:Y:S01]  /*28d0*/  IMAD.U32 R3, R3, 0x20, R0 ;  /* 0x0000002003037824 */ /* 0x000fe200078e0000 */
[----:B------:R-:W-:Y:S01]  /*28e0*/  ISETP.GE.AND P5, PT, R18, UR5, PT ;  /* 0x0000000512007c0c */ /* 0x000fe2000bfa6270 */
[C---:B------:R-:W-:Y:S01]  /*28f0*/  IMAD R11, R10.reuse, UR19, R6 ;  /* 0x000000130a0b7c24 */ /* 0x040fe2000f8e0206 */
[----:B------:R-:W-:Y:S01]  /*2900*/  PLOP3.LUT P0, PT, PT, PT, UP0, 0x80, 0x0 ;  /* 0x000000000000781c */ /* 0x000fe20003f0f008 */
[C---:B------:R-:W-:Y:S01]  /*2910*/  VIADD R6, R3.reuse, 0x1000 ;  /* 0x0000100003067836 */ /* 0x040fe20000000000 */
[----:B------:R-:W-:Y:S01]  /*2920*/  LEA R0, R3, UR4, 0x1 ;  /* 0x0000000403007c11 */ /* 0x000fe2000f8e08ff */
[----:B------:R-:W-:-:S03]  /*2930*/  IMAD.WIDE.U32 R4, R10, UR18, R4 ;  /* 0x000000120a047c25 */ /* 0x000fc6000f8e0004 */
[----:B------:R-:W-:Y:S01]  /*2940*/  SEL R220, R6, R3, !P0 ;  /* 0x0000000306dc7207 */ /* 0x000fe20004000000 */
[----:B------:R1:W-:Y:S01]  /*2950*/  @P1 STS [R0+0x8000], RZ ;  /* 0x008000ff00001388 */ /* 0x0003e20000000800 */
[----:B------:R-:W-:-:S03]  /*2960*/  IMAD.IADD R11, R5, 0x1, R11 ;  /* 0x00000001050b7824 */ /* 0x000fc600078e020b */
        /* <DEDUP_REMOVED lines=22> */
.L_x_328:
[----:B------:R-:W-:Y:S05]  /*2ad0*/  BSYNC B0 ;  /* 0x0000000000007941 */ /* 0x000fea0003800000 */
.L_x_327:
        /* <DEDUP_REMOVED lines=22> */
.L_x_330:
[----:B------:R-:W-:Y:S05]  /*2c40*/  BSYNC B0 ;  /* 0x0000000000007941 */ /* 0x000fea0003800000 */
.L_x_329:
        /* <DEDUP_REMOVED lines=18> */
.L_x_332:
[----:B------:R-:W-:Y:S05]  /*2d70*/  BSYNC B0 ;  /* 0x0000000000007941 */ /* 0x000fea0003800000 */
.L_x_331:
        /* <DEDUP_REMOVED lines=13> */
.L_x_334:
[----:B------:R-:W-:Y:S05]  /*2e50*/  BSYNC B0 ;  /* 0x0000000000007941 */ /* 0x000fea0003800000 */
.L_x_333:
        /* <DEDUP_REMOVED lines=17> */
.L_x_336:
[----:B------:R-:W-:Y:S05]  /*2f70*/  BSYNC B0 ;  /* 0x0000000000007941 */ /* 0x000fea0003800000 */
.L_x_335:
        /* <DEDUP_REMOVED lines=21> */
.L_x_338:
[----:B------:R-:W-:Y:S05]  /*30d0*/  BSYNC B0 ;  /* 0x0000000000007941 */ /* 0x000fea0003800000 */
.L_x_337:
[----:B------:R-:W5:Y:S01]  /*30e0*/  LDL R13, [R1+0x40] ;  /* 0x00004000010d7983 */ /* 0x000f620000100800 */
[----:B------:R-:W-:Y:S01]  /*30f0*/  UIMAD UR7, UR30, UR16, URZ ;  /* 0x000000101e0772a4 */ /* 0x000fe2000f8e023f */
[----:B-1----:R-:W-:Y:S01]  /*3100*/  IMAD.WIDE.U32 R4, R3, UR24, R234 ;  /* 0x0000001803047c25 */ /* 0x002fe2000f8e00ea */
        /* <DEDUP_REMOVED lines=34> */
[----:B---3--:R-:W-:-:S04]  /*3330*/  LEA R8, P1, R6, UR14, 0x1 ;  /* 0x0000000e06087c11 */ /* 0x008fc8000f8208ff */
[----:B------:R-:W-:-:S05]  /*3340*/  LEA.HI.X R9, R6, UR15, R3, 0x1, P1 ;  /* 0x0000000f06097c11 */ /* 0x000fca00088f0c03 */
[----:B------:R-:W-:Y:S01]  /*3350*/  @!PT LDS RZ, [RZ] ;  /* 0x00000000fffff984 */ /* 0x000fe20000000800 */
[----:B------:R-:W-:Y:S01]  /*3360*/  @!PT LDS RZ, [RZ] ;  /* 0x00000000fffff984 */ /* 0x000fe20000000800 */
[----:B------:R-:W-:Y:S01]  /*3370*/  @!PT LDS RZ, [RZ] ;  /* 0x00000000fffff984 */ /* 0x000fe20000000800 */
[----:B------:R3:W-:Y:S04]  /*3380*/  LDGSTS.E.BYPASS.LTC128B.128 [R0+0x6000], desc[UR10][R8.64] ;  /* 0x0600000008007fae */ /* 0x0007e8000b901d4a */
.L_x_340:
[----:B------:R-:W-:Y:S05]  /*3390*/  BSYNC B0 ;  /* 0x0000000000007941 */ /* 0x000fea0003800000 */
.L_x_339:
        /* <DEDUP_REMOVED lines=22> */
.L_x_342:
[----:B------:R-:W-:Y:S05]  /*3500*/  BSYNC B0 ;  /* 0x0000000000007941 */ /* 0x000fea0003800000 */
.L_x_341:
[----:B-1----:R-:W-:Y:S01]  /*3510*/  IMAD.MOV.U32 R4, RZ, RZ, 0x4 ;  /* 0x00000004ff047424 */ /* 0x002fe200078e00ff */
[----:B------:R-:W0:Y:S01]  /*3520*/  LDGDEPBAR ;  /* 0x00000000000079af */ /* 0x000e220000000000 */
[----:B------:R-:W-:Y:S01]  /*3530*/  IMAD.MOV.U32 R3, RZ, RZ, 0x7f800000 ;  /* 0x7f800000ff037424 */ /* 0x000fe200078e00ff */
[----:B---3--:R-:W1:Y:S01]  /*3540*/  LDC.64 R8, c[0x0][0x3b8] ;  /* 0x0000ee00ff087b82 */ /* 0x008e620000000a00 */
[----:B------:R-:W-:Y:S01]  /*3550*/  IMAD.WIDE R4, R13, R4, UR12 ;  /* 0x0000000c0d047e25 */ /* 0x000fe2000f8e0204 */
[----:B------:R-:W-:Y:S01]  /*3560*/  ULDC.64 UR16, c[0x0][0x3c8] ;  /* 0x0000f20000107ab9 */ /* 0x000fe20000000a00 */
[----:B------:R-:W-:Y:S02]  /*3570*/  USHF.R.S32.HI UR7, URZ, 0x1f, UR57 ;  /* 0x0000001f3f077899 */ /* 0x000fe40008011439 */
[----:B------:R-:W-:Y:S01]  /*3580*/  IMAD.MOV.U32 R6, RZ, RZ, 0x4 ;  /* 0x00000004ff067424 */ /* 0x000fe200078e00ff */
[----:B------:R-:W3:Y:S01]  /*3590*/  @!P4 LDG.E R3, desc[UR10][R4.64+0x100] ;  /* 0x0001000a0403c981 */ /* 0x000ee2000c1e1900 */
[----:B--2-4-:R-:W-:Y:S01]  /*35a0*/  IMAD.MOV.U32 R0, RZ, RZ, 0x7f800000 ;  /* 0x7f800000ff007424 */ /* 0x014fe200078e00ff */
[----:B------:R-:W-:Y:S01]  /*35b0*/  UISETP.NE.U32.AND UP1, UPT, UR16, URZ, UPT ;  /* 0x0000003f1000728c */ /* 0x000fe2000bf25070 */
[----:B------:R-:W-:Y:S01]  /*35c0*/  IMAD.MOV.U32 R12, RZ, RZ, 0x7f800000 ;  /* 0x7f800000ff0c7424 */ /* 0x000fe200078e00ff */
[----:B------:R-:W-:Y:S01]  /*35d0*/  ULDC UR52, c[0x0][0x2d0] ;  /* 0x0000b40000347ab9 */ /* 0x000fe20000000800 */
[----:B------:R-:W-:Y:S01]  /*35e0*/  IMAD.MOV.U32 R10, RZ, RZ, 0x7f800000 ;  /* 0x7f800000ff0a7424 */ /* 0x000fe200078e00ff */
[----:B------:R-:W-:Y:S01]  /*35f0*/  UISETP.NE.AND.EX UP1, UPT, UR17, URZ, UPT, UP1 ;  /* 0x0000003f1100728c */ /* 0x000fe2000bf25310 */
[----:B------:R-:W-:-:S02]  /*3600*/  @!P3 IMAD.WIDE R6, R11, R6, UR12 ;  /* 0x0000000c0b06be25 */ /* 0x000fc4000f8e0206 */
[----:B------:R-:W2:Y:S03]  /*3610*/  @!P6 LDG.E R12, desc[UR10][R4.64] ;  /* 0x0000000a040ce981 */ /* 0x000ea6000c1e1900 */
[----:B------:R-:W-:Y:S01]  /*3620*/  PLOP3.LUT P1, PT, PT, PT, UP1, 0x80, 0x0 ;  /* 0x000000000000781c */ /* 0x000fe20003f2f018 */
[----:B------:R4:W5:Y:S01]  /*3630*/  @!P5 LDG.E R10, desc[UR10][R4.64+0x20] ;  /* 0x0000200a040ad981 */ /* 0x000962000c1e1900 */
[----:B------:R-:W-:-:S04]  /*3640*/  DEPBAR.LE SB0, 0x1 ;  /* 0x000080400000791a */ /* 0x000fc80000000000 */
[----:B------:R3:W2:Y:S01]  /*3650*/  @!P3 LDG.E R0, desc[UR10][R6.64] ;  /* 0x0000000a0600b981 */ /* 0x0006a2000c1e1900 */
[----:B------:R-:W-:Y:S01]  /*3660*/  @UP1 ULDC.64 UR18, c[0x0][0x3d0] ;  /* 0x0000f40000121ab9 */ /* 0x000fe20000000a00 */
[----:B------:R-:W-:Y:S01]  /*3670*/  @UP1 UMOV UR14, UR57 ;  /* 0x00000039000e1c82 */ /* 0x000fe20008000000 */
[----:B------:R-:W-:Y:S01]  /*3680*/  @UP1 UIMAD UR5, UR58, UR18, URZ ;  /* 0x000000123a0512a4 */ /* 0x000fe2000f8e023f */
[----:B------:R-:W-:Y:S03]  /*3690*/  BAR.SYNC.DEFER_BLOCKING 0x0 ;  /* 0x0000000000007b1d */ /* 0x000fe60000010000 */
[----:B------:R-:W-:-:S03]  /*36a0*/  @UP1 UIMAD UR5, UR54, UR19, UR5 ;  /* 0x00000013360512a4 */ /* 0x000fc6000f8e0205 */
[----:B------:R-:W-:Y:S02]  /*36b0*/  @UP1 UMOV UR15, UR7 ;  /* 0x00000007000f1c82 */ /* 0x000fe40008000000 */
[----:B------:R-:W-:-:S04]  /*36c0*/  @UP1 UIMAD.WIDE.U32 UR14, UR54, UR18, UR14 ;  /* 0x00000012360e12a5 */ /* 0x000fc8000f8e000e */
[----:B------:R-:W-:Y:S02]  /*36d0*/  @UP1 ULEA UR16, UP0, UR14, UR16, 0x2 ;  /* 0x000000100e101291 */ /* 0x000fe4000f80103f */
[----:B------:R-:W-:-:S04]  /*36e0*/  @UP1 UIADD3 UR5, UR15, UR5, URZ ;  /* 0x000000050f051290 */ /* 0x000fc8000fffe03f */
[----:B------:R-:W-:Y:S01]  /*36f0*/  @UP1 ULEA.HI.X UR17, UR14, UR17, UR5, 0x2, UP0 ;  /* 0x000000110e111291 */ /* 0x000fe200080f1405 */
[----:B-1----:R-:W5:Y:S01]  /*3700*/  LDG.E.64 R6, desc[UR10][R8.64] ;  /* 0x0000000a08067981 */ /* 0x002f62000c1e1b00 */
[----:B----4-:R-:W-:Y:S01]  /*3710*/  IMAD.U32 R4, RZ, RZ, UR16 ;  /* 0x00000010ff047e24 */ /* 0x010fe2000f8e00ff */
[----:B------:R-:W-:-:S03]  /*3720*/  @UP1 ULDC UR5, c[0x0][0x2e8] ;  /* 0x0000ba0000051ab9 */ /* 0x000fc60000000800 */
[----:B------:R-:W-:Y:S01]  /*3730*/  IMAD.U32 R5, RZ, RZ, UR17 ;  /* 0x00000011ff057e24 */ /* 0x000fe2000f8e00ff */
[----:B------:R-:W-:Y:S01]  /*3740*/  LEA R132, R160, UR4, 0x1 ;  /* 0x00000004a0847c11 */ /* 0x000fe2000f8e08ff */
[----:B------:R-:W1:Y:S04]  /*3750*/  LDSM.16.M88.4 R136, [R153] ;  /* 0x000000009988783b */ /* 0x000e680000000200 */
[----:B------:R-:W4:Y:S04]  /*3760*/  LDSM.16.M88.4 R120, [R132+0x8000] ;  /* 0x008000008478783b */ /* 0x000f280000000200 */
[----:B------:R-:W1:Y:S04]  /*3770*/  LDSM.16.M88.4 R124, [R132+0x8400] ;  /* 0x00840000847c783b */ /* 0x000e680000000200 */
[----:B------:R-:W1:Y:S04]  /*3780*/  LDSM.16.M88.4 R128, [R132+0x8800] ;  /* 0x008800008480783b */ /* 0x000e680000000200 */
[----:B------:R-:W1:Y:S04]  /*3790*/  LDSM.16.M88.4 R132, [R132+0x8c00] ;  /* 0x008c00008484783b */ /* 0x000e680000000200 */
[----:B------:R-:W1:Y:S04]  /*37a0*/  LDSM.16.M88.4 R140, [R153+0x400] ;  /* 0x00040000998c783b */ /* 0x000e680000000200 */
[----:B------:R-:W1:Y:S04]  /*37b0*/  LDSM.16.M88.4 R144, [R153+0x800] ;  /* 0x000800009990783b */ /* 0x000e680000000200 */
[----:B------:R-:W1:Y:S04]  /*37c0*/  LDSM.16.M88.4 R148, [R153+0xc00] ;  /* 0x000c00009994783b */ /* 0x000e680000000200 */
[----:B---3--:R3:W-:Y:S04]  /*37d0*/  STL [R1+0x50], R3 ;  /* 0x0000500301007387 */ /* 0x0087e80000100800 */
[----:B---3--:R-:W3:Y:S04]  /*37e0*/  @P1 LDG.E R3, desc[UR10][R4.64] ;  /* 0x0000000a04031981 */ /* 0x008ee8000c1e1900 */
[----:B------:R-:W4:Y:S01]  /*37f0*/  LDG.E.64 R4, desc[UR10][R8.64+0x8] ;  /* 0x0000080a08047981 */ /* 0x000f22000c1e1b00 */
[----:B-----5:R-:W-:-:S02]  /*3800*/  R2UR UR7, R6 ;  /* 0x00000000060772ca */ /* 0x020fc400000e0000 */
[----:B------:R-:W5:Y:S01]  /*3810*/  S2R R6, SR_TID.X ;  /* 0x0000000000067919 */ /* 0x000f620000002100 */
[----:B------:R-:W-:Y:S01]  /*3820*/  R2UR UR32, R7 ;  /* 0x00000000072072ca */ /* 0x000fe200000e0000 */
[----:B--2---:R-:W-:Y:S04]  /*3830*/  STL [R1+0x54], R0 ;  /* 0x0000540001007387 */ /* 0x004fe80000100800 */
[----:B------:R2:W-:Y:S01]  /*3840*/  STL [R1+0x5c], R10 ;  /* 0x00005c0a01007387 */ /* 0x0005e20000100800 */
[----:B------:R-:W1:Y:S01]  /*3850*/  S2R R7, SR_TID.X ;  /* 0x0000000000077919 */ /* 0x000e620000002100 */
[----:B--2---:R-:W2:Y:S01]  /*3860*/  S2R R10, SR_TID.X ;  /* 0x00000000000a7919 */ /* 0x004ea20000002100 */
[----:B------:R-:W3:Y:S01]  /*3870*/  @P1 MUFU.RCP R0, UR5 ;  /* 0x0000000500001d08 */ /* 0x000ee20008001000 */
[----:B-----5:R-:W-:Y:S01]  /*3880*/  SHF.R.S32.HI R6, RZ, 0x1f, R6 ;  /* 0x0000001fff067819 */ /* 0x020fe20000011406 */
[----:B------:R-:W-:-:S03]  /*3890*/  UIMAD UR5, UR54, UR61, UR57 ;  /* 0x0000003d360572a4 */ /* 0x000fc6000f8e0239 */
[----:B-1----:R-:W-:Y:S01]  /*38a0*/  LEA.HI R6, R6, R7, RZ, 0x7 ;  /* 0x0000000706067211 */ /* 0x002fe200078f38ff */
[----:B------:R-:W-:-:S03]  /*38b0*/  USHF.L.U32 UR5, UR5, 0x5, URZ ;  /* 0x0000000505057899 */ /* 0x000fc6000800063f */
[----:B------:R-:W-:Y:S01]  /*38c0*/  SHF.R.S32.HI R6, RZ, 0x7, R6 ;  /* 0x00000007ff067819 */ /* 0x000fe20000011406 */
[----:B------:R-:W-:Y:S01]  /*38d0*/  STL [R1+0x58], R12 ;  /* 0x0000580c01007387 */ /* 0x000fe20000100800 */
[----:B------:R-:W-:Y:S01]  /*38e0*/  USHF.R.S32.HI UR14, URZ, 0x1f, UR5 ;  /* 0x0000001f3f0e7899 */ /* 0x000fe20008011405 */
[----:B------:R-:W-:Y:S01]  /*38f0*/  IMAD.SHL.U32 R157, R165, 0x2, RZ ;  /* 0x00000002a59d7824 */ /* 0x000fe200078e00ff */
        /* <DEDUP_REMOVED lines=19> */
[----:B------:R-:W-:Y:S02]  /*3a30*/  USHF.L.U32 UR45, UR6, 0x5, URZ ;  /* 0x00000005062d7899 */ /* 0x000fe4000800063f */
[----:B------:R-:W-:Y:S02]  /*3a40*/  UIMAD UR44, UR6, 0x28, URZ ;  /* 0x00000028062c78a4 */ /* 0x000fe4000f8e023f */
[----:B------:R-:W-:Y:S02]  /*3a50*/  UIMAD UR43, UR6, 0x30, URZ ;  /* 0x00000030062b78a4 */ /* 0x000fe4000f8e023f */
[----:B------:R-:W-:-:S02]  /*3a60*/  UIMAD UR42, UR6, 0x38, URZ ;  /* 0x00000038062a78a4 */ /* 0x000fc4000f8e023f */
[----:B------:R-:W-:Y:S02]  /*3a70*/  USHF.L.U32 UR41, UR6, 0x6, URZ ;  /* 0x0000000606297899 */ /* 0x000fe4000800063f */
[----:B------:R-:W-:Y:S02]  /*3a80*/  UIMAD UR40, UR6, 0x48, URZ ;  /* 0x00000048062878a4 */ /* 0x000fe4000f8e023f */
[----:B------:R-:W-:Y:S02]  /*3a90*/  UIMAD UR39, UR6, 0x50, URZ ;  /* 0x00000050062778a4 */ /* 0x000fe4000f8e023f */
[----:B------:R-:W-:Y:S02]  /*3aa0*/  UIMAD UR38, UR6, 0x58, URZ ;  /* 0x00000058062678a4 */ /* 0x000fe4000f8e023f */
[----:B------:R-:W-:Y:S02]  /*3ab0*/  UIMAD UR37, UR6, 0x60, URZ ;  /* 0x00000060062578a4 */ /* 0x000fe4000f8e023f */
[----:B------:R-:W-:-:S02]  /*3ac0*/  UIMAD UR36, UR6, 0x68, URZ ;  /* 0x00000068062478a4 */ /* 0x000fc4000f8e023f */
[----:B------:R-:W-:Y:S02]  /*3ad0*/  UIMAD UR35, UR6, 0x70, URZ ;  /* 0x00000070062378a4 */ /* 0x000fe4000f8e023f */
[----:B------:R-:W-:Y:S02]  /*3ae0*/  UIMAD UR33, UR6, 0x78, URZ ;  /* 0x00000078062178a4 */ /* 0x000fe4000f8e023f */
[----:B------:R-:W-:Y:S02]  /*3af0*/  UIADD3 UR23, UR7, 0x3c6ef372, URZ ;  /* 0x3c6ef37207177890 */ /* 0x000fe4000fffe03f */
[----:B------:R-:W-:Y:S02]  /*3b00*/  UIADD3 UR21, UR7, -0x255992d5, URZ ;  /* 0xdaa66d2b07157890 */ /* 0x000fe4000fffe03f */
[----:B------:R-:W-:Y:S02]  /*3b10*/  UIADD3 UR19, UR7, 0x78dde6e4, URZ ;  /* 0x78dde6e407137890 */ /* 0x000fe4000fffe03f */
[----:B------:R-:W-:-:S02]  /*3b20*/  UIADD3 UR17, UR7, 0x1715609d, URZ ;  /* 0x1715609d07117890 */ /* 0x000fc4000fffe03f */
[----:B------:R-:W-:Y:S02]  /*3b30*/  UIADD3 UR15, UR7, -0x4ab325aa, URZ ;  /* 0xb54cda56070f7890 */ /* 0x000fe4000fffe03f */
[----:B------:R-:W-:Y:S02]  /*3b40*/  UIADD3 UR34, -UR34, URZ, URZ ;  /* 0x0000003f22227290 */ /* 0x000fe4000fffe13f */
[----:B------:R-:W-:Y:S02]  /*3b50*/  UIADD3 UR51, UR32, -0x4498517b, URZ ;  /* 0xbb67ae8520337890 */ /* 0x000fe4000fffe03f */
[----:B------:R-:W-:Y:S02]  /*3b60*/  UIADD3 UR22, UR32, 0x76cf5d0a, URZ ;  /* 0x76cf5d0a20167890 */ /* 0x000fe4000fffe03f */
[----:B------:R-:W-:Y:S02]  /*3b70*/  UIADD3 UR20, UR32, 0x32370b8f, URZ ;  /* 0x32370b8f20147890 */ /* 0x000fe4000fffe03f */
[----:B------:R-:W-:-:S02]  /*3b80*/  UIADD3 UR18, UR32, -0x126145ec, URZ ;  /* 0xed9eba1420127890 */ /* 0x000fc4000fffe03f */
[----:B------:R-:W-:Y:S01]  /*3b90*/  UIADD3 UR16, UR32, -0x56f99767, URZ ;  /* 0xa906689920107890 */ /* 0x000fe2000fffe03f */
[----:B------:R-:W-:Y:S01]  /*3ba0*/  ULDC UR6, c[0x0][0x2ec] ;  /* 0x0000bb0000067ab9 */ /* 0x000fe20000000800 */
[----:B---3--:R-:W-:-:S05]  /*3bb0*/  @P1 FMUL.FTZ R0, R3, R0 ;  /* 0x0000000003001220 */ /* 0x008fca0000410000 */
[----:B------:R-:W-:Y:S01]  /*3bc0*/  @P1 R2UR UR25, R0 ;  /* 0x00000000001912ca */ /* 0x000fe200000e0000 */
[----:B--2---:R-:W-:-:S05]  /*3bd0*/  IMAD.SHL.U32 R0, R10, 0x2, RZ ;  /* 0x000000020a007824 */ /* 0x004fca00078e00ff */
[----:B------:R-:W-:Y:S02]  /*3be0*/  LOP3.LUT R0, R0, 0x6, RZ, 0xc0, !PT ;  /* 0x0000000600007812 */ /* 0x000fe400078ec0ff */
[----:B------:R-:W-:-:S03]  /*3bf0*/  SHF.R.S32.HI R3, RZ, 0x1f, R14 ;  /* 0x0000001fff037819 */ /* 0x000fc6000001140e */
[----:B------:R-:W-:-:S04]  /*3c00*/  IMAD R0, R6, 0x40, R0 ;  /* 0x0000004006007824 */ /* 0x000fc800078e0200 */
[----:B------:R-:W-:Y:S01]  /*3c10*/  VIADD R0, R0, UR24 ;  /* 0x0000001800007c36 */ /* 0x000fe20008000000 */
[----:B----4-:R-:W-:Y:S01]  /*3c20*/  IADD3 R14, P3, P2, R4, UR5, R14 ;  /* 0x00000005040e7c10 */ /* 0x010fe2000fa7e00e */
[----:B------:R-:W-:Y:S02]  /*3c30*/  VIADD R4, R165, 0x1000 ;  /* 0x00001000a5047836 */ /* 0x000fe40000000000 */
[C---:B------:R-:W-:Y:S02]  /*3c40*/  VIADD R250, R0.reuse, 0x39 ;  /* 0x0000003900fa7836 */ /* 0x040fe40000000000 */
[----:B------:R-:W-:Y:S01]  /*3c50*/  VIADD R251, R0, 0x38 ;  /* 0x0000003800fb7836 */ /* 0x000fe20000000000 */
[----:B------:R-:W-:Y:S01]  /*3c60*/  SEL R4, R4, R165, !P0 ;  /* 0x000000a504047207 */ /* 0x000fe20004000000 */
[C---:B------:R-:W-:Y:S01]  /*3c70*/  VIADD R243, R0.reuse, 0x1 ;  /* 0x0000000100f37836 */ /* 0x040fe20000000000 */
[----:B------:R-:W-:Y:S01]  /*3c80*/  I2FP.F32.S32 R252, R0 ;  /* 0x0000000000fc7245 */ /* 0x000fe20000201400 */
[----:B------:R-:W-:Y:S01]  /*3c90*/  VIADD R242, R0, 0x8 ;  /* 0x0000000800f27836 */ /* 0x000fe20000000000 */
[----:B------:R-:W-:Y:S01]  /*3ca0*/  LEA R152, R4, UR4, 0x1 ;  /* 0x0000000404987c11 */ /* 0x000fe2000f8e08ff */
[C---:B------:R-:W-:Y:S01]  /*3cb0*/  VIADD R241, R0.reuse, 0x9 ;  /* 0x0000000900f17836 */ /* 0x040fe20000000000 */
[----:B------:R-:W-:Y:S01]  /*3cc0*/  I2FP.F32.S32 R4, R250 ;  /* 0x000000fa00047245 */ /* 0x000fe20000201400 */
[----:B------:R-:W-:-:S02]  /*3cd0*/  VIADD R240, R0, 0x10 ;  /* 0x0000001000f07836 */ /* 0x000fc40000000000 */
[C---:B------:R-:W-:Y:S02]  /*3ce0*/  VIADD R239, R0.reuse, 0x11 ;  /* 0x0000001100ef7836 */ /* 0x040fe40000000000 */
[C---:B------:R-:W-:Y:S02]  /*3cf0*/  VIADD R238, R0.reuse, 0x18 ;  /* 0x0000001800ee7836 */ /* 0x040fe40000000000 */
[C---:B------:R-:W-:Y:S02]  /*3d00*/  VIADD R237, R0.reuse, 0x19 ;  /* 0x0000001900ed7836 */ /* 0x040fe40000000000 */
[C---:B------:R-:W-:Y:S02]  /*3d10*/  VIADD R236, R0.reuse, 0x20 ;  /* 0x0000002000ec7836 */ /* 0x040fe40000000000 */
[C---:B------:R-:W-:Y:S02]  /*3d20*/  VIADD R229, R0.reuse, 0x21 ;  /* 0x0000002100e57836 */ /* 0x040fe40000000000 */
[----:B------:R-:W-:-:S02]  /*3d30*/  VIADD R247, R0, 0x28 ;  /* 0x0000002800f77836 */ /* 0x000fc40000000000 */
[C---:B------:R-:W-:Y:S02]  /*3d40*/  VIADD R246, R0.reuse, 0x29 ;  /* 0x0000002900f67836 */ /* 0x040fe40000000000 */
[C---:B------:R-:W-:Y:S02]  /*3d50*/  VIADD R249, R0.reuse, 0x30 ;  /* 0x0000003000f97836 */ /* 0x040fe40000000000 */
[----:B------:R-:W-:Y:S01]  /*3d60*/  VIADD R248, R0, 0x31 ;  /* 0x0000003100f87836 */ /* 0x000fe20000000000 */
[----:B------:R-:W-:Y:S01]  /*3d70*/  I2FP.F32.S32 R0, R251 ;  /* 0x000000fb00007245 */ /* 0x000fe20000201400 */
[----:B------:R-:W-:Y:S04]  /*3d80*/  STL [R1+0x3c], R4 ;  /* 0x00003c0401007387 */ /* 0x000fe80000100800 */
[----:B------:R1:W-:Y:S02]  /*3d90*/  STL [R1+0x38], R0 ;  /* 0x0000380001007387 */ /* 0x0003e40000100800 */
[----:B-1----:R-:W-:-:S02]  /*3da0*/  I2FP.F32.S32 R0, R248 ;  /* 0x000000f800007245 */ /* 0x002fc40000201400 */
[----:B------:R-:W-:-:S03]  /*3db0*/  I2FP.F32.S32 R4, R249 ;  /* 0x000000f900047245 */ /* 0x000fc60000201400 */
[----:B------:R1:W-:Y:S04]  /*3dc0*/  STL [R1+0x30], R0 ;  /* 0x0000300001007387 */ /* 0x0003e80000100800 */
[----:B------:R2:W-:Y:S01]  /*3dd0*/  STL [R1+0x2c], R4 ;  /* 0x00002c0401007387 */ /* 0x0005e20000100800 */
[----:B-1----:R-:W-:Y:S02]  /*3de0*/  I2FP.F32.S32 R0, R246 ;  /* 0x000000f600007245 */ /* 0x002fe40000201400 */
[----:B--2---:R-:W-:-:S03]  /*3df0*/  I2FP.F32.S32 R4, R247 ;  /* 0x000000f700047245 */ /* 0x004fc60000201400 */
[----:B------:R1:W-:Y:S04]  /*3e00*/  STL [R1+0x28], R0 ;  /* 0x0000280001007387 */ /* 0x0003e80000100800 */
[----:B------:R2:W-:Y:S01]  /*3e10*/  STL [R1+0x24], R4 ;  /* 0x0000240401007387 */ /* 0x0005e20000100800 */
[----:B-1----:R-:W-:Y:S02]  /*3e20*/  I2FP.F32.S32 R0, R229 ;  /* 0x000000e500007245 */ /* 0x002fe40000201400 */
[----:B--2---:R-:W-:-:S03]  /*3e30*/  I2FP.F32.S32 R4, R236 ;  /* 0x000000ec00047245 */ /* 0x004fc60000201400 */
[----:B------:R1:W-:Y:S04]  /*3e40*/  STL [R1+0x20], R0 ;  /* 0x0000200001007387 */ /* 0x0003e80000100800 */
[----:B------:R2:W-:Y:S01]  /*3e50*/  STL [R1+0x1c], R4 ;  /* 0x00001c0401007387 */ /* 0x0005e20000100800 */
[----:B------:R-:W-:Y:S02]  /*3e60*/  IADD3.X R5, R5, UR14, R3, P3, P2 ;  /* 0x0000000e05057c10 */ /* 0x000fe40009fe4403 */
        /* <DEDUP_REMOVED lines=11> */
[----:B------:R-:W-:Y:S01]  /*3f20*/  STL [R1+0x4], R4 ;  /* 0x0000040401007387 */ /* 0x000fe20000100800 */
[----:B-1----:R-:W-:-:S05]  /*3f30*/  I2FP.F32.S32 R0, R243 ;  /* 0x000000f300007245 */ /* 0x002fca0000201400 */
[----:B------:R1:W-:Y:S01]  /*3f40*/  STL [R1], R0 ;  /* 0x0000000001007387 */ /* 0x0003e20000100800 */
[----:B------:R-:W-:Y:S01]  /*3f50*/  VIADD R3, R159, 0x1000 ;  /* 0x000010009f037836 */ /* 0x000fe20000000000 */
[----:B-1----:R-:W-:Y:S01]  /*3f60*/  LOP3.LUT R0, R5, UR7, RZ, 0x3c, !PT ;  /* 0x0000000705007c12 */ /* 0x002fe2000f8e3cff */
[----:B------:R-:W-:-:S04]  /*3f70*/  IMAD.WIDE.U32 R4, R14, -0x2daee0ad, RZ ;  /* 0xd2511f530e047825 */ /* 0x000fc800078e00ff */
[----:B------:R1:W-:Y:S04]  /*3f80*/  STL [R1+0x60], R0 ;  /* 0x0000600001007387 */ /* 0x0003e80000100800 */
[----:B------:R1:W-:Y:S04]  /*3f90*/  STL [R1+0x34], R220 ;  /* 0x000034dc01007387 */ /* 0x0003e80000100800 */
[----:B------:R1:W-:Y:S01]  /*3fa0*/  STL.64 [R1+0x48], R4 ;  /* 0x0000480401007387 */ /* 0x0003e20000100a00 */
[----:B------:R-:W-:Y:S01]  /*3fb0*/  SEL R3, R3, R159, !P0 ;  /* 0x0000009f03037207 */ /* 0x000fe20004000000 */
[----:B------:R-:W-:Y:S01]  /*3fc0*/  UMOV UR5, URZ ;  /* 0x0000003f00057c82 */ /* 0x000fe20008000000 */
[----:B------:R-:W-:-:S02]  /*3fd0*/  @UP1 UMOV UR5, UR25 ;  /* 0x0000001900051c82 */ /* 0x000fc40008000000 */
[----:B------:R-:W-:Y:S01]  /*3fe0*/  LEA R3, R3, UR4, 0x1 ;  /* 0x0000000403037c11 */ /* 0x000fe2000f8e08ff */
[----:B------:R-:W-:Y:S01]  /*3ff0*/  FMUL.FTZ R252, R252, UR5 ;  /* 0x00000005fcfc7c20 */ /* 0x000fe20008410000 */
[----:B------:R-:W-:Y:S02]  /*4000*/  UIADD3 UR24, UR7, -0x61c88647, URZ ;  /* 0x9e3779b907187890 */ /* 0x000fe4000fffe03f */
[----:B------:R-:W-:Y:S01]  /*4010*/  UIADD3 UR14, UR32, 0x646e171e, URZ ;  /* 0x646e171e200e7890 */ /* 0x000fe2000fffe03f */
[----:B------:R-:W-:-:S11]  /*4020*/  ULDC.U8 UR7, c[0x0][0x388] ;  /* 0x0000e20000077ab9 */ /* 0x000fd60000000000 */
.L_x_345:
[----:B------:R-:W-:Y:S01]  /*4030*/  LEA R100, R160, UR4, 0x1 ;  /* 0x00000004a0647c11 */ /* 0x000fe2000f8e08ff */
[----:B------:R-:W2:Y:S01]  /*4040*/  LDL R56, [R1+0x64] ;  /* 0x0000640001387983 */ /* 0x000ea20000100800 */
[----:B------:R-:W-:Y:S01]  /*4050*/  IMAD.IADD R112, R158, 0x1, R152 ;  /* 0x000000019e707824 */ /* 0x000fe200078e0298 */
[----:B------:R-:W-:Y:S01]  /*4060*/  USHF.L.U32 UR25, UR31, 0x7, URZ ;  /* 0x000000071f197899 */ /* 0x000fe2000800063f */
[----:B------:R-:W-:Y:S01]  /*4070*/  IMAD.U32 R168, RZ, RZ, UR8 ;  /* 0x00000008ffa87e24 */ /* 0x000fe2000f8e00ff */
[----:B------:R-:W3:Y:S01]  /*4080*/  LDL.64 R174, [R1+0x48] ;  /* 0x0000480001ae7983 */ /* 0x000ee20000100a00 */
[----:B------:R-:W-:Y:S01]  /*4090*/  USHF.L.U32 UR26, UR8, 0x7, URZ ;  /* 0x00000007081a7899 */ /* 0x000fe2000800063f */
[----:B-1----:R-:W-:Y:S01]  /*40a0*/  IMAD.U32 R0, RZ, RZ, UR31 ;  /* 0x0000001fff007e24 */ /* 0x002fe2000f8e00ff */
[----:B------:R-:W-:Y:S01]  /*40b0*/  UIADD3 UR30, UR29, 0x80, UR25 ;  /* 0x000000801d1e7890 */ /* 0x000fe2000fffe019 */
[----:B------:R-:W-:Y:S01]  /*40c0*/  IMAD.MOV.U32 R192, RZ, RZ, 0x8 ;  /* 0x00000008ffc07424 */ /* 0x000fe200078e00ff */
[----:B------:R-:W-:Y:S01]  /*40d0*/  UISETP.GT.AND UP3, UPT, UR8, UR49, UPT ;  /* 0x000000310800728c */ /* 0x000fe2000bf64270 */
[----:B------:R-:W4:Y:S01]  /*40e0*/  LDL R170, [R1+0x60] ;  /* 0x0000600001aa7983 */ /* 0x000f220000100800 */
[----:B------:R-:W-:Y:S01]  /*40f0*/  UIADD3 UR30, UR30, -UR9, URZ ;  /* 0x800000091e1e7290 */ /* 0x000fe2000fffe03f */
[----:B------:R-:W-:Y:S02]  /*4100*/  IMAD.MOV.U32 R191, RZ, RZ, 0x40 ;  /* 0x00000040ffbf7424 */ /* 0x000fe400078e00ff */
[----:B------:R1:W-:Y:S01]  /*4110*/  STL [R1+0x70], R2 ;  /* 0x0000700201007387 */ /* 0x0003e20000100800 */
[----:B------:R-:W-:Y:S01]  /*4120*/  UISETP.GE.AND UP0, UPT, UR26, UR30, UPT ;  /* 0x0000001e1a00728c */ /* 0x000fe2000bf06270 */
[----:B------:R-:W-:Y:S01]  /*4130*/  IMAD.MOV.U32 R190, RZ, RZ, 0x48 ;  /* 0x00000048ffbe7424 */ /* 0x000fe200078e00ff */
[----:B------:R-:W-:Y:S01]  /*4140*/  UIADD3 UR30, UR25, 0x80, URZ ;  /* 0x00000080191e7890 */ /* 0x000fe2000fffe03f */
[----:B------:R-:W0:Y:S03]  /*4150*/  LDGDEPBAR ;  /* 0x00000000000079af */ /* 0x000e260000000000 */
[----:B------:R-:W-:Y:S01]  /*4160*/  UISETP.LT.AND UP0, UPT, UR30, UR9, UP0 ;  /* 0x000000091e00728c */ /* 0x000fe20008701270 */
[----:B------:R-:W1:Y:S01]  /*4170*/  S2R R187, SR_TID.X ;  /* 0x0000000000bb7919 */ /* 0x000e620000002100 */
[----:B------:R-:W1:Y:S04]  /*4180*/  S2R R188, SR_TID.X ;  /* 0x0000000000bc7919 */ /* 0x000e680000002100 */
[----:B------:R-:W-:Y:S01]  /*4190*/  PLOP3.LUT P5, PT, PT, PT, UP0, 0x80, 0x0 ;  /* 0x000000000000781c */ /* 0x000fe20003faf008 */
[----:B------:R-:W4:Y:S01]  /*41a0*/  LDL R189, [R1] ;  /* 0x0000000001bd7983 */ /* 0x000f220000100800 */
[----:B------:R-:W4:Y:S03]  /*41b0*/  S2R R177, SR_TID.X ;  /* 0x0000000000b17919 */ /* 0x000f260000002100 */
[----:B-1----:R-:W4:Y:S01]  /*41c0*/  LDL R2, [R1+0x40] ;  /* 0x0000400001027983 */ /* 0x002f220000100800 */
[----:B------:R-:W-:Y:S01]  /*41d0*/  SHF.R.S32.HI R187, RZ, 0x1f, R187 ;  /* 0x0000001fffbb7819 */ /* 0x000fe200000114bb */
[----:B------:R-:W-:Y:S04]  /*41e0*/  DEPBAR.LE SB0, 0x0 ;  /* 0x000080000000791a */ /* 0x000fe80000000000 */
[----:B------:R-:W-:Y:S01]  /*41f0*/  LEA.HI R187, R187, R188, RZ, 0x7 ;  /* 0x000000bcbbbb7211 */ /* 0x000fe200078f38ff */
[----:B------:R-:W-:Y:S03]  /*4200*/  BAR.SYNC.DEFER_BLOCKING 0x0 ;  /* 0x0000000000007b1d */ /* 0x000fe60000010000 */
[----:B------:R-:W-:Y:S05]  /*4210*/  SHF.R.S32.HI R187, RZ, 0x7, R187 ;  /* 0x00000007ffbb7819 */ /* 0x000fea00000114bb */
[----:B------:R-:W-:Y:S04]  /*4220*/  IMAD R0, R0, 0x2, R187 ;  /* 0x0000000200007824 */ /* 0x000fe800078e02bb */
[----:B------:R-:W-:Y:S01]  /*4230*/  IMAD.SHL.U32 R0, R0, 0x2, RZ ;  /* 0x0000000200007824 */ /* 0x000fe200078e00ff */
        /* <DEDUP_REMOVED lines=9> */
[----:B------:R-:W1:Y:S01]  /*42d0*/  LDSM.16.M88.4 R108, [R153+-0x2000] ;  /* 0xffe00000996c783b */ /* 0x000e620000000200 */
[-C--:B------:R-:W-:Y:S07]  /*42e0*/  HMMA.16816.F32.BF16 R12, R60, R18.reuse, RZ ;  /* 0x000000123c0c723c */ /* 0x080fee00000418ff */
[----:B------:R-:W1:Y:S01]  /*42f0*/  LDSM.16.M88.4 R112, [R112+0x1000] ;  /* 0x001000007070783b */ /* 0x000e620000000200 */
[C---:B------:R-:W-:Y:S07]  /*4300*/  HMMA.16816.F32.BF16 R16, R64.reuse, R18, RZ ;  /* 0x000000124010723c */ /* 0x040fee00000418ff */
[----:B------:R-:W1:Y:S01]  /*4310*/  LDSM.16.M88.4 R116, [R153+-0x1c00] ;  /* 0xffe400009974783b */ /* 0x000e620000000200 */
[-C--:B------:R-:W-:Y:S06]  /*4320*/  HMMA.16816.F32.BF16 R20, R64, R32.reuse, RZ ;  /* 0x000000204014723c */ /* 0x080fec00000418ff */
[C---:B------:R-:W-:Y:S01]  /*4330*/  HMMA.16816.F32.BF16 R24, R60.reuse, R32, RZ ;  /* 0x000000203c18723c */ /* 0x040fe200000418ff */
[----:B------:R-:W4:Y:S05]  /*4340*/  LDL R188, [R1+0x4] ;  /* 0x0000040001bc7983 */ /* 0x000f2a0000100800 */
[-C--:B------:R-:W-:Y:S06]  /*4350*/  HMMA.16816.F32.BF16 R28, R60, R34.reuse, RZ ;  /* 0x000000223c1c723c */ /* 0x080fec00000418ff */
[C---:B------:R-:W-:Y:S06]  /*4360*/  HMMA.16816.F32.BF16 R32, R64.reuse, R34, RZ ;  /* 0x000000224020723c */ /* 0x040fec00000418ff */
[-C--:B------:R-:W-:Y:S06]  /*4370*/  HMMA.16816.F32.BF16 R36, R64, R48.reuse, RZ ;  /* 0x000000304024723c */ /* 0x080fec00000418ff */
[C---:B------:R-:W-:Y:S06]  /*4380*/  HMMA.16816.F32.BF16 R40, R60.reuse, R48, RZ ;  /* 0x000000303c28723c */ /* 0x040fec00000418ff */
[-C--:B------:R-:W-:Y:S06]  /*4390*/  HMMA.16816.F32.BF16 R44, R60, R50.reuse, RZ ;  /* 0x000000323c2c723c */ /* 0x080fec00000418ff */
[C---:B------:R-:W-:Y:S06]  /*43a0*/  HMMA.16816.F32.BF16 R48, R64.reuse, R50, RZ ;  /* 0x000000324030723c */ /* 0x040fec00000418ff */
[-C--:B------:R-:W-:Y:S01]  /*43b0*/  HMMA.16816.F32.BF16 R52, R64, R100.reuse, RZ ;  /* 0x000000644034723c */ /* 0x080fe200000418ff */
[----:B--2---:R-:W-:Y:S05]  /*43c0*/  IMAD R168, R168, 0x8, R56 ;  /* 0x00000008a8a87824 */ /* 0x004fea00078e0238 */
[C---:B------:R-:W-:Y:S02]  /*43d0*/  HMMA.16816.F32.BF16 R56, R60.reuse, R100, RZ ;  /* 0x000000643c38723c */ /* 0x040fe400000418ff */
[C---:B------:R-:W-:Y:S03]  /*43e0*/  VIADD R166, R168.reuse, 0x4 ;  /* 0x00000004a8a67836 */ /* 0x040fe60000000000 */
[----:B------:R-:W-:Y:S01]  /*43f0*/  IMAD.WIDE.U32 R168, R168, -0x326172a9, RZ ;  /* 0xcd9e8d57a8a87825 */ /* 0x000fe200078e00ff */
[-C--:B------:R-:W-:Y:S05]  /*4400*/  HMMA.16816.F32.BF16 R60, R60, R102.reuse, RZ ;  /* 0x000000663c3c723c */ /* 0x080fea00000418ff */
[----:B------:R-:W-:Y:S01]  /*4410*/  VIADD R100, R0, 0x1 ;  /* 0x0000000100647836 */ /* 0x000fe20000000000 */
[----:B---3--:R-:W-:Y:S01]  /*4420*/  LOP3.LUT R0, R175, UR32, R0, 0x96, !PT ;  /* 0x00000020af007c12 */ /* 0x008fe2000f8e9600 */
[----:B------:R-:W-:Y:S04]  /*4430*/  HMMA.16816.F32.BF16 R64, R64, R102, RZ ;  /* 0x000000664040723c */ /* 0x000fe800000418ff */
[-C--:B----4-:R-:W-:Y:S02]  /*4440*/  LOP3.LUT R172, R169, R170.reuse, RZ, 0x3c, !PT ;  /* 0x000000aaa9ac7212 */ /* 0x090fe400078e3cff */
[----:B------:R-:W-:Y:S01]  /*4450*/  LOP3.LUT R100, R175, UR32, R100, 0x96, !PT ;  /* 0x00000020af647c12 */ /* 0x000fe2000f8e9664 */
[-C--:B-1----:R-:W-:Y:S05]  /*4460*/  HMMA.16816.F32.BF16 R4, R104, R108.reuse, R4 ;  /* 0x0000006c6804723c */ /* 0x082fea0000041804 */
[----:B------:R-:W-:Y:S01]  /*4470*/  IMAD.WIDE.U32 R102, R0, -0x326172a9, RZ ;  /* 0xcd9e8d5700667825 */ /* 0x000fe200078e00ff */
[C---:B------:R-:W-:Y:S05]  /*4480*/  HMMA.16816.F32.BF16 R8, R112.reuse, R108, R8 ;  /* 0x0000006c7008723c */ /* 0x040fea0000041808 */
[----:B------:R-:W-:Y:S01]  /*4490*/  LOP3.LUT R178, R103, UR24, R168, 0x96, !PT ;  /* 0x0000001867b27c12 */ /* 0x000fe2000f8e96a8 */
[----:B------:R-:W-:Y:S01]  /*44a0*/  IMAD.U32 R0, RZ, RZ, UR29 ;  /* 0x0000001dff007e24 */ /* 0x000fe2000f8e00ff */
[-C--:B------:R-:W-:Y:S01]  /*44b0*/  HMMA.16816.F32.BF16 R12, R112, R110.reuse, R12 ;  /* 0x0000006e700c723c */ /* 0x080fe2000004180c */
[----:B------:R-:W-:Y:S03]  /*44c0*/  IMAD.U32 R109, RZ, RZ, UR26 ;  /* 0x0000001aff6d7e24 */ /* 0x000fe6000f8e00ff */
[----:B------:R-:W-:Y:S02]  /*44d0*/  IMAD.WIDE.U32 R172, R172, -0x2daee0ad, RZ ;  /* 0xd2511f53acac7825 */ /* 0x000fe400078e00ff */
[C---:B------:R-:W-:Y:S05]  /*44e0*/  HMMA.16816.F32.BF16 R16, R104.reuse, R110, R16 ;  /* 0x0000006e6810723c */ /* 0x040fea0000041810 */
[----:B------:R-:W-:Y:S01]  /*44f0*/  @!P5 IADD3 R0, -R0, 0x1, R2 ;  /* 0x000000010000d810 */ /* 0x000fe20007ffe102 */
[----:B------:R-:W-:Y:S01]  /*4500*/  IMAD.WIDE.U32 R100, R100, -0x326172a9, RZ ;  /* 0xcd9e8d5764647825 */ /* 0x000fe200078e00ff */
[-C--:B------:R-:W-:Y:S04]  /*4510*/  HMMA.16816.F32.BF16 R20, R104, R116.reuse, R20 ;  /* 0x000000746814723c */ /* 0x080fe80000041814 */
[----:B------:R-:W-:Y:S01]  /*4520*/  @!P5 IADD3 R109, R109, UR9, R0 ;  /* 0x000000096d6ddc10 */ /* 0x000fe2000fffe000 */
[----:B------:R-:W-:Y:S01]  /*4530*/  @!P5 IMAD.SHL.U32 R0, R177, 0x2, RZ ;  /* 0x00000002b100d824 */ /* 0x000fe200078e00ff */
[----:B------:R-:W-:Y:S01]  /*4540*/  LOP3.LUT R176, R101, UR24, R168, 0x96, !PT ;  /* 0x0000001865b07c12 */ /* 0x000fe2000f8e96a8 */
[C---:B------:R-:W-:Y:S04]  /*4550*/  HMMA.16816.F32.BF16 R24, R112.reuse, R116, R24 ;  /* 0x000000747018723c */ /* 0x040fe80000041818 */
[----:B------:R-:W-:Y:S01]  /*4560*/  @!P5 LOP3.LUT R0, R0, 0x6, RZ, 0xc0, !PT ;  /* 0x000000060000d812 */ /* 0x000fe200078ec0ff */
[----:B------:R-:W-:Y:S01]  /*4570*/  IMAD.WIDE.U32 R166, R166, -0x326172a9, RZ ;  /* 0xcd9e8d57a6a67825 */ /* 0x000fe200078e00ff */
[----:B------:R-:W-:Y:S01]  /*4580*/  @!P5 VIMNMX R111, R109, UR9, PT ;  /* 0x000000096d6fdc48 */ /* 0x000fe2000bfe0100 */
[-C--:B------:R-:W-:Y:S04]  /*4590*/  HMMA.16816.F32.BF16 R28, R112, R118.reuse, R28 ;  /* 0x00000076701c723c */ /* 0x080fe8000004181c */
[----:B------:R-:W-:Y:S01]  /*45a0*/  LOP3.LUT R170, R167, R170, RZ, 0x3c, !PT ;  /* 0x000000aaa7aa7212 */ /* 0x000fe200078e3cff */
[----:B------:R-:W-:Y:S01]  /*45b0*/  @!P5 IMAD R0, R187, 0x40, R0 ;  /* 0x00000040bb00d824 */ /* 0x000fe200078e0200 */
[----:B------:R-:W-:Y:S01]  /*45c0*/  LOP3.LUT R167, R174, UR51, RZ, 0x3c, !PT ;  /* 0x00000033aea77c12 */ /* 0x000fe2000f8e3cff */
[----:B------:R-:W2:Y:S01]  /*45d0*/  LDL R187, [R1+0x8] ;  /* 0x0000080001bb7983 */ /* 0x000ea20000100800 */
[--C-:B------:R-:W-:Y:S01]  /*45e0*/  LOP3.LUT R180, R103, UR24, R166.reuse, 0x96, !PT ;  /* 0x0000001867b47c12 */ /* 0x100fe2000f8e96a6 */
[C---:B------:R-:W-:Y:S02]  /*45f0*/  HMMA.16816.F32.BF16 R32, R104.reuse, R118, R32 ;  /* 0x000000766820723c */ /* 0x040fe40000041820 */
[----:B------:R-:W3:Y:S02]  /*4600*/  LDL R119, [R1+0x1c] ;  /* 0x00001c0001777983 */ /* 0x000ee40000100800 */
[----:B------:R-:W-:Y:S01]  /*4610*/  LOP3.LUT R174, R167, R173, RZ, 0x3c, !PT ;  /* 0x000000ada7ae7212 */ /* 0x000fe200078e3cff */
[----:B------:R-:W-:Y:S01]  /*4620*/  IMAD.WIDE.U32 R170, R170, -0x2daee0ad, RZ ;  /* 0xd2511f53aaaa7825 */ /* 0x000fe200078e00ff */
[----:B------:R-:W-:Y:S01]  /*4630*/  LOP3.LUT R182, R101, UR24, R166, 0x96, !PT ;  /* 0x0000001865b67c12 */ /* 0x000fe2000f8e96a6 */
[----:B------:R-:W4:Y:S01]  /*4640*/  LDL R118, [R1+0x20] ;  /* 0x0000200001767983 */ /* 0x000f220000100800 */
[----:B------:R-:W-:Y:S03]  /*4650*/  @!P5 VIADDMNMX R110, R109, R192, UR9, PT ;  /* 0x000000096d6ede46 */ /* 0x000fe6000b8001c0 */
[----:B------:R-:W-:Y:S01]  /*4660*/  LOP3.LUT R168, R167, R171, RZ, 0x3c, !PT ;  /* 0x000000aba7a87212 */ /* 0x000fe200078e3cff */
[----:B------:R-:W-:Y:S01]  /*4670*/  IMAD.WIDE.U32 R174, R174, -0x326172a9, RZ ;  /* 0xcd9e8d57aeae7825 */ /* 0x000fe200078e00ff */
[C---:B------:R-:W-:Y:S01]  /*4680*/  @!P5 VIADDMNMX R108, R109.reuse, R191, UR9, PT ;  /* 0x000000096d6cde46 */ /* 0x040fe2000b8001bf */
[----:B------:R-:W4:Y:S01]  /*4690*/  LDL R167, [R1+0x18] ;  /* 0x0000180001a77983 */ /* 0x000f220000100800 */
[----:B------:R-:W-:Y:S01]  /*46a0*/  @!P5 VIADDMNMX R109, R109, R190, UR9, PT ;  /* 0x000000096d6dde46 */ /* 0x000fe2000b8001be */
[----:B------:R-:W-:Y:S01]  /*46b0*/  IMAD.WIDE.U32 R178, R178, -0x2daee0ad, RZ ;  /* 0xd2511f53b2b27825 */ /* 0x000fe200078e00ff */
[C---:B------:R-:W-:Y:S02]  /*46c0*/  LOP3.LUT R171, R175.reuse, UR23, R102, 0x96, !PT ;  /* 0x00000017afab7c12 */ /* 0x040fe4000f8e9666 */
[----:B------:R-:W-:Y:S01]  /*46d0*/  LOP3.LUT R173, R175, UR23, R100, 0x96, !PT ;  /* 0x00000017afad7c12 */ /* 0x000fe2000f8e9664 */
[----:B------:R-:W-:Y:S01]  /*46e0*/  IMAD.WIDE.U32 R176, R176, -0x2daee0ad, RZ ;  /* 0xd2511f53b0b07825 */ /* 0x000fe200078e00ff */
[----:B------:R-:W-:Y:S03]  /*46f0*/  LOP3.LUT R175, R179, UR22, R172, 0x96, !PT ;  /* 0x00000016b3af7c12 */ /* 0x000fe6000f8e96ac */
[----:B------:R-:W-:Y:S01]  /*4700*/  FADD.FTZ R166, R252, R6 ;  /* 0x00000006fca67221 */ /* 0x000fe20000010000 */
[----:B------:R-:W-:Y:S01]  /*4710*/  IMAD.WIDE.U32 R180, R180, -0x2daee0ad, RZ ;  /* 0xd2511f53b4b47825 */ /* 0x000fe200078e00ff */
[----:B------:R-:W-:Y:S01]  /*4720*/  LOP3.LUT R184, R177, UR22, R172, 0x96, !PT ;  /* 0x00000016b1b87c12 */ /* 0x000fe2000f8e96ac */
[----:B------:R-:W4:Y:S02]  /*4730*/  LDL R6, [R1+0x5c] ;  /* 0x00005c0001067983 */ /* 0x000f240000100800 */
        /* <DEDUP_REMOVED lines=8> */
[----:B------:R-:W-:Y:S01]  /*47c0*/  FFMA.FTZ R9, R189, UR5, R9 ;  /* 0x00000005bd097c23 */ /* 0x000fe20008010009 */
[----:B------:R-:W-:Y:S01]  /*47d0*/  @!P5 VIADD R0, R0, UR25 ;  /* 0x000000190000dc36 */ /* 0x000fe20008000000 */
[C---:B------:R-:W-:Y:S01]  /*47e0*/  LOP3.LUT R185, R169.reuse, UR23, R102, 0x96, !PT ;  /* 0x00000017a9b97c12 */ /* 0x040fe2000f8e9666 */
[----:B------:R-:W4:Y:S01]  /*47f0*/  LDL R170, [R1+0x10] ;  /* 0x0000100001aa7983 */ /* 0x000f220000100800 */
[----:B------:R-:W-:Y:S01]  /*4800*/  LOP3.LUT R186, R169, UR23, R100, 0x96, !PT ;  /* 0x00000017a9ba7c12 */ /* 0x000fe2000f8e9664 */
[C---:B------:R-:W-:Y:S01]  /*4810*/  FFMA.FTZ R5, R189.reuse, UR5, R5 ;  /* 0x00000005bd057c23 */ /* 0x040fe20008010005 */
[C---:B------:R-:W-:Y:S01]  /*4820*/  @!P5 ISETP.GE.AND P4, PT, R0.reuse, R111, PT ;  /* 0x0000006f0000d20c */ /* 0x040fe20003f86270 */
[----:B------:R-:W4:Y:S01]  /*4830*/  LDL R169, [R1+0x14] ;  /* 0x0000140001a97983 */ /* 0x000f220000100800 */
[C---:B------:R-:W-:Y:S01]  /*4840*/  @!P5 ISETP.GE.AND P1, PT, R0.reuse, R110, PT ;  /* 0x0000006e0000d20c */ /* 0x040fe20003f26270 */
[----:B------:R-:W-:Y:S01]  /*4850*/  FFMA.FTZ R7, R189, UR5, R7 ;  /* 0x00000005bd077c23 */ /* 0x000fe20008010007 */
[CC--:B------:R-:W-:Y:S01]  /*4860*/  @!P5 ISETP.GE.AND P3, PT, R0.reuse, R108.reuse, PT ;  /* 0x0000006c0000d20c */ /* 0x0c0fe20003f66270 */
[----:B------:R-:W1:Y:S01]  /*4870*/  LDSM.16.M88.4 R100, [R153+-0x1800] ;  /* 0xffe800009964783b */ /* 0x000e620000000200 */
[-C--:B------:R-:W-:Y:S01]  /*4880*/  @!P5 ISETP.GE.AND P0, PT, R0, R109.reuse, PT ;  /* 0x0000006d0000d20c */ /* 0x080fe20003f06270 */
[----:B------:R-:W-:Y:S01]  /*4890*/  FADD.FTZ R10, R252, R10 ;  /* 0x0000000afc0a7221 */ /* 0x000fe20000010000 */
[----:B------:R-:W-:Y:S01]  /*48a0*/  @!P5 FSEL R117, R117, -INF , !P4 ;  /* 0xff8000007575d808 */ /* 0x000fe20006000000 */
[----:B------:R-:W-:Y:S01]  /*48b0*/  FFMA.FTZ R11, R189, UR5, R11 ;  /* 0x00000005bd0b7c23 */ /* 0x000fe2000801000b */
[-C--:B------:R-:W-:Y:S02]  /*48c0*/  @!P5 ISETP.GE.AND P4, PT, R243, R108.reuse, PT ;  /* 0x0000006cf300d20c */ /* 0x080fe40003f86270 */
[----:B------:R-:W-:Y:S01]  /*48d0*/  @!P5 FSEL R116, R116, -INF , !P3 ;  /* 0xff8000007474d808 */ /* 0x000fe20005800000 */
[----:B------:R-:W4:Y:S01]  /*48e0*/  LDL R4, [R1+0x50] ;  /* 0x0000500001047983 */ /* 0x000f220000100800 */
[----:B------:R-:W-:Y:S02]  /*48f0*/  @!P5 FSEL R9, R9, -INF , !P4 ;  /* 0xff8000000909d808 */ /* 0x000fe40006000000 */
[-C--:B------:R-:W-:Y:S01]  /*4900*/  @!P5 ISETP.GE.AND P3, PT, R242, R109.reuse, PT ;  /* 0x0000006df200d20c */ /* 0x080fe20003f66270 */
[----:B------:R-:W4:Y:S01]  /*4910*/  LDL R0, [R1+0x54] ;  /* 0x0000540001007983 */ /* 0x000f220000100800 */
[----:B------:R-:W-:Y:S02]  /*4920*/  @!P5 ISETP.GE.AND P4, PT, R241, R109, PT ;  /* 0x0000006df100d20c */ /* 0x000fe40003f86270 */
[----:B------:R-:W-:Y:S02]  /*4930*/  @!P5 FSEL R166, R166, -INF , !P1 ;  /* 0xff800000a6a6d808 */ /* 0x000fe40004800000 */
[----:B------:R-:W-:Y:S02]  /*4940*/  @!P5 ISETP.GE.AND P1, PT, R242, R108, PT ;  /* 0x0000006cf200d20c */ /* 0x000fe40003f26270 */
[----:B------:R-:W-:Y:S02]  /*4950*/  @!P5 FSEL R10, R10, -INF , !P0 ;  /* 0xff8000000a0ad808 */ /* 0x000fe40004000000 */
[-C--:B------:R-:W-:Y:S01]  /*4960*/  @!P5 ISETP.GE.AND P0, PT, R242, R111.reuse, PT ;  /* 0x0000006ff200d20c */ /* 0x080fe20003f06270 */
[-C--:B-1----:R-:W-:Y:S06]  /*4970*/  HMMA.16816.F32.BF16 R36, R104, R100.reuse, R36 ;  /* 0x000000646824723c */ /* 0x082fec0000041824 */
[C---:B------:R-:W-:Y:S05]  /*4980*/  HMMA.16816.F32.BF16 R40, R112.reuse, R100, R40 ;  /* 0x000000647028723c */ /* 0x040fea0000041828 */
[C---:B------:R-:W-:Y:S01]  /*4990*/  FFMA.FTZ R12, R188.reuse, UR5, R12 ;  /* 0x00000005bc0c7c23 */ /* 0x040fe2000801000c */
[C---:B------:R-:W-:Y:S01]  /*49a0*/  FFMA.FTZ R14, R188.reuse, UR5, R14 ;  /* 0x00000005bc0e7c23 */ /* 0x040fe2000801000e */
[C---:B------:R-:W-:Y:S01]  /*49b0*/  FFMA.FTZ R16, R188.reuse, UR5, R16 ;  /* 0x00000005bc107c23 */ /* 0x040fe20008010010 */
[----:B------:R-:W-:Y:S01]  /*49c0*/  FFMA.FTZ R18, R188, UR5, R18 ;  /* 0x00000005bc127c23 */ /* 0x000fe20008010012 */
[-C--:B------:R-:W-:Y:S01]  /*49d0*/  HMMA.16816.F32.BF16 R44, R112, R102.reuse, R44 ;  /* 0x00000066702c723c */ /* 0x080fe2000004182c */
[----:B------:R-:W4:Y:S02]  /*49e0*/  LDL R188, [R1+0x24] ;  /* 0x0000240001bc7983 */ /* 0x000f240000100800 */
[----:B------:R-:W-:Y:S02]  /*49f0*/  @!P5 FSEL R14, R14, -INF , !P3 ;  /* 0xff8000000e0ed808 */ /* 0x000fe40005800000 */
[-C--:B------:R-:W-:Y:S01]  /*4a00*/  @!P5 ISETP.GE.AND P3, PT, R240, R111.reuse, PT ;  /* 0x0000006ff000d20c */ /* 0x080fe20003f66270 */
[C---:B------:R-:W-:Y:S01]  /*4a10*/  HMMA.16816.F32.BF16 R48, R104.reuse, R102, R48 ;  /* 0x000000666830723c */ /* 0x040fe20000041830 */
[----:B------:R-:W1:Y:S04]  /*4a20*/  LDSM.16.M88.4 R100, [R153+-0x1400] ;  /* 0xffec00009964783b */ /* 0x000e680000000200 */
[----:B------:R-:W-:Y:S02]  /*4a30*/  @!P5 FSEL R12, R12, -INF , !P1 ;  /* 0xff8000000c0cd808 */ /* 0x000fe40004800000 */
[-C--:B------:R-:W-:Y:S04]  /*4a40*/  @!P5 ISETP.GE.AND P1, PT, R242, R110.reuse, PT ;  /* 0x0000006ef200d20c */ /* 0x080fe80003f26270 */
[----:B------:R-:W-:Y:S02]  /*4a50*/  @!P5 FSEL R16, R16, -INF , !P0 ;  /* 0xff8000001010d808 */ /* 0x000fe40004000000 */
[----:B------:R-:W-:Y:S02]  /*4a60*/  @!P5 FSEL R18, R18, -INF , !P1 ;  /* 0xff8000001212d808 */ /* 0x000fe40004800000 */
[C---:B------:R-:W-:Y:S02]  /*4a70*/  @!P5 ISETP.GE.AND P0, PT, R240.reuse, R110, PT ;  /* 0x0000006ef000d20c */ /* 0x040fe40003f06270 */
[----:B------:R-:W-:Y:S01]  /*4a80*/  @!P5 ISETP.GE.AND P1, PT, R240, R108, PT ;  /* 0x0000006cf000d20c */ /* 0x000fe20003f26270 */
[-C--:B-1----:R-:W-:Y:S06]  /*4a90*/  HMMA.16816.F32.BF16 R52, R104, R100.reuse, R52 ;  /* 0x000000646834723c */ /* 0x082fec0000041834 */
[C---:B------:R-:W-:Y:S06]  /*4aa0*/  HMMA.16816.F32.BF16 R56, R112.reuse, R100, R56 ;  /* 0x000000647038723c */ /* 0x040fec0000041838 */
[-C--:B------:R-:W-:Y:S05]  /*4ab0*/  HMMA.16816.F32.BF16 R60, R112, R102.reuse, R60 ;  /* 0x00000066703c723c */ /* 0x080fea000004183c */
[----:B------:R-:W-:Y:S01]  /*4ac0*/  IMAD.WIDE.U32 R100, R175, -0x326172a9, RZ ;  /* 0xcd9e8d57af647825 */ /* 0x000fe200078e00ff */
[----:B------:R-:W-:Y:S05]  /*4ad0*/  HMMA.16816.F32.BF16 R64, R104, R102, R64 ;  /* 0x000000666840723c */ /* 0x000fea0000041840 */
[----:B------:R-:W-:Y:S06]  /*4ae0*/  IMAD.WIDE.U32 R114, R186, -0x2daee0ad, RZ ;  /* 0xd2511f53ba727825 */ /* 0x000fec00078e00ff */
[----:B------:R-:W-:Y:S04]  /*4af0*/  IMAD.WIDE.U32 R112, R179, -0x326172a9, RZ ;  /* 0xcd9e8d57b3707825 */ /* 0x000fe800078e00ff */
[C---:B--2---:R-:W-:Y:S01]  /*4b00*/  FFMA.FTZ R13, R187.reuse, UR5, R13 ;  /* 0x00000005bb0d7c23 */ /* 0x044fe2000801000d */
[C---:B------:R-:W-:Y:S01]  /*4b10*/  FFMA.FTZ R15, R187.reuse, UR5, R15 ;  /* 0x00000005bb0f7c23 */ /* 0x040fe2000801000f */
[C---:B------:R-:W-:Y:S01]  /*4b20*/  FFMA.FTZ R17, R187.reuse, UR5, R17 ;  /* 0x00000005bb117c23 */ /* 0x040fe20008010011 */
[----:B------:R-:W-:Y:S01]  /*4b30*/  FFMA.FTZ R19, R187, UR5, R19 ;  /* 0x00000005bb137c23 */ /* 0x000fe20008010013 */
[----:B---3--:R-:W-:Y:S01]  /*4b40*/  FFMA.FTZ R36, R119, UR5, R36 ;  /* 0x0000000577247c23 */ /* 0x008fe20008010024 */
[----:B------:R-:W2:Y:S01]  /*4b50*/  LDL R187, [R1+0x28] ;  /* 0x0000280001bb7983 */ /* 0x000ea20000100800 */
[----:B------:R-:W-:Y:S01]  /*4b60*/  @!P5 FSEL R15, R15, -INF , !P4 ;  /* 0xff8000000f0fd808 */ /* 0x000fe20006000000 */
[----:B------:R-:W-:Y:S01]  /*4b70*/  FFMA.FTZ R38, R119, UR5, R38 ;  /* 0x0000000577267c23 */ /* 0x000fe20008010026 */
[----:B------:R-:W-:Y:S01]  /*4b80*/  @!P5 ISETP.GE.AND P4, PT, R239, R111, PT ;  /* 0x0000006fef00d20c */ /* 0x000fe20003f86270 */
[C---:B----4-:R-:W-:Y:S01]  /*4b90*/  FFMA.FTZ R37, R118.reuse, UR5, R37 ;  /* 0x0000000576257c23 */ /* 0x050fe20008010025 */
[C---:B------:R-:W-:Y:S01]  /*4ba0*/  FFMA.FTZ R39, R118.reuse, UR5, R39 ;  /* 0x0000000576277c23 */ /* 0x040fe20008010027 */
[C---:B------:R-:W-:Y:S01]  /*4bb0*/  FFMA.FTZ R40, R119.reuse, UR5, R40 ;  /* 0x0000000577287c23 */ /* 0x040fe20008010028 */
[C---:B------:R-:W-:Y:S01]  /*4bc0*/  FFMA.FTZ R41, R118.reuse, UR5, R41 ;  /* 0x0000000576297c23 */ /* 0x040fe20008010029 */
[----:B------:R-:W-:Y:S01]  /*4bd0*/  FFMA.FTZ R42, R119, UR5, R42 ;  /* 0x00000005772a7c23 */ /* 0x000fe2000801002a */
[----:B------:R-:W-:Y:S01]  /*4be0*/  FFMA.FTZ R43, R118, UR5, R43 ;  /* 0x00000005762b7c23 */ /* 0x000fe2000801002b */
[----:B------:R-:W3:Y:S01]  /*4bf0*/  LDL R119, [R1+0x2c] ;  /* 0x00002c0001777983 */ /* 0x000ee20000100800 */
[C---:B------:R-:W-:Y:S01]  /*4c00*/  FFMA.FTZ R29, R167.reuse, UR5, R29 ;  /* 0x00000005a71d7c23 */ /* 0x040fe2000801001d */
[C---:B------:R-:W-:Y:S01]  /*4c10*/  FFMA.FTZ R31, R167.reuse, UR5, R31 ;  /* 0x00000005a71f7c23 */ /* 0x040fe2000801001f */
[C---:B------:R-:W-:Y:S01]  /*4c20*/  FFMA.FTZ R33, R167.reuse, UR5, R33 ;  /* 0x00000005a7217c23 */ /* 0x040fe20008010021 */
[----:B------:R-:W4:Y:S01]  /*4c30*/  LDL R118, [R1+0x30] ;  /* 0x0000300001767983 */ /* 0x000f220000100800 */
[----:B------:R-:W-:Y:S01]  /*4c40*/  FFMA.FTZ R35, R167, UR5, R35 ;  /* 0x00000005a7237c23 */ /* 0x000fe20008010023 */
[C---:B------:R-:W-:Y:S01]  /*4c50*/  FSETP.NEU.FTZ.AND P2, PT, R6.reuse, -INF , PT ;  /* 0xff8000000600780b */ /* 0x040fe20003f5d000 */
[----:B------:R-:W-:Y:S01]  /*4c60*/  FMUL.FTZ R6, R6, 1.4426950216293334961 ;  /* 0x3fb8aa3b06067820 */ /* 0x000fe20000410000 */
[C---:B------:R-:W-:Y:S01]  /*4c70*/  FFMA.FTZ R20, R172.reuse, UR5, R20 ;  /* 0x00000005ac147c23 */ /* 0x040fe20008010014 */
[----:B------:R-:W-:Y:S03]  /*4c80*/  FFMA.FTZ R22, R172, UR5, R22 ;  /* 0x00000005ac167c23 */ /* 0x000fe60008010016 */
[----:B------:R-:W-:Y:S01]  /*4c90*/  FSEL R6, R6, RZ, P2 ;  /* 0x000000ff06067208 */ /* 0x000fe20001000000 */
[----:B------:R-:W-:Y:S01]  /*4ca0*/  FFMA.FTZ R24, R172, UR5, R24 ;  /* 0x00000005ac187c23 */ /* 0x000fe20008010018 */
[----:B------:R-:W-:Y:S01]  /*4cb0*/  FSETP.NEU.FTZ.AND P6, PT, R8, -INF , PT ;  /* 0xff8000000800780b */ /* 0x000fe20003fdd000 */
[----:B------:R-:W-:Y:S01]  /*4cc0*/  FFMA.FTZ R26, R172, UR5, R26 ;  /* 0x00000005ac1a7c23 */ /* 0x000fe2000801001a */
[----:B------:R-:W-:Y:S01]  /*4cd0*/  @!P5 FSEL R20, R20, -INF , !P3 ;  /* 0xff8000001414d808 */ /* 0x000fe20005800000 */
[----:B------:R-:W-:Y:S01]  /*4ce0*/  IMAD.WIDE.U32 R172, R173, -0x2daee0ad, RZ ;  /* 0xd2511f53adac7825 */ /* 0x000fe200078e00ff */
[----:B------:R-:W-:Y:S02]  /*4cf0*/  @!P5 ISETP.GE.AND P3, PT, R240, R109, PT ;  /* 0x0000006df000d20c */ /* 0x000fe40003f66270 */
[----:B------:R-:W-:Y:S01]  /*4d00*/  @!P5 FSEL R22, R22, -INF , !P0 ;  /* 0xff8000001616d808 */ /* 0x000fe20004000000 */
[----:B------:R-:W-:Y:S01]  /*4d10*/  FFMA.FTZ R21, R170, UR5, R21 ;  /* 0x00000005aa157c23 */ /* 0x000fe20008010015 */
[----:B------:R-:W-:Y:S01]  /*4d20*/  @!P5 FSEL R26, R26, -INF , !P3 ;  /* 0xff8000001a1ad808 */ /* 0x000fe20005800000 */
[----:B------:R-:W-:Y:S01]  /*4d30*/  FFMA.FTZ R23, R170, UR5, R23 ;  /* 0x00000005aa177c23 */ /* 0x000fe20008010017 */
[----:B------:R-:W-:Y:S01]  /*4d40*/  @!P5 ISETP.GE.AND P3, PT, R238, R111, PT ;  /* 0x0000006fee00d20c */ /* 0x000fe20003f66270 */
[C---:B------:R-:W-:Y:S01]  /*4d50*/  FFMA.FTZ R25, R170.reuse, UR5, R25 ;  /* 0x00000005aa197c23 */ /* 0x040fe20008010019 */
[----:B------:R-:W-:Y:S01]  /*4d60*/  @!P5 FSEL R21, R21, -INF , !P4 ;  /* 0xff8000001515d808 */ /* 0x000fe20006000000 */
[----:B------:R-:W-:Y:S01]  /*4d70*/  FFMA.FTZ R27, R170, UR5, R27 ;  /* 0x00000005aa1b7c23 */ /* 0x000fe2000801001b */
[----:B------:R-:W-:Y:S01]  /*4d80*/  @!P5 ISETP.GE.AND P4, PT, R239, R109, PT ;  /* 0x0000006def00d20c */ /* 0x000fe20003f86270 */
[----:B------:R-:W-:Y:S01]  /*4d90*/  IMAD.WIDE.U32 R170, R171, -0x2daee0ad, RZ ;  /* 0xd2511f53abaa7825 */ /* 0x000fe200078e00ff */
[----:B------:R-:W-:Y:S02]  /*4da0*/  @!P5 FSEL R24, R24, -INF , !P1 ;  /* 0xff8000001818d808 */ /* 0x000fe40004800000 */
[----:B------:R-:W-:Y:S01]  /*4db0*/  @!P5 FSEL R27, R27, -INF , !P4 ;  /* 0xff8000001b1bd808 */ /* 0x000fe20006000000 */
[----:B------:R-:W-:Y:S01]  /*4dc0*/  FFMA.FTZ R28, R169, UR5, R28 ;  /* 0x00000005a91c7c23 */ /* 0x000fe2000801001c */
[----:B------:R-:W-:Y:S01]  /*4dd0*/  LOP3.LUT R167, R171, UR20, R178, 0x96, !PT ;  /* 0x00000014aba77c12 */ /* 0x000fe2000f8e96b2 */
[----:B------:R-:W-:Y:S01]  /*4de0*/  FFMA.FTZ R30, R169, UR5, R30 ;  /* 0x00000005a91e7c23 */ /* 0x000fe2000801001e */
[-C--:B------:R-:W-:Y:S01]  /*4df0*/  @!P5 ISETP.GE.AND P4, PT, R237, R111.reuse, PT ;  /* 0x0000006fed00d20c */ /* 0x080fe20003f86270 */
[C---:B------:R-:W-:Y:S01]  /*4e00*/  FFMA.FTZ R32, R169.reuse, UR5, R32 ;  /* 0x00000005a9207c23 */ /* 0x040fe20008010020 */
[----:B------:R-:W-:Y:S01]  /*4e10*/  FSETP.NEU.FTZ.AND P2, PT, R0, -INF , PT ;  /* 0xff8000000000780b */ /* 0x000fe20003f5d000 */
[----:B------:R-:W-:Y:S01]  /*4e20*/  FFMA.FTZ R34, R169, UR5, R34 ;  /* 0x00000005a9227c23 */ /* 0x000fe20008010022 */
[----:B------:R-:W-:Y:S01]  /*4e30*/  LOP3.LUT R169, R173, UR20, R176, 0x96, !PT ;  /* 0x00000014ada97c12 */ /* 0x000fe2000f8e96b0 */
[----:B------:R-:W4:Y:S01]  /*4e40*/  LDL R178, [R1+0x38] ;  /* 0x0000380001b27983 */ /* 0x000f220000100800 */
[----:B------:R-:W-:Y:S01]  /*4e50*/  @!P5 FSEL R32, R32, -INF , !P3 ;  /* 0xff8000002020d808 */ /* 0x000fe20005800000 */
[----:B------:R-:W-:Y:S01]  /*4e60*/  FMUL.FTZ R8, R8, 1.4426950216293334961 ;  /* 0x3fb8aa3b08087820 */ /* 0x000fe20000410000 */
[----:B------:R-:W-:Y:S01]  /*4e70*/  @!P5 FSEL R33, R33, -INF , !P4 ;  /* 0xff8000002121d808 */ /* 0x000fe20006000000 */
[----:B------:R-:W4:Y:S01]  /*4e80*/  LDL R176, [R1+0x3c] ;  /* 0x00003c0001b07983 */ /* 0x000f220000100800 */
[-C--:B------:R-:W-:Y:S01]  /*4e90*/  @!P5 ISETP.GE.AND P3, PT, R236, R110.reuse, PT ;  /* 0x0000006eec00d20c */ /* 0x080fe20003f66270 */
[--C-:B------:R-:W-:Y:S01]  /*4ea0*/  FFMA.FTZ R166, R166, UR6, -R6.reuse ;  /* 0x00000006a6a67c23 */ /* 0x100fe20008010806 */
[----:B------:R-:W-:Y:S01]  /*4eb0*/  FSEL R8, R8, RZ, P6 ;  /* 0x000000ff08087208 */ /* 0x000fe20003000000 */
[----:B------:R-:W-:Y:S01]  /*4ec0*/  FFMA.FTZ R18, R18, UR6, -R6 ;  /* 0x0000000612127c23 */ /* 0x000fe20008010806 */
[C---:B------:R-:W-:Y:S01]  /*4ed0*/  FSETP.NEU.FTZ.AND P6, PT, R4.reuse, -INF , PT ;  /* 0xff8000000400780b */ /* 0x040fe20003fdd000 */
[----:B------:R-:W-:Y:S01]  /*4ee0*/  FMUL.FTZ R4, R4, 1.4426950216293334961 ;  /* 0x3fb8aa3b04047820 */ /* 0x000fe20000410000 */
[-C--:B------:R-:W-:Y:S01]  /*4ef0*/  @!P5 ISETP.GE.AND P4, PT, R229, R110.reuse, PT ;  /* 0x0000006ee500d20c */ /* 0x080fe20003f86270 */
[----:B------:R-:W-:Y:S01]  /*4f00*/  FMUL.FTZ R0, R0, 1.4426950216293334961 ;  /* 0x3fb8aa3b00007820 */ /* 0x000fe20000410000 */
[----:B------:R-:W-:Y:S01]  /*4f10*/  @!P5 FSEL R38, R38, -INF , !P3 ;  /* 0xff8000002626d808 */ /* 0x000fe20005800000 */
[--C-:B------:R-:W-:Y:S01]  /*4f20*/  FFMA.FTZ R117, R117, UR6, -R8.reuse ;  /* 0x0000000675757c23 */ /* 0x100fe20008010808 */
[----:B------:R-:W-:Y:S01]  /*4f30*/  FSEL R4, R4, RZ, P6 ;  /* 0x000000ff04047208 */ /* 0x000fe20003000000 */
[--C-:B------:R-:W-:Y:S01]  /*4f40*/  FFMA.FTZ R16, R16, UR6, -R8.reuse ;  /* 0x0000000610107c23 */ /* 0x100fe20008010808 */
[----:B------:R-:W-:Y:S01]  /*4f50*/  FSEL R0, R0, RZ, P2 ;  /* 0x000000ff00007208 */ /* 0x000fe20001000000 */
[----:B------:R-:W-:Y:S01]  /*4f60*/  FFMA.FTZ R20, R20, UR6, -R8 ;  /* 0x0000000614147c23 */ /* 0x000fe20008010808 */
[C---:B------:R-:W-:Y:S01]  /*4f70*/  @!P5 ISETP.GE.AND P2, PT, R243.reuse, R111, PT ;  /* 0x0000006ff300d20c */ /* 0x040fe20003f46270 */
[----:B------:R-:W-:Y:S01]  /*4f80*/  FFMA.FTZ R116, R116, UR6, -R4 ;  /* 0x0000000674747c23 */ /* 0x000fe20008010804 */
[----:B------:R-:W-:Y:S01]  /*4f90*/  @!P5 ISETP.GE.AND P6, PT, R243, R110, PT ;  /* 0x0000006ef300d20c */ /* 0x000fe20003fc6270 */
[----:B------:R-:W-:Y:S01]  /*4fa0*/  FFMA.FTZ R10, R10, UR6, -R0 ;  /* 0x000000060a0a7c23 */ /* 0x000fe20008010800 */
[----:B------:R-:W-:Y:S01]  /*4fb0*/  @!P5 FSEL R5, R5, -INF , !P2 ;  /* 0xff8000000505d808 */ /* 0x000fe20005000000 */
[----:B------:R-:W-:Y:S01]  /*4fc0*/  FFMA.FTZ R12, R12, UR6, -R4 ;  /* 0x000000060c0c7c23 */ /* 0x000fe20008010804 */
[----:B------:R-:W-:Y:S01]  /*4fd0*/  @!P5 FSEL R7, R7, -INF , !P6 ;  /* 0xff8000000707d808 */ /* 0x000fe20007000000 */
[----:B------:R-:W-:Y:S01]  /*4fe0*/  FFMA.FTZ R14, R14, UR6, -R0 ;  /* 0x000000060e0e7c23 */ /* 0x000fe20008010800 */
[----:B------:R-:W-:Y:S01]  /*4ff0*/  @!P5 ISETP.GE.AND P2, PT, R243, R109, PT ;  /* 0x0000006df300d20c */ /* 0x000fe20003f46270 */
[----:B------:R-:W-:Y:S01]  /*5000*/  FFMA.FTZ R5, R5, UR6, -R8 ;  /* 0x0000000605057c23 */ /* 0x000fe20008010808 */
[----:B------:R-:W-:Y:S01]  /*5010*/  @!P5 ISETP.GE.AND P6, PT, R241, R108, PT ;  /* 0x0000006cf100d20c */ /* 0x000fe20003fc6270 */
[----:B------:R-:W-:Y:S01]  /*5020*/  FFMA.FTZ R7, R7, UR6, -R6 ;  /* 0x0000000607077c23 */ /* 0x000fe20008010806 */
[----:B------:R-:W-:Y:S01]  /*5030*/  @!P5 FSEL R11, R11, -INF , !P2 ;  /* 0xff8000000b0bd808 */ /* 0x000fe20005000000 */
        /* <DEDUP_REMOVED lines=9> */
[-C--:B------:R-:W-:Y:S01]  /*50d0*/  @!P5 ISETP.GE.AND P3, PT, R247, R108.reuse, PT ;  /* 0x0000006cf700d20c */ /* 0x080fe20003f66270 */
[----:B------:R-:W-:Y:S01]  /*50e0*/  FFMA.FTZ R44, R188, UR5, R44 ;  /* 0x00000005bc2c7c23 */ /* 0x000fe2000801002c */
[----:B------:R-:W-:Y:S01]  /*50f0*/  @!P5 ISETP.GE.AND P4, PT, R246, R108, PT ;  /* 0x0000006cf600d20c */ /* 0x000fe20003f86270 */
[----:B------:R-:W-:Y:S01]  /*5100*/  FFMA.FTZ R22, R22, UR6, -R6 ;  /* 0x0000000616167c23 */ /* 0x000fe20008010806 */
[----:B------:R-:W-:Y:S01]  /*5110*/  @!P5 FSEL R17, R17, -INF , !P2 ;  /* 0xff8000001111d808 */ /* 0x000fe20005000000 */
[----:B------:R-:W-:Y:S01]  /*5120*/  FFMA.FTZ R24, R24, UR6, -R4 ;  /* 0x0000000618187c23 */ /* 0x000fe20008010804 */
[----:B------:R-:W-:Y:S01]  /*5130*/  @!P5 FSEL R19, R19, -INF , !P6 ;  /* 0xff8000001313d808 */ /* 0x000fe20007000000 */
[----:B------:R-:W-:Y:S01]  /*5140*/  FFMA.FTZ R27, R27, UR6, -R0 ;  /* 0x000000061b1b7c23 */ /* 0x000fe20008010800 */
[----:B------:R-:W-:Y:S01]  /*5150*/  @!P5 FSEL R44, R44, -INF , !P3 ;  /* 0xff8000002c2cd808 */ /* 0x000fe20005800000 */
[----:B------:R-:W-:Y:S01]  /*5160*/  FFMA.FTZ R46, R188, UR5, R46 ;  /* 0x00000005bc2e7c23 */ /* 0x000fe2000801002e */
[----:B------:R-:W-:Y:S01]  /*5170*/  @!P5 ISETP.GE.AND P2, PT, R239, R110, PT ;  /* 0x0000006eef00d20c */ /* 0x000fe20003f46270 */
[----:B------:R-:W-:Y:S01]  /*5180*/  FFMA.FTZ R17, R17, UR6, -R8 ;  /* 0x0000000611117c23 */ /* 0x000fe20008010808 */
[-C--:B------:R-:W-:Y:S01]  /*5190*/  @!P5 ISETP.GE.AND P6, PT, R239, R108.reuse, PT ;  /* 0x0000006cef00d20c */ /* 0x080fe20003fc6270 */
[----:B------:R-:W-:Y:S01]  /*51a0*/  FFMA.FTZ R26, R26, UR6, -R0 ;  /* 0x000000061a1a7c23 */ /* 0x000fe20008010800 */
[-C--:B------:R-:W-:Y:S01]  /*51b0*/  @!P5 ISETP.GE.AND P3, PT, R247, R109.reuse, PT ;  /* 0x0000006df700d20c */ /* 0x080fe20003f66270 */
[----:B------:R-:W-:Y:S01]  /*51c0*/  FFMA.FTZ R32, R32, UR6, -R8 ;  /* 0x0000000620207c23 */ /* 0x000fe20008010808 */
[----:B------:R-:W-:Y:S01]  /*51d0*/  @!P5 FSEL R23, R23, -INF , !P2 ;  /* 0xff8000001717d808 */ /* 0x000fe20005000000 */
[--C-:B------:R-:W-:Y:S01]  /*51e0*/  FFMA.FTZ R38, R38, UR6, -R6.reuse ;  /* 0x0000000626267c23 */ /* 0x100fe20008010806 */
[----:B------:R-:W-:Y:S01]  /*51f0*/  @!P5 FSEL R25, R25, -INF , !P6 ;  /* 0xff8000001919d808 */ /* 0x000fe20007000000 */
[----:B------:R-:W-:Y:S01]  /*5200*/  FFMA.FTZ R39, R39, UR6, -R6 ;  /* 0x0000000627277c23 */ /* 0x000fe20008010806 */
[----:B------:R-:W-:Y:S01]  /*5210*/  @!P5 FSEL R46, R46, -INF , !P3 ;  /* 0xff8000002e2ed808 */ /* 0x000fe20005800000 */
[----:B------:R-:W-:Y:S01]  /*5220*/  FFMA.FTZ R48, R188, UR5, R48 ;  /* 0x00000005bc307c23 */ /* 0x000fe20008010030 */
[CC--:B------:R-:W-:Y:S01]  /*5230*/  @!P5 ISETP.GE.AND P0, PT, R238.reuse, R108.reuse, PT ;  /* 0x0000006cee00d20c */ /* 0x0c0fe20003f06270 */
[----:B------:R-:W-:Y:S01]  /*5240*/  FFMA.FTZ R23, R23, UR6, -R6 ;  /* 0x0000000617177c23 */ /* 0x000fe20008010806 */
[----:B------:R-:W-:Y:S01]  /*5250*/  @!P5 ISETP.GE.AND P2, PT, R237, R108, PT ;  /* 0x0000006ced00d20c */ /* 0x000fe20003f46270 */
[----:B------:R-:W-:Y:S01]  /*5260*/  FFMA.FTZ R25, R25, UR6, -R4 ;  /* 0x0000000619197c23 */ /* 0x000fe20008010804 */
[-C--:B------:R-:W-:Y:S01]  /*5270*/  @!P5 ISETP.GE.AND P1, PT, R238, R109.reuse, PT ;  /* 0x0000006dee00d20c */ /* 0x080fe20003f26270 */
[----:B------:R-:W-:Y:S01]  /*5280*/  FFMA.FTZ R46, R46, UR6, -R0 ;  /* 0x000000062e2e7c23 */ /* 0x000fe20008010800 */
[----:B------:R-:W-:Y:S01]  /*5290*/  @!P5 ISETP.GE.AND P6, PT, R237, R109, PT ;  /* 0x0000006ded00d20c */ /* 0x000fe20003fc6270 */
[----:B------:R-:W-:Y:S01]  /*52a0*/  FFMA.FTZ R33, R33, UR6, -R8 ;  /* 0x0000000621217c23 */ /* 0x000fe20008010808 */
[-C--:B------:R-:W-:Y:S01]  /*52b0*/  @!P5 ISETP.GE.AND P3, PT, R247, R111.reuse, PT ;  /* 0x0000006ff700d20c */ /* 0x080fe20003f66270 */
[----:B------:R-:W-:Y:S01]  /*52c0*/  MUFU.EX2 R219, R10 ;  /* 0x0000000a00db7308 */ /* 0x000fe20000000800 */
[----:B------:R-:W-:Y:S01]  /*52d0*/  @!P5 FSEL R28, R28, -INF , !P0 ;  /* 0xff8000001c1cd808 */ /* 0x000fe20004000000 */
[----:B------:R-:W-:Y:S01]  /*52e0*/  FFMA.FTZ R44, R44, UR6, -R4 ;  /* 0x000000062c2c7c23 */ /* 0x000fe20008010804 */
[----:B------:R-:W-:Y:S01]  /*52f0*/  @!P5 FSEL R29, R29, -INF , !P2 ;  /* 0xff8000001d1dd808 */ /* 0x000fe20005000000 */
[----:B------:R-:W-:Y:S01]  /*5300*/  FFMA.FTZ R50, R188, UR5, R50 ;  /* 0x00000005bc327c23 */ /* 0x000fe20008010032 */
[----:B------:R-:W-:Y:S01]  /*5310*/  @!P5 FSEL R30, R30, -INF , !P1 ;  /* 0xff8000001e1ed808 */ /* 0x000fe20004800000 */
[--C-:B------:R-:W-:Y:S01]  /*5320*/  FFMA.FTZ R28, R28, UR6, -R4.reuse ;  /* 0x000000061c1c7c23 */ /* 0x100fe20008010804 */
[----:B------:R-:W-:Y:S03]  /*5330*/  @!P5 FSEL R31, R31, -INF , !P6 ;  /* 0xff8000001f1fd808 */ /* 0x000fe60007000000 */
[----:B------:R1:W-:Y:S01]  /*5340*/  MUFU.EX2 R218, R11 ;  /* 0x0000000b00da7308 */ /* 0x0003e20000000800 */
[----:B------:R-:W-:Y:S01]  /*5350*/  @!P5 FSEL R48, R48, -INF , !P3 ;  /* 0xff8000003030d808 */ /* 0x000fe20005800000 */
[----:B------:R-:W-:Y:S01]  /*5360*/  FFMA.FTZ R29, R29, UR6, -R4 ;  /* 0x000000061d1d7c23 */ /* 0x000fe20008010804 */
[-C--:B------:R-:W-:Y:S01]  /*5370*/  @!P5 ISETP.GE.AND P0, PT, R238, R110.reuse, PT ;  /* 0x0000006eee00d20c */ /* 0x080fe20003f06270 */
[--C-:B------:R-:W-:Y:S01]  /*5380*/  FFMA.FTZ R30, R30, UR6, -R0.reuse ;  /* 0x000000061e1e7c23 */ /* 0x100fe20008010800 */
[-C--:B------:R-:W-:Y:S01]  /*5390*/  @!P5 ISETP.GE.AND P2, PT, R237, R110.reuse, PT ;  /* 0x0000006eed00d20c */ /* 0x080fe20003f46270 */
[----:B------:R-:W-:Y:S01]  /*53a0*/  FFMA.FTZ R31, R31, UR6, -R0 ;  /* 0x000000061f1f7c23 */ /* 0x000fe20008010800 */
[-C--:B------:R-:W-:Y:S01]  /*53b0*/  @!P5 ISETP.GE.AND P1, PT, R236, R111.reuse, PT ;  /* 0x0000006fec00d20c */ /* 0x080fe20003f26270 */
[----:B------:R-:W-:Y:S01]  /*53c0*/  FFMA.FTZ R48, R48, UR6, -R8 ;  /* 0x0000000630307c23 */ /* 0x000fe20008010808 */
[----:B------:R-:W-:Y:S01]  /*53d0*/  @!P5 ISETP.GE.AND P6, PT, R229, R111, PT ;  /* 0x0000006fe500d20c */ /* 0x000fe20003fc6270 */
[----:B------:R-:W-:Y:S01]  /*53e0*/  MUFU.EX2 R201, R24 ;  /* 0x0000001800c97308 */ /* 0x000fe20000000800 */
[----:B------:R-:W-:Y:S02]  /*53f0*/  @!P5 ISETP.GE.AND P3, PT, R247, R110, PT ;  /* 0x0000006ef700d20c */ /* 0x000fe40003f66270 */
[----:B------:R-:W-:Y:S02]  /*5400*/  @!P5 FSEL R34, R34, -INF , !P0 ;  /* 0xff8000002222d808 */ /* 0x000fe40004000000 */
[----:B------:R-:W-:Y:S02]  /*5410*/  @!P5 FSEL R35, R35, -INF , !P2 ;  /* 0xff8000002323d808 */ /* 0x000fe40005000000 */
[----:B------:R-:W-:Y:S03]  /*5420*/  @!P5 FSEL R36, R36, -INF , !P1 ;  /* 0xff8000002424d808 */ /* 0x000fe60004800000 */
[----:B------:R1:W-:Y:S01]  /*5430*/  MUFU.EX2 R211, R166 ;  /* 0x000000a600d37308 */ /* 0x0003e20000000800 */
[----:B------:R-:W-:Y:S01]  /*5440*/  @!P5 FSEL R37, R37, -INF , !P6 ;  /* 0xff8000002525d808 */ /* 0x000fe20007000000 */
[--C-:B------:R-:W-:Y:S01]  /*5450*/  FFMA.FTZ R34, R34, UR6, -R6.reuse ;  /* 0x0000000622227c23 */ /* 0x100fe20008010806 */
[----:B------:R-:W-:Y:S01]  /*5460*/  @!P5 FSEL R50, R50, -INF , !P3 ;  /* 0xff8000003232d808 */ /* 0x000fe20005800000 */
[----:B------:R-:W-:Y:S01]  /*5470*/  FFMA.FTZ R35, R35, UR6, -R6 ;  /* 0x0000000623237c23 */ /* 0x000fe20008010806 */
[-C--:B------:R-:W-:Y:S01]  /*5480*/  @!P5 ISETP.GE.AND P0, PT, R236, R108.reuse, PT ;  /* 0x0000006cec00d20c */ /* 0x080fe20003f06270 */
[--C-:B------:R-:W-:Y:S01]  /*5490*/  FFMA.FTZ R36, R36, UR6, -R8.reuse ;  /* 0x0000000624247c23 */ /* 0x100fe20008010808 */
[-C--:B------:R-:W-:Y:S03]  /*54a0*/  @!P5 ISETP.GE.AND P2, PT, R229, R108.reuse, PT ;  /* 0x0000006ce500d20c */ /* 0x080fe60003f46270 */
[----:B------:R-:W-:Y:S01]  /*54b0*/  MUFU.EX2 R214, R116 ;  /* 0x0000007400d67308 */ /* 0x000fe20000000800 */
[-C--:B------:R-:W-:Y:S01]  /*54c0*/  @!P5 ISETP.GE.AND P1, PT, R236, R109.reuse, PT ;  /* 0x0000006dec00d20c */ /* 0x080fe20003f26270 */
[----:B------:R-:W-:Y:S01]  /*54d0*/  FFMA.FTZ R37, R37, UR6, -R8 ;  /* 0x0000000625257c23 */ /* 0x000fe20008010808 */
[----:B------:R-:W-:Y:S01]  /*54e0*/  @!P5 ISETP.GE.AND P6, PT, R229, R109, PT ;  /* 0x0000006de500d20c */ /* 0x000fe20003fc6270 */
[----:B------:R-:W-:Y:S01]  /*54f0*/  FFMA.FTZ R50, R50, UR6, -R6 ;  /* 0x0000000632327c23 */ /* 0x000fe20008010806 */
[----:B------:R-:W-:Y:S01]  /*5500*/  @!P5 ISETP.GE.AND P3, PT, R249, R111, PT ;  /* 0x0000006ff900d20c */ /* 0x000fe20003f66270 */
[----:B-1----:R-:W-:Y:S01]  /*5510*/  IMAD.WIDE.U32 R10, R177, -0x326172a9, RZ ;  /* 0xcd9e8d57b10a7825 */ /* 0x002fe200078e00ff */
[----:B------:R-:W-:Y:S03]  /*5520*/  @!P5 FSEL R40, R40, -INF , !P0 ;  /* 0xff8000002828d808 */ /* 0x000fe60004000000 */
[----:B------:R-:W-:Y:S01]  /*5530*/  MUFU.EX2 R213, R12 ;  /* 0x0000000c00d57308 */ /* 0x000fe20000000800 */
[----:B------:R-:W-:Y:S01]  /*5540*/  @!P5 FSEL R41, R41, -INF , !P2 ;  /* 0xff8000002929d808 */ /* 0x000fe20005000000 */
[----:B------:R-:W-:Y:S01]  /*5550*/  IMAD.WIDE.U32 R166, R167, -0x326172a9, RZ ;  /* 0xcd9e8d57a7a67825 */ /* 0x000fe200078e00ff */
[----:B------:R-:W-:Y:S02]  /*5560*/  @!P5 FSEL R42, R42, -INF , !P1 ;  /* 0xff8000002a2ad808 */ /* 0x000fe40004800000 */
[----:B------:R-:W-:Y:S01]  /*5570*/  @!P5 FSEL R43, R43, -INF , !P6 ;  /* 0xff8000002b2bd808 */ /* 0x000fe20007000000 */
[----:B------:R-:W-:Y:S01]  /*5580*/  FFMA.FTZ R41, R41, UR6, -R4 ;  /* 0x0000000629297c23 */ /* 0x000fe20008010804 */
[-C--:B------:R-:W-:Y:S03]  /*5590*/  @!P5 ISETP.GE.AND P0, PT, R249, R108.reuse, PT ;  /* 0x0000006cf900d20c */ /* 0x080fe60003f06270 */
[----:B------:R1:W-:Y:S01]  /*55a0*/  MUFU.EX2 R212, R13 ;  /* 0x0000000d00d47308 */ /* 0x0003e20000000800 */
[-C--:B------:R-:W-:Y:S01]  /*55b0*/  @!P5 ISETP.GE.AND P2, PT, R248, R108.reuse, PT ;  /* 0x0000006cf800d20c */ /* 0x080fe20003f46270 */
[----:B------:R-:W-:Y:S01]  /*55c0*/  FFMA.FTZ R42, R42, UR6, -R0 ;  /* 0x000000062a2a7c23 */ /* 0x000fe20008010800 */
[-C--:B------:R-:W-:Y:S01]  /*55d0*/  @!P5 ISETP.GE.AND P1, PT, R251, R108.reuse, PT ;  /* 0x0000006cfb00d20c */ /* 0x080fe20003f26270 */
[----:B------:R-:W-:Y:S01]  /*55e0*/  FFMA.FTZ R40, R40, UR6, -R4 ;  /* 0x0000000628287c23 */ /* 0x000fe20008010804 */
[----:B------:R-:W-:Y:S01]  /*55f0*/  @!P5 ISETP.GE.AND P6, PT, R250, R108, PT ;  /* 0x0000006cfa00d20c */ /* 0x000fe20003fc6270 */
[----:B------:R-:W-:Y:S01]  /*5600*/  FFMA.FTZ R43, R43, UR6, -R0 ;  /* 0x000000062b2b7c23 */ /* 0x000fe20008010800 */
[----:B------:R-:W-:Y:S03]  /*5610*/  LOP3.LUT R171, R167, UR19, R100, 0x96, !PT ;  /* 0x00000013a7ab7c12 */ /* 0x000fe6000f8e9664 */
[----:B------:R-:W-:Y:S10]  /*5620*/  MUFU.EX2 R207, R117 ;  /* 0x0000007500cf7308 */ /* 0x000ff40000000800 */
[----:B------:R-:W-:Y:S01]  /*5630*/  MUFU.EX2 R206, R5 ;  /* 0x0000000500ce7308 */ /* 0x000fe20000000800 */
[----:B-1----:R-:W-:Y:S09]  /*5640*/  IMAD.WIDE.U32 R12, R184, -0x326172a9, RZ ;  /* 0xcd9e8d57b80c7825 */ /* 0x002ff200078e00ff */
[----:B------:R1:W-:Y:S10]  /*5650*/  MUFU.EX2 R210, R7 ;  /* 0x0000000700d27308 */ /* 0x0003f40000000800 */
[----:B------:R-:W-:Y:S10]  /*5660*/  MUFU.EX2 R217, R14 ;  /* 0x0000000e00d97308 */ /* 0x000ff40000000800 */
[----:B------:R1:W-:Y:S02]  /*5670*/  MUFU.EX2 R216, R15 ;  /* 0x0000000f00d87308 */ /* 0x0003e40000000800 */
[----:B-1----:R-:W-:Y:S08]  /*5680*/  LOP3.LUT R7, R115, UR20, R182, 0x96, !PT ;  /* 0x0000001473077c12 */ /* 0x002ff0000f8e96b6 */
[----:B------:R-:W1:Y:S10]  /*5690*/  MUFU.EX2 R195, R16 ;  /* 0x0000001000c37308 */ /* 0x000e740000000800 */
[----:B------:R1:W-:Y:S01]  /*56a0*/  MUFU.EX2 R192, R17 ;  /* 0x0000001100c07308 */ /* 0x0003e20000000800 */
[----:B------:R-:W-:Y:S09]  /*56b0*/  IMAD.WIDE.U32 R14, R7, -0x326172a9, RZ ;  /* 0xcd9e8d57070e7825 */ /* 0x000ff200078e00ff */
[----:B------:R-:W-:Y:S10]  /*56c0*/  MUFU.EX2 R203, R18 ;  /* 0x0000001200cb7308 */ /* 0x000ff40000000800 */
[----:B------:R1:W1:Y:S10]  /*56d0*/  MUFU.EX2 R215, R9 ;  /* 0x0000000900d77308 */ /* 0x0002740000000800 */
[----:B------:R1:W-:Y:S10]  /*56e0*/  MUFU.EX2 R189, R20 ;  /* 0x0000001400bd7308 */ /* 0x0003f40000000800 */
[----:B------:R1:W-:Y:S10]  /*56f0*/  MUFU.EX2 R188, R21 ;  /* 0x0000001500bc7308 */ /* 0x0003f40000000800 */
[----:B------:R-:W-:Y:S10]  /*5700*/  MUFU.EX2 R190, R22 ;  /* 0x0000001600be7308 */ /* 0x000ff40000000800 */
[----:B------:R1:W-:Y:S10]  /*5710*/  MUFU.EX2 R191, R23 ;  /* 0x0000001700bf7308 */ /* 0x0003f40000000800 */
[----:B------:R-:W-:Y:S01]  /*5720*/  MUFU.EX2 R208, R27 ;  /* 0x0000001b00d07308 */ /* 0x000fe20000000800 */
[C---:B--2---:R-:W-:Y:S09]  /*5730*/  FFMA.FTZ R45, R187.reuse, UR5, R45 ;  /* 0x00000005bb2d7c23 */ /* 0x044ff2000801002d */
[----:B------:R-:W-:Y:S01]  /*5740*/  MUFU.EX2 R202, R25 ;  /* 0x0000001900ca7308 */ /* 0x000fe20000000800 */
[C---:B------:R-:W-:Y:S01]  /*5750*/  FFMA.FTZ R47, R187.reuse, UR5, R47 ;  /* 0x00000005bb2f7c23 */ /* 0x040fe2000801002f */
[C---:B------:R-:W-:Y:S01]  /*5760*/  FFMA.FTZ R49, R187.reuse, UR5, R49 ;  /* 0x00000005bb317c23 */ /* 0x040fe20008010031 */
[----:B------:R-:W-:Y:S01]  /*5770*/  FFMA.FTZ R51, R187, UR5, R51 ;  /* 0x00000005bb337c23 */ /* 0x000fe20008010033 */
[----:B------:R-:W-:Y:S02]  /*5780*/  @!P5 FSEL R45, R45, -INF , !P4 ;  /* 0xff8000002d2dd808 */ /* 0x000fe40006000000 */
[C---:B------:R-:W-:Y:S04]  /*5790*/  @!P5 ISETP.GE.AND P4, PT, R246.reuse, R109, PT ;  /* 0x0000006df600d20c */ /* 0x040fe80003f86270 */
[----:B------:R-:W-:Y:S01]  /*57a0*/  MUFU.EX2 R199, R28 ;  /* 0x0000001c00c77308 */ /* 0x000fe20000000800 */
[----:B------:R-:W-:Y:S01]  /*57b0*/  FFMA.FTZ R45, R45, UR6, -R4 ;  /* 0x000000062d2d7c23 */ /* 0x000fe20008010804 */
[----:B------:R-:W-:Y:S01]  /*57c0*/  @!P5 FSEL R47, R47, -INF , !P4 ;  /* 0xff8000002f2fd808 */ /* 0x000fe20006000000 */
[C---:B---3--:R-:W-:Y:S01]  /*57d0*/  FFMA.FTZ R52, R119.reuse, UR5, R52 ;  /* 0x0000000577347c23 */ /* 0x048fe20008010034 */
[-C--:B------:R-:W-:Y:S01]  /*57e0*/  @!P5 ISETP.GE.AND P4, PT, R246, R111.reuse, PT ;  /* 0x0000006ff600d20c */ /* 0x080fe20003f86270 */
[----:B----4-:R-:W-:Y:S01]  /*57f0*/  FFMA.FTZ R53, R118, UR5, R53 ;  /* 0x0000000576357c23 */ /* 0x010fe20008010035 */
[----:B------:R-:W-:Y:S01]  /*5800*/  FFMA.FTZ R54, R119, UR5, R54 ;  /* 0x0000000577367c23 */ /* 0x000fe20008010036 */
[----:B------:R-:W-:Y:S01]  /*5810*/  FFMA.FTZ R47, R47, UR6, -R0 ;  /* 0x000000062f2f7c23 */ /* 0x000fe20008010800 */
[----:B------:R-:W-:Y:S02]  /*5820*/  @!P5 FSEL R49, R49, -INF , !P4 ;  /* 0xff8000003131d808 */ /* 0x000fe40006000000 */
[----:B------:R-:W-:Y:S01]  /*5830*/  MUFU.EX2 R181, R32 ;  /* 0x0000002000b57308 */ /* 0x000fe20000000800 */
[-C--:B------:R-:W-:Y:S01]  /*5840*/  @!P5 ISETP.GE.AND P4, PT, R246, R110.reuse, PT ;  /* 0x0000006ef600d20c */ /* 0x080fe20003f86270 */
[----:B------:R-:W-:Y:S01]  /*5850*/  FFMA.FTZ R55, R118, UR5, R55 ;  /* 0x0000000576377c23 */ /* 0x000fe20008010037 */
        /* <DEDUP_REMOVED lines=8> */
[----:B------:R-:W-:Y:S01]  /*58e0*/  @!P5 FSEL R53, R53, -INF , !P4 ;  /* 0xff8000003535d808 */ /* 0x000fe20006000000 */
[----:B------:R-:W-:Y:S01]  /*58f0*/  FFMA.FTZ R57, R118, UR5, R57 ;  /* 0x0000000576397c23 */ /* 0x000fe20008010039 */
        /* <DEDUP_REMOVED lines=8> */
[----:B------:R-:W-:Y:S01]  /*5980*/  @!P5 FSEL R57, R57, -INF , !P2 ;  /* 0xff8000003939d808 */ /* 0x000fe20005000000 */
[----:B------:R-:W-:Y:S01]  /*5990*/  FFMA.FTZ R59, R118, UR5, R59 ;  /* 0x00000005763b7c23 */ /* 0x000fe2000801003b */
[-C--:B------:R-:W-:Y:S01]  /*59a0*/  @!P5 ISETP.GE.AND P3, PT, R249, R109.reuse, PT ;  /* 0x0000006df900d20c */ /* 0x080fe20003f66270 */
[----:B------:R-:W-:Y:S01]  /*59b0*/  FFMA.FTZ R55, R55, UR6, -R6 ;  /* 0x0000000637377c23 */ /* 0x000fe20008010806 */
[-C--:B------:R-:W-:Y:S01]  /*59c0*/  @!P5 ISETP.GE.AND P4, PT, R248, R109.reuse, PT ;  /* 0x0000006df800d20c */ /* 0x080fe20003f86270 */
[--C-:B------:R-:W-:Y:S01]  /*59d0*/  FFMA.FTZ R57, R57, UR6, -R4.reuse ;  /* 0x0000000639397c23 */ /* 0x100fe20008010804 */
[-C--:B------:R-:W-:Y:S01]  /*59e0*/  @!P5 ISETP.GE.AND P0, PT, R251, R109.reuse, PT ;  /* 0x0000006dfb00d20c */ /* 0x080fe20003f06270 */
[----:B------:R-:W-:Y:S01]  /*59f0*/  FFMA.FTZ R56, R56, UR6, -R4 ;  /* 0x0000000638387c23 */ /* 0x000fe20008010804 */
[----:B------:R-:W-:Y:S01]  /*5a00*/  @!P5 ISETP.GE.AND P2, PT, R250, R109, PT ;  /* 0x0000006dfa00d20c */ /* 0x000fe20003f46270 */
[----:B------:R-:W-:Y:S01]  /*5a10*/  IMAD.WIDE.U32 R108, R185, -0x2daee0ad, RZ ;  /* 0xd2511f53b96c7825 */ /* 0x000fe200078e00ff */
[----:B------:R-:W-:Y:S01]  /*5a20*/  LOP3.LUT R118, R11, UR21, R168, 0x96, !PT ;  /* 0x000000150b767c12 */ /* 0x000fe2000f8e96a8 */
[----:B------:R-:W-:Y:S01]  /*5a30*/  MUFU.EX2 R179, R33 ;  /* 0x0000002100b37308 */ /* 0x000fe20000000800 */
[----:B------:R-:W-:Y:S02]  /*5a40*/  @!P5 FSEL R58, R58, -INF , !P3 ;  /* 0xff8000003a3ad808 */ /* 0x000fe40005800000 */
[----:B------:R-:W-:Y:S01]  /*5a50*/  @!P5 FSEL R59, R59, -INF , !P4 ;  /* 0xff8000003b3bd808 */ /* 0x000fe20006000000 */
[----:B------:R-:W-:Y:S01]  /*5a60*/  IMAD.WIDE.U32 R118, R118, -0x2daee0ad, RZ ;  /* 0xd2511f5376767825 */ /* 0x000fe200078e00ff */
[-C--:B------:R-:W-:Y:S02]  /*5a70*/  @!P5 ISETP.GE.AND P3, PT, R251, R111.reuse, PT ;  /* 0x0000006ffb00d20c */ /* 0x080fe40003f66270 */
[----:B------:R-:W-:Y:S01]  /*5a80*/  @!P5 ISETP.GE.AND P4, PT, R250, R111, PT ;  /* 0x0000006ffa00d20c */ /* 0x000fe20003f86270 */
[----:B------:R-:W-:Y:S01]  /*5a90*/  FFMA.FTZ R60, R178, UR5, R60 ;  /* 0x00000005b23c7c23 */ /* 0x000fe2000801003c */
[----:B------:R-:W-:Y:S01]  /*5aa0*/  LOP3.LUT R116, R109, UR20, R180, 0x96, !PT ;  /* 0x000000146d747c12 */ /* 0x000fe2000f8e96b4 */
[--C-:B------:R-:W-:Y:S01]  /*5ab0*/  FFMA.FTZ R58, R58, UR6, -R0.reuse ;  /* 0x000000063a3a7c23 */ /* 0x100fe20008010800 */
[----:B------:R-:W-:Y:S01]  /*5ac0*/  FFMA.FTZ R59, R59, UR6, -R0 ;  /* 0x000000063b3b7c23 */ /* 0x000fe20008010800 */
[----:B------:R-:W-:Y:S01]  /*5ad0*/  FFMA.FTZ R61, R176, UR5, R61 ;  /* 0x00000005b03d7c23 */ /* 0x000fe2000801003d */
[----:B------:R-:W-:Y:S01]  /*5ae0*/  @!P5 FSEL R60, R60, -INF , !P1 ;  /* 0xff8000003c3cd808 */ /* 0x000fe20004800000 */
[C---:B------:R-:W-:Y:S01]  /*5af0*/  FFMA.FTZ R65, R176.reuse, UR5, R65 ;  /* 0x00000005b0417c23 */ /* 0x040fe20008010041 */
[-C--:B------:R-:W-:Y:S01]  /*5b00*/  @!P5 ISETP.GE.AND P1, PT, R251, R110.reuse, PT ;  /* 0x0000006efb00d20c */ /* 0x080fe20003f26270 */
[----:B------:R-:W-:Y:S01]  /*5b10*/  FFMA.FTZ R63, R176, UR5, R63 ;  /* 0x00000005b03f7c23 */ /* 0x000fe2000801003f */
[----:B------:R-:W-:Y:S01]  /*5b20*/  @!P5 FSEL R61, R61, -INF , !P6 ;  /* 0xff8000003d3dd808 */ /* 0x000fe20007000000 */
[----:B------:R-:W-:Y:S01]  /*5b30*/  FFMA.FTZ R60, R60, UR6, -R4 ;  /* 0x000000063c3c7c23 */ /* 0x000fe20008010804 */
[----:B------:R-:W-:Y:S01]  /*5b40*/  @!P5 ISETP.GE.AND P6, PT, R250, R110, PT ;  /* 0x0000006efa00d20c */ /* 0x000fe20003fc6270 */
[----:B------:R-:W-:Y:S01]  /*5b50*/  FFMA.FTZ R67, R176, UR5, R67 ;  /* 0x00000005b0437c23 */ /* 0x000fe20008010043 */
[----:B------:R-:W-:Y:S01]  /*5b60*/  LOP3.LUT R110, R101, UR21, R174, 0x96, !PT ;  /* 0x00000015656e7c12 */ /* 0x000fe2000f8e96ae */
[----:B------:R-:W-:Y:S01]  /*5b70*/  FFMA.FTZ R4, R61, UR6, -R4 ;  /* 0x000000063d047c23 */ /* 0x000fe20008010804 */
[----:B------:R-:W-:Y:S01]  /*5b80*/  LOP3.LUT R101, R113, UR21, R168, 0x96, !PT ;  /* 0x0000001571657c12 */ /* 0x000fe2000f8e96a8 */
[----:B------:R-:W-:Y:S01]  /*5b90*/  IMAD.WIDE.U32 R116, R116, -0x326172a9, RZ ;  /* 0xcd9e8d5774747825 */ /* 0x000fe200078e00ff */
[----:B------:R-:W-:Y:S01]  /*5ba0*/  LOP3.LUT R174, R13, UR21, R174, 0x96, !PT ;  /* 0x000000150dae7c12 */ /* 0x000fe2000f8e96ae */
[----:B------:R-:W-:Y:S01]  /*5bb0*/  MUFU.EX2 R198, R29 ;  /* 0x0000001d00c67308 */ /* 0x000fe20000000800 */
[----:B------:R-:W-:Y:S01]  /*5bc0*/  LOP3.LUT R113, R15, UR19, R112, 0x96, !PT ;  /* 0x000000130f717c12 */ /* 0x000fe2000f8e9670 */
[----:B------:R-:W-:Y:S01]  /*5bd0*/  IMAD.WIDE.U32 R110, R110, -0x2daee0ad, RZ ;  /* 0xd2511f536e6e7825 */ /* 0x000fe200078e00ff */
[----:B------:R-:W-:Y:S02]  /*5be0*/  @!P5 FSEL R65, R65, -INF , !P4 ;  /* 0xff8000004141d808 */ /* 0x000fe40006000000 */
[----:B------:R-:W-:Y:S01]  /*5bf0*/  @!P5 FSEL R63, R63, -INF , !P2 ;  /* 0xff8000003f3fd808 */ /* 0x000fe20005000000 */
[----:B------:R-:W-:Y:S01]  /*5c00*/  IMAD.WIDE.U32 R100, R101, -0x2daee0ad, RZ ;  /* 0xd2511f5365647825 */ /* 0x000fe200078e00ff */
[----:B------:R-:W-:Y:S03]  /*5c10*/  LOP3.LUT R5, R111, UR18, R170, 0x96, !PT ;  /* 0x000000126f057c12 */ /* 0x000fe6000f8e96aa */
[----:B------:R-:W-:Y:S01]  /*5c20*/  MUFU.EX2 R180, R34 ;  /* 0x0000002200b47308 */ /* 0x000fe20000000800 */
[----:B------:R-:W-:Y:S01]  /*5c30*/  LOP3.LUT R111, R119, UR18, R108, 0x96, !PT ;  /* 0x00000012776f7c12 */ /* 0x000fe2000f8e966c */
[----:B------:R-:W-:Y:S01]  /*5c40*/  IMAD.WIDE.U32 R168, R169, -0x326172a9, RZ ;  /* 0xcd9e8d57a9a87825 */ /* 0x000fe200078e00ff */
[----:B------:R-:W-:Y:S02]  /*5c50*/  LOP3.LUT R108, R117, UR19, R10, 0x96, !PT ;  /* 0x00000013756c7c12 */ /* 0x000fe4000f8e960a */
[----:B------:R-:W-:Y:S01]  /*5c60*/  LOP3.LUT R112, R101, UR18, R114, 0x96, !PT ;  /* 0x0000001265707c12 */ /* 0x000fe2000f8e9672 */
[----:B------:R-:W-:Y:S01]  /*5c70*/  IMAD.WIDE.U32 R170, R171, -0x2daee0ad, RZ ;  /* 0xd2511f53abaa7825 */ /* 0x000fe200078e00ff */
[----:B------:R-:W-:Y:S03]  /*5c80*/  LOP3.LUT R13, R169, UR19, R12, 0x96, !PT ;  /* 0x00000013a90d7c12 */ /* 0x000fe6000f8e960c */
[----:B------:R-:W-:Y:S01]  /*5c90*/  MUFU.EX2 R205, R30 ;  /* 0x0000001e00cd7308 */ /* 0x000fe20000000800 */
[----:B------:R-:W-:Y:S01]  /*5ca0*/  @!P5 FSEL R67, R67, -INF , !P6 ;  /* 0xff8000004343d808 */ /* 0x000fe20007000000 */
[----:B------:R-:W-:Y:S01]  /*5cb0*/  IMAD.WIDE.U32 R114, R113, -0x2daee0ad, RZ ;  /* 0xd2511f5371727825 */ /* 0x000fe200078e00ff */
[----:B------:R-:W-:Y:S03]  /*5cc0*/  LOP3.LUT R12, R171, UR16, R110, 0x96, !PT ;  /* 0x00000010ab0c7c12 */ /* 0x000fe6000f8e966e */
[----:B------:R-:W-:Y:S01]  /*5cd0*/  FFMA.FTZ R62, R178, UR5, R62 ;  /* 0x00000005b23e7c23 */ /* 0x000fe2000801003e */
[----:B------:R-:W-:Y:S01]  /*5ce0*/  IMAD.WIDE.U32 R10, R174, -0x2daee0ad, RZ ;  /* 0xd2511f53ae0a7825 */ /* 0x000fe200078e00ff */
[----:B------:R-:W-:Y:S02]  /*5cf0*/  LOP3.LUT R115, R115, UR16, R100, 0x96, !PT ;  /* 0x0000001073737c12 */ /* 0x000fe4000f8e9664 */
[----:B------:R-:W-:Y:S01]  /*5d00*/  MUFU.EX2 R171, R50 ;  /* 0x0000003200ab7308 */ /* 0x000fe20000000800 */
[----:B------:R-:W-:Y:S01]  /*5d10*/  FFMA.FTZ R64, R178, UR5, R64 ;  /* 0x00000005b2407c23 */ /* 0x000fe20008010040 */
[----:B------:R-:W-:Y:S01]  /*5d20*/  @!P5 FSEL R62, R62, -INF , !P0 ;  /* 0xff8000003e3ed808 */ /* 0x000fe20004000000 */
[----:B-1----:R-:W-:Y:S01]  /*5d30*/  IMAD.WIDE.U32 R16, R5, -0x326172a9, RZ ;  /* 0xcd9e8d5705107825 */ /* 0x002fe200078e00ff */
[----:B------:R-:W-:Y:S02]  /*5d40*/  LOP3.LUT R172, R11, UR18, R172, 0x96, !PT ;  /* 0x000000120bac7c12 */ /* 0x000fe4000f8e96ac */
[----:B------:R-:W-:Y:S01]  /*5d50*/  @!P5 FSEL R64, R64, -INF , !P3 ;  /* 0xff8000004040d808 */ /* 0x000fe20005800000 */
[----:B------:R-:W-:Y:S01]  /*5d60*/  IMAD.WIDE.U32 R110, R111, -0x326172a9, RZ ;  /* 0xcd9e8d576f6e7825 */ /* 0x000fe200078e00ff */
[----:B------:R-:W-:Y:S02]  /*5d70*/  LOP3.LUT R15, R17, UR17, R166, 0x96, !PT ;  /* 0x00000011110f7c12 */ /* 0x000fe4000f8e96a6 */
[----:B------:R-:W1:Y:S01]  /*5d80*/  MUFU.EX2 R204, R31 ;  /* 0x0000001f00cc7308 */ /* 0x000e620000000800 */
[----:B------:R-:W-:Y:S01]  /*5d90*/  FFMA.FTZ R5, R19, UR6, -R6 ;  /* 0x0000000613057c23 */ /* 0x000fe20008010806 */
[----:B------:R-:W-:Y:S01]  /*5da0*/  IMAD.WIDE.U32 R182, R13, -0x2daee0ad, RZ ;  /* 0xd2511f530db67825 */ /* 0x000fe200078e00ff */
[----:B------:R-:W-:Y:S03]  /*5db0*/  LOP3.LUT R11, R111, UR17, R116, 0x96, !PT ;  /* 0x000000116f0b7c12 */ /* 0x000fe6000f8e9674 */
[----:B------:R-:W-:Y:S01]  /*5dc0*/  FFMA.FTZ R64, R64, UR6, -R8 ;  /* 0x0000000640407c23 */ /* 0x000fe20008010808 */
[----:B------:R-:W-:Y:S01]  /*5dd0*/  IMAD.WIDE.U32 R12, R12, -0x326172a9, RZ ;  /* 0xcd9e8d570c0c7825 */ /* 0x000fe200078e00ff */
[----:B------:R-:W-:Y:S02]  /*5de0*/  LOP3.LUT R101, R183, UR16, R10, 0x96, !PT ;  /* 0x00000010b7657c12 */ /* 0x000fe4000f8e960a */
[----:B------:R2:W3:Y:S01]  /*5df0*/  MUFU.EX2 R200, R5 ;  /* 0x0000000500c87308 */ /* 0x0004e20000000800 */
[----:B------:R-:W-:Y:S01]  /*5e00*/  FFMA.FTZ R8, R65, UR6, -R8 ;  /* 0x0000000641087c23 */ /* 0x000fe20008010808 */
[----:B------:R-:W-:Y:S01]  /*5e10*/  IMAD.WIDE.U32 R108, R108, -0x2daee0ad, RZ ;  /* 0xd2511f536c6c7825 */ /* 0x000fe200078e00ff */
[----:B------:R-:W-:Y:S02]  /*5e20*/  LOP3.LUT R9, R12, 0xff, RZ, 0xc0, !PT ;  /* 0x000000ff0c097812 */ /* 0x000fe400078ec0ff */
[----:B------:R-:W-:Y:S01]  /*5e30*/  LOP3.LUT R7, R13, UR15, R16, 0x96, !PT ;  /* 0x0000000f0d077c12 */ /* 0x000fe2000f8e9610 */
[----:B------:R-:W-:Y:S01]  /*5e40*/  IMAD.WIDE.U32 R112, R112, -0x326172a9, RZ ;  /* 0xcd9e8d5770707825 */ /* 0x000fe200078e00ff */
[----:B------:R-:W-:Y:S03]  /*5e50*/  LOP3.LUT R118, R109, UR16, R118, 0x96, !PT ;  /* 0x000000106d767c12 */ /* 0x000fe6000f8e9676 */
[----:B------:R-:W-:Y:S01]  /*5e60*/  MUFU.EX2 R177, R36 ;  /* 0x0000002400b17308 */ /* 0x000fe20000000800 */
[----:B------:R-:W-:Y:S01]  /*5e70*/  SHF.R.U32.HI R111, RZ, 0x10, R12 ;  /* 0x00000010ff6f7819 */ /* 0x000fe2000001160c */
[----:B------:R-:W-:Y:S01]  /*5e80*/  IMAD.WIDE.U32 R10, R11, -0x2daee0ad, RZ ;  /* 0xd2511f530b0a7825 */ /* 0x000fe200078e00ff */
[----:B------:R-:W-:Y:S02]  /*5e90*/  LOP3.LUT R109, R12, 0xffff, RZ, 0xc0, !PT ;  /* 0x0000ffff0c6d7812 */ /* 0x000fe400078ec0ff */
[----:B------:R-:W-:Y:S01]  /*5ea0*/  LOP3.LUT R117, R113, UR17, R14, 0x96, !PT ;  /* 0x0000001171757c12 */ /* 0x000fe2000f8e960e */
[----:B------:R-:W-:Y:S01]  /*5eb0*/  IMAD.WIDE.U32 R18, R172, -0x326172a9, RZ ;  /* 0xcd9e8d57ac127825 */ /* 0x000fe200078e00ff */
[----:B------:R-:W-:Y:S03]  /*5ec0*/  LOP3.LUT R17, R11, UR14, R108, 0x96, !PT ;  /* 0x0000000e0b117c12 */ /* 0x000fe6000f8e966c */
[----:B------:R-:W-:Y:S01]  /*5ed0*/  MUFU.EX2 R172, R48 ;  /* 0x0000003000ac7308 */ /* 0x000fe20000000800 */
[----:B------:R-:W-:Y:S01]  /*5ee0*/  LOP3.LUT R100, R10, 0xff, RZ, 0xc0, !PT ;  /* 0x000000ff0a647812 */ /* 0x000fe200078ec0ff */
[----:B------:R-:W-:Y:S01]  /*5ef0*/  FFMA.FTZ R62, R62, UR6, -R0 ;  /* 0x000000063e3e7c23 */ /* 0x000fe20008010800 */
[----:B------:R-:W-:Y:S01]  /*5f00*/  SHF.R.U32.HI R108, RZ, 0x18, R10 ;  /* 0x00000018ff6c7819 */ /* 0x000fe2000001160a */
[----:B------:R-:W-:Y:S01]  /*5f10*/  FFMA.FTZ R0, R63, UR6, -R0 ;  /* 0x000000063f007c23 */ /* 0x000fe20008010800 */
[----:B------:R-:W-:Y:S01]  /*5f20*/  LOP3.LUT R168, R19, UR17, R168, 0x96, !PT ;  /* 0x0000001113a87c12 */ /* 0x000fe2000f8e96a8 */
[----:B------:R-:W-:Y:S01]  /*5f30*/  IMAD.WIDE.U32 R14, R15, -0x2daee0ad, RZ ;  /* 0xd2511f530f0e7825 */ /* 0x000fe200078e00ff */
[----:B------:R-:W-:Y:S03]  /*5f40*/  SHF.R.U32.HI R19, RZ, 0x18, R12 ;  /* 0x00000018ff137819 */ /* 0x000fe6000001160c */
[----:B------:R-:W-:Y:S01]  /*5f50*/  MUFU.EX2 R173, R62 ;  /* 0x0000003e00ad7308 */ /* 0x000fe20000000800 */
[----:B------:R-:W-:Y:S01]  /*5f60*/  LOP3.LUT R113, R10, 0xffff, RZ, 0xc0, !PT ;  /* 0x0000ffff0a717812 */ /* 0x000fe200078ec0ff */
[----:B------:R-:W-:Y:S01]  /*5f70*/  IMAD.WIDE.U32 R12, R101, -0x326172a9, RZ ;  /* 0xcd9e8d57650c7825 */ /* 0x000fe200078e00ff */
[----:B------:R-:W-:Y:S02]  /*5f80*/  LOP3.LUT R20, R14, 0xff, RZ, 0xc0, !PT ;  /* 0x000000ff0e147812 */ /* 0x000fe400078ec0ff */
[----:B------:R-:W-:Y:S01]  /*5f90*/  SHF.R.U32.HI R116, RZ, 0x10, R10 ;  /* 0x00000010ff747819 */ /* 0x000fe2000001160a */
[----:B------:R-:W-:Y:S01]  /*5fa0*/  FFMA.FTZ R66, R178, UR5, R66 ;  /* 0x00000005b2427c23 */ /* 0x000fe20008010042 */
[----:B------:R-:W-:Y:S03]  /*5fb0*/  SHF.R.U32.HI R21, RZ, 0x18, R14 ;  /* 0x00000018ff157819 */ /* 0x000fe6000001160e */
[----:B------:R-:W-:Y:S01]  /*5fc0*/  MUFU.EX2 R176, R37 ;  /* 0x0000002500b07308 */ /* 0x000fe20000000800 */
[----:B------:R-:W-:Y:S01]  /*5fd0*/  ISETP.LE.U32.AND P0, PT, R9, UR7, PT ;  /* 0x0000000709007c0c */ /* 0x000fe2000bf03070 */
[----:B------:R-:W-:Y:S01]  /*5fe0*/  IMAD.WIDE.U32 R10, R118, -0x326172a9, RZ ;  /* 0xcd9e8d57760a7825 */ /* 0x000fe200078e00ff */
[----:B------:R-:W-:Y:S02]  /*5ff0*/  SHF.R.U32.HI R23, RZ, 0x18, R12 ;  /* 0x00000018ff177819 */ /* 0x000fe4000001160c */
[----:B------:R-:W-:Y:S02]  /*6000*/  LOP3.LUT R9, R7, 0xff, RZ, 0xc0, !PT ;  /* 0x000000ff07097812 */ /* 0x000fe400078ec0ff */
[----:B------:R-:W-:Y:S03]  /*6010*/  LOP3.LUT R101, R14, 0xffff, RZ, 0xc0, !PT ;  /* 0x0000ffff0e657812 */ /* 0x000fe600078ec0ff */
[----:B------:R-:W4:Y:S01]  /*6020*/  MUFU.EX2 R178, R35 ;  /* 0x0000002300b27308 */ /* 0x000f220000000800 */
[----:B------:R-:W-:Y:S02]  /*6030*/  SHF.R.U32.HI R102, RZ, 0x10, R14 ;  /* 0x00000010ff667819 */ /* 0x000fe4000001160e */
[----:B------:R-:W-:Y:S02]  /*6040*/  LOP3.LUT R14, R13, UR15, R18, 0x96, !PT ;  /* 0x0000000f0d0e7c12 */ /* 0x000fe4000f8e9612 */
[----:B------:R-:W-:Y:S01]  /*6050*/  ISETP.LE.U32.AND P3, PT, R9, UR7, PT ;  /* 0x0000000709007c0c */ /* 0x000fe2000bf63070 */
[----:B------:R-:W-:Y:S01]  /*6060*/  @!P0 FADD.FTZ R195, -R195, -RZ ;  /* 0x800000ffc3c38221 */ /* 0x000fe20000010100 */
[----:B------:R-:W-:Y:S03]  /*6070*/  LOP3.LUT R16, R15, UR14, R170, 0x96, !PT ;  /* 0x0000000e0f107c12 */ /* 0x000fe6000f8e96aa */
[----:B------:R-:W-:Y:S01]  /*6080*/  MUFU.EX2 R175, R38 ;  /* 0x0000002600af7308 */ /* 0x000fe20000000800 */
[----:B------:R-:W-:Y:S02]  /*6090*/  LOP3.LUT R15, R10, 0xff, RZ, 0xc0, !PT ;  /* 0x000000ff0a0f7812 */ /* 0x000fe400078ec0ff */
[C---:B------:R-:W-:Y:S02]  /*60a0*/  LOP3.LUT R22, R12.reuse, 0xff, RZ, 0xc0, !PT ;  /* 0x000000ff0c167812 */ /* 0x040fe400078ec0ff */
[----:B------:R-:W-:Y:S02]  /*60b0*/  SHF.R.U32.HI R103, RZ, 0x10, R12 ;  /* 0x00000010ff677819 */ /* 0x000fe4000001160c */
[----:B------:R-:W-:Y:S03]  /*60c0*/  LOP3.LUT R104, R12, 0xffff, RZ, 0xc0, !PT ;  /* 0x0000ffff0c687812 */ /* 0x000fe600078ec0ff */
[----:B------:R-:W-:Y:S01]  /*60d0*/  MUFU.EX2 R170, R49 ;  /* 0x0000003100aa7308 */ /* 0x000fe20000000800 */
[----:B--2---:R-:W-:Y:S01]  /*60e0*/  LOP3.LUT R5, R11, UR15, R110, 0x96, !PT ;  /* 0x0000000f0b057c12 */ /* 0x004fe2000f8e966e */
[----:B------:R-:W-:Y:S01]  /*60f0*/  @!P3 FADD.FTZ R207, -R207, -RZ ;  /* 0x800000ffcfcfb221 */ /* 0x000fe20000010100 */
[--C-:B------:R-:W-:Y:S02]  /*6100*/  SHF.R.U32.HI R9, RZ, 0x18, R7.reuse ;  /* 0x00000018ff097819 */ /* 0x100fe40000011607 */
[----:B------:R-:W-:Y:S02]  /*6110*/  LOP3.LUT R11, R10, 0xffff, RZ, 0xc0, !PT ;  /* 0x0000ffff0a0b7812 */ /* 0x000fe400078ec0ff */
[--C-:B------:R-:W-:Y:S03]  /*6120*/  SHF.R.U32.HI R13, RZ, 0x10, R10.reuse ;  /* 0x00000010ff0d7819 */ /* 0x100fe6000001160a */
[----:B------:R-:W-:Y:S01]  /*6130*/  MUFU.EX2 R185, R41 ;  /* 0x0000002900b97308 */ /* 0x000fe20000000800 */
[----:B------:R-:W-:Y:S02]  /*6140*/  SHF.R.U32.HI R12, RZ, 0x18, R10 ;  /* 0x00000018ff0c7819 */ /* 0x000fe4000001160a */
[----:B------:R-:W-:Y:S02]  /*6150*/  LOP3.LUT R10, R7, 0xffff, RZ, 0xc0, !PT ;  /* 0x0000ffff070a7812 */ /* 0x000fe400078ec0ff */
[----:B------:R-:W-:Y:S02]  /*6160*/  ISETP.LE.U32.AND P4, PT, R9, UR7, PT ;  /* 0x0000000709007c0c */ /* 0x000fe4000bf83070 */
[----:B------:R-:W-:Y:S03]  /*6170*/  SHF.R.U32.HI R9, RZ, 0x10, R7 ;  /* 0x00000010ff097819 */ /* 0x000fe60000011607 */
[----:B------:R-:W2:Y:S01]  /*6180*/  MUFU.EX2 R169, R51 ;  /* 0x0000003300a97308 */ /* 0x000ea20000000800 */
[----:B------:R-:W-:Y:S02]  /*6190*/  SHF.R.U32.HI R7, RZ, 0x8, R10 ;  /* 0x00000008ff077819 */ /* 0x000fe4000001160a */
[----:B------:R-:W-:Y:S02]  /*61a0*/  @!P5 FSEL R66, R66, -INF , !P1 ;  /* 0xff8000004242d808 */ /* 0x000fe40004800000 */
[----:B------:R-:W-:Y:S02]  /*61b0*/  LOP3.LUT R7, R7, 0xffff, RZ, 0xc0, !PT ;  /* 0x0000ffff07077812 */ /* 0x000fe400078ec0ff */
[----:B------:R-:W-:Y:S01]  /*61c0*/  LOP3.LUT R9, R9, 0xff, RZ, 0xc0, !PT ;  /* 0x000000ff09097812 */ /* 0x000fe200078ec0ff */
[--C-:B------:R-:W-:Y:S01]  /*61d0*/  FFMA.FTZ R66, R66, UR6, -R6.reuse ;  /* 0x0000000642427c23 */ /* 0x100fe20008010806 */
[----:B------:R-:W-:Y:S01]  /*61e0*/  ISETP.LE.U32.AND P5, PT, R7, UR7, PT ;  /* 0x0000000707007c0c */ /* 0x000fe2000bfa3070 */
[----:B------:R-:W-:Y:S01]  /*61f0*/  FFMA.FTZ R6, R67, UR6, -R6 ;  /* 0x0000000643067c23 */ /* 0x000fe20008010806 */
[----:B------:R-:W-:Y:S01]  /*6200*/  LOP3.LUT R7, R5, 0xffff, RZ, 0xc0, !PT ;  /* 0x0000ffff05077812 */ /* 0x000fe200078ec0ff */
[----:B------:R-:W-:Y:S01]  /*6210*/  @!P4 FADD.FTZ R210, -R210, -RZ ;  /* 0x800000ffd2d2c221 */ /* 0x000fe20000010100 */
[----:B------:R-:W-:Y:S01]  /*6220*/  ISETP.LE.U32.AND P4, PT, R15, UR7, PT ;  /* 0x000000070f007c0c */ /* 0x000fe2000bf83070 */
[----:B------:R-:W-:Y:S01]  /*6230*/  MUFU.EX2 R110, R6 ;  /* 0x00000006006e7308 */ /* 0x000fe20000000800 */
[----:B------:R-:W-:Y:S02]  /*6240*/  ISETP.LE.U32.AND P1, PT, R9, UR7, PT ;  /* 0x0000000709007c0c */ /* 0x000fe4000bf23070 */
[----:B------:R-:W-:Y:S02]  /*6250*/  SHF.R.U32.HI R7, RZ, 0x8, R7 ;  /* 0x00000008ff077819 */ /* 0x000fe40000011607 */
[----:B------:R-:W-:Y:S02]  /*6260*/  LOP3.LUT R10, R5, 0xff, RZ, 0xc0, !PT ;  /* 0x000000ff050a7812 */ /* 0x000fe400078ec0ff */
[----:B------:R-:W-:Y:S01]  /*6270*/  LOP3.LUT R7, R7, 0xffff, RZ, 0xc0, !PT ;  /* 0x0000ffff07077812 */ /* 0x000fe200078ec0ff */
[----:B------:R-:W-:Y:S01]  /*6280*/  @!P5 FADD.FTZ R206, -R206, -RZ ;  /* 0x800000ffceced221 */ /* 0x000fe20000010100 */
[--C-:B------:R-:W-:Y:S01]  /*6290*/  SHF.R.U32.HI R9, RZ, 0x10, R5.reuse ;  /* 0x00000010ff097819 */ /* 0x100fe20000011605 */
[----:B------:R-:W-:Y:S01]  /*62a0*/  MUFU.EX2 R197, R42 ;  /* 0x0000002a00c57308 */ /* 0x000fe20000000800 */
[----:B------:R-:W-:Y:S01]  /*62b0*/  ISETP.LE.U32.AND P5, PT, R7, UR7, PT ;  /* 0x0000000707007c0c */ /* 0x000fe2000bfa3070 */
[----:B------:R-:W-:Y:S01]  /*62c0*/  @!P4 FADD.FTZ R213, -R213, -RZ ;  /* 0x800000ffd5d5c221 */ /* 0x000fe20000010100 */
[----:B------:R-:W-:Y:S01]  /*62d0*/  SHF.R.U32.HI R7, RZ, 0x18, R5 ;  /* 0x00000018ff077819 */ /* 0x000fe20000011605 */
[----:B------:R-:W-:Y:S01]  /*62e0*/  @!P1 FADD.FTZ R211, -R211, -RZ ;  /* 0x800000ffd3d39221 */ /* 0x000fe20000010100 */
[----:B------:R-:W-:Y:S02]  /*62f0*/  ISETP.LE.U32.AND P6, PT, R10, UR7, PT ;  /* 0x000000070a007c0c */ /* 0x000fe4000bfc3070 */
[----:B------:R-:W-:Y:S01]  /*6300*/  ISETP.LE.U32.AND P4, PT, R108, UR7, PT ;  /* 0x000000076c007c0c */ /* 0x000fe2000bf83070 */
[----:B------:R-:W-:Y:S01]  /*6310*/  IMAD.U32 R108, RZ, RZ, UR28 ;  /* 0x0000001cff6c7e24 */ /* 0x000fe2000f8e00ff */
[----:B------:R-:W-:Y:S01]  /*6320*/  LOP3.LUT R9, R9, 0xff, RZ, 0xc0, !PT ;  /* 0x000000ff09097812 */ /* 0x000fe200078ec0ff */
[----:B------:R-:W2:Y:S01]  /*6330*/  MUFU.EX2 R174, R39 ;  /* 0x0000002700ae7308 */ /* 0x000ea20000000800 */
[----:B------:R-:W-:Y:S02]  /*6340*/  ISETP.LE.U32.AND P1, PT, R7, UR7, PT ;  /* 0x0000000707007c0c */ /* 0x000fe4000bf23070 */
[----:B------:R-:W-:Y:S01]  /*6350*/  LOP3.LUT R7, R111, 0xff, RZ, 0xc0, !PT ;  /* 0x000000ff6f077812 */ /* 0x000fe200078ec0ff */
[----:B------:R-:W-:Y:S01]  /*6360*/  @!P5 FADD.FTZ R215, -R215, -RZ ;  /* 0x800000ffd7d7d221 */ /* 0x000fe20000010100 */
[----:B------:R-:W-:Y:S02]  /*6370*/  ISETP.LE.U32.AND P3, PT, R9, UR7, PT ;  /* 0x0000000709007c0c */ /* 0x000fe4000bf63070 */
[----:B------:R-:W-:Y:S01]  /*6380*/  SHF.R.U32.HI R5, RZ, 0x8, R11 ;  /* 0x00000008ff057819 */ /* 0x000fe2000001160b */
[----:B------:R-:W-:Y:S01]  /*6390*/  @!P6 FADD.FTZ R214, -R214, -RZ ;  /* 0x800000ffd6d6e221 */ /* 0x000fe20000010100 */
[----:B------:R-:W-:Y:S01]  /*63a0*/  ISETP.LE.U32.AND P2, PT, R19, UR7, PT ;  /* 0x0000000713007c0c */ /* 0x000fe2000bf43070 */
[----:B-1----:R-:W-:Y:S01]  /*63b0*/  @!P4 FADD.FTZ R204, -R204, -RZ ;  /* 0x800000ffccccc221 */ /* 0x002fe20000010100 */
[----:B------:R-:W-:Y:S01]  /*63c0*/  LOP3.LUT R5, R5, 0xffff, RZ, 0xc0, !PT ;  /* 0x0000ffff05057812 */ /* 0x000fe200078ec0ff */
[----:B------:R-:W-:Y:S01]  /*63d0*/  MUFU.EX2 R111, R0 ;  /* 0x00000000006f7308 */ /* 0x000fe20000000800 */
[----:B------:R-:W-:Y:S01]  /*63e0*/  ISETP.LE.U32.AND P5, PT, R100, UR7, PT ;  /* 0x0000000764007c0c */ /* 0x000fe2000bfa3070 */
[----:B------:R-:W-:Y:S01]  /*63f0*/  @!P1 FADD.FTZ R218, -R218, -RZ ;  /* 0x800000ffdada9221 */ /* 0x000fe20000010100 */
[----:B------:R-:W-:Y:S01]  /*6400*/  ISETP.LE.U32.AND P6, PT, R5, UR7, PT ;  /* 0x0000000705007c0c */ /* 0x000fe2000bfc3070 */
[----:B------:R-:W-:Y:S01]  /*6410*/  IMAD.WIDE.U32 R10, R115, -0x326172a9, RZ ;  /* 0xcd9e8d57730a7825 */ /* 0x000fe200078e00ff */
[----:B------:R-:W-:Y:S02]  /*6420*/  LOP3.LUT R5, R13, 0xff, RZ, 0xc0, !PT ;  /* 0x000000ff0d057812 */ /* 0x000fe400078ec0ff */
[----:B------:R-:W-:Y:S01]  /*6430*/  ISETP.LE.U32.AND P1, PT, R12, UR7, PT ;  /* 0x000000070c007c0c */ /* 0x000fe2000bf23070 */
[----:B------:R-:W-:Y:S01]  /*6440*/  @!P3 FADD.FTZ R219, -R219, -RZ ;  /* 0x800000ffdbdbb221 */ /* 0x000fe20000010100 */
[----:B------:R-:W-:Y:S01]  /*6450*/  ISETP.LE.U32.AND P3, PT, R5, UR7, PT ;  /* 0x0000000705007c0c */ /* 0x000fe2000bf63070 */
[----:B---3--:R-:W-:Y:S01]  /*6460*/  @!P2 FADD.FTZ R200, -R200, -RZ ;  /* 0x800000ffc8c8a221 */ /* 0x008fe20000010100 */
[----:B------:R-:W-:Y:S01]  /*6470*/  SHF.R.U32.HI R15, RZ, 0x8, R113 ;  /* 0x00000008ff0f7819 */ /* 0x000fe20000011671 */
[----:B------:R-:W-:Y:S01]  /*6480*/  IMAD.WIDE.U32 R12, R168, -0x2daee0ad, RZ ;  /* 0xd2511f53a80c7825 */ /* 0x000fe200078e00ff */
[----:B------:R-:W-:Y:S01]  /*6490*/  SHF.R.U32.HI R5, RZ, 0x8, R109 ;  /* 0x00000008ff057819 */ /* 0x000fe2000001166d */
[----:B------:R-:W-:Y:S01]  /*64a0*/  MUFU.EX2 R113, R4 ;  /* 0x0000000400717308 */ /* 0x000fe20000000800 */
[----:B------:R-:W-:Y:S01]  /*64b0*/  LOP3.LUT R15, R15, 0xffff, RZ, 0xc0, !PT ;  /* 0x0000ffff0f0f7812 */ /* 0x000fe200078ec0ff */
[----:B------:R-:W-:Y:S01]  /*64c0*/  IMAD.U32 R109, RZ, RZ, UR27 ;  /* 0x0000001bff6d7e24 */ /* 0x000fe2000f8e00ff */
[----:B------:R-:W-:Y:S01]  /*64d0*/  LOP3.LUT R5, R5, 0xffff, RZ, 0xc0, !PT ;  /* 0x0000ffff05057812 */ /* 0x000fe200078ec0ff */
[----:B------:R-:W-:Y:S01]  /*64e0*/  @!P6 FADD.FTZ R212, -R212, -RZ ;  /* 0x800000ffd4d4e221 */ /* 0x000fe20000010100 */
[----:B------:R-:W-:Y:S01]  /*64f0*/  ISETP.LE.U32.AND P6, PT, R20, UR7, PT ;  /* 0x0000000714007c0c */ /* 0x000fe2000bfc3070 */
[----:B------:R-:W-:Y:S01]  /*6500*/  @!P1 FADD.FTZ R216, -R216, -RZ ;  /* 0x800000ffd8d89221 */ /* 0x000fe20000010100 */
[--C-:B------:R-:W-:Y:S01]  /*6510*/  SHF.R.U32.HI R20, RZ, 0x10, R10.reuse ;  /* 0x00000010ff147819 */ /* 0x100fe2000001160a */
[----:B------:R-:W-:Y:S01]  /*6520*/  @!P3 FADD.FTZ R217, -R217, -RZ ;  /* 0x800000ffd9d9b221 */ /* 0x000fe20000010100 */
[----:B------:R-:W-:Y:S01]  /*6530*/  ISETP.LE.U32.AND P1, PT, R7, UR7, PT ;  /* 0x0000000707007c0c */ /* 0x000fe2000bf23070 */
[----:B------:R-:W-:Y:S01]  /*6540*/  @!P5 FADD.FTZ R199, -R199, -RZ ;  /* 0x800000ffc7c7d221 */ /* 0x000fe20000010100 */
[----:B------:R-:W-:Y:S01]  /*6550*/  ISETP.LE.U32.AND P3, PT, R5, UR7, PT ;  /* 0x0000000705007c0c */ /* 0x000fe2000bf63070 */
[----:B------:R-:W-:Y:S01]  /*6560*/  MUFU.EX2 R187, R40 ;  /* 0x0000002800bb7308 */ /* 0x000fe20000000800 */
[C---:B------:R-:W-:Y:S02]  /*6570*/  LOP3.LUT R5, R16.reuse, 0xffff, RZ, 0xc0, !PT ;  /* 0x0000ffff10057812 */ /* 0x040fe400078ec0ff */
[----:B------:R-:W-:Y:S02]  /*6580*/  LOP3.LUT R7, R16, 0xff, RZ, 0xc0, !PT ;  /* 0x000000ff10077812 */ /* 0x000fe400078ec0ff */
[----:B------:R-:W-:Y:S01]  /*6590*/  SHF.R.U32.HI R5, RZ, 0x8, R5 ;  /* 0x00000008ff057819 */ /* 0x000fe20000011605 */
[----:B------:R-:W-:Y:S01]  /*65a0*/  @!P6 FADD.FTZ R181, -R181, -RZ ;  /* 0x800000ffb5b5e221 */ /* 0x000fe20000010100 */
[----:B------:R-:W-:Y:S03]  /*65b0*/  ISETP.LE.U32.AND P0, PT, R21, UR7, PT ;  /* 0x0000000715007c0c */ /* 0x000fe6000bf03070 */
[----:B------:R-:W-:Y:S01]  /*65c0*/  MUFU.EX2 R193, R46 ;  /* 0x0000002e00c17308 */ /* 0x000fe20000000800 */
[----:B------:R-:W-:Y:S01]  /*65d0*/  SHF.R.U32.HI R21, RZ, 0x18, R10 ;  /* 0x00000018ff157819 */ /* 0x000fe2000001160a */
[----:B------:R-:W-:Y:S01]  /*65e0*/  @!P1 FADD.FTZ R203, -R203, -RZ ;  /* 0x800000ffcbcb9221 */ /* 0x000fe20000010100 */
[----:B------:R-:W-:Y:S01]  /*65f0*/  LOP3.LUT R5, R5, 0xffff, RZ, 0xc0, !PT ;  /* 0x0000ffff05057812 */ /* 0x000fe200078ec0ff */
[----:B------:R-:W-:Y:S01]  /*6600*/  @!P3 FADD.FTZ R192, -R192, -RZ ;  /* 0x800000ffc0c0b221 */ /* 0x000fe20000010100 */
[----:B------:R-:W-:Y:S02]  /*6610*/  ISETP.LE.U32.AND P3, PT, R7, UR7, PT ;  /* 0x0000000707007c0c */ /* 0x000fe4000bf63070 */
[----:B------:R-:W-:Y:S03]  /*6620*/  ISETP.LE.U32.AND P1, PT, R5, UR7, PT ;  /* 0x0000000705007c0c */ /* 0x000fe6000bf23070 */
[----:B------:R-:W-:Y:S01]  /*6630*/  MUFU.EX2 R196, R43 ;  /* 0x0000002b00c47308 */ /* 0x000fe20000000800 */
[--C-:B------:R-:W-:Y:S02]  /*6640*/  SHF.R.U32.HI R5, RZ, 0x10, R16.reuse ;  /* 0x00000010ff057819 */ /* 0x100fe40000011610 */
[----:B------:R-:W-:Y:S01]  /*6650*/  LOP3.LUT R7, R17, 0xff, RZ, 0xc0, !PT ;  /* 0x000000ff11077812 */ /* 0x000fe200078ec0ff */
[----:B----4-:R-:W-:Y:S01]  /*6660*/  @!P0 FADD.FTZ R178, -R178, -RZ ;  /* 0x800000ffb2b28221 */ /* 0x010fe20000010100 */
[----:B------:R-:W-:Y:S02]  /*6670*/  LOP3.LUT R5, R5, 0xff, RZ, 0xc0, !PT ;  /* 0x000000ff05057812 */ /* 0x000fe400078ec0ff */
[----:B------:R-:W-:Y:S03]  /*6680*/  SHF.R.U32.HI R16, RZ, 0x18, R16 ;  /* 0x00000018ff107819 */ /* 0x000fe60000011610 */
[----:B------:R-:W-:Y:S01]  /*6690*/  MUFU.EX2 R194, R47 ;  /* 0x0000002f00c27308 */ /* 0x000fe20000000800 */
[----:B------:R-:W-:Y:S01]  /*66a0*/  ISETP.LE.U32.AND P2, PT, R5, UR7, PT ;  /* 0x0000000705007c0c */ /* 0x000fe2000bf43070 */
[----:B------:R-:W-:Y:S01]  /*66b0*/  @!P3 FADD.FTZ R189, -R189, -RZ ;  /* 0x800000ffbdbdb221 */ /* 0x000fe20000010100 */
[----:B------:R-:W-:Y:S01]  /*66c0*/  LOP3.LUT R5, R17, 0xffff, RZ, 0xc0, !PT ;  /* 0x0000ffff11057812 */ /* 0x000fe200078ec0ff */
[----:B------:R-:W-:Y:S01]  /*66d0*/  @!P1 FADD.FTZ R188, -R188, -RZ ;  /* 0x800000ffbcbc9221 */ /* 0x000fe20000010100 */
[----:B------:R-:W-:Y:S02]  /*66e0*/  ISETP.LE.U32.AND P1, PT, R7, UR7, PT ;  /* 0x0000000707007c0c */ /* 0x000fe4000bf23070 */
[----:B------:R-:W-:Y:S03]  /*66f0*/  SHF.R.U32.HI R7, RZ, 0x10, R17 ;  /* 0x00000010ff077819 */ /* 0x000fe60000011611 */
[----:B------:R-:W-:Y:S01]  /*6700*/  MUFU.EX2 R168, R52 ;  /* 0x0000003400a87308 */ /* 0x000fe20000000800 */
[----:B------:R-:W-:Y:S02]  /*6710*/  SHF.R.U32.HI R5, RZ, 0x8, R5 ;  /* 0x00000008ff057819 */ /* 0x000fe40000011605 */
[----:B------:R-:W-:Y:S02]  /*6720*/  SHF.R.U32.HI R17, RZ, 0x18, R17 ;  /* 0x00000018ff117819 */ /* 0x000fe40000011611 */
[----:B------:R-:W-:Y:S01]  /*6730*/  ISETP.LE.U32.AND P3, PT, R16, UR7, PT ;  /* 0x0000000710007c0c */ /* 0x000fe2000bf63070 */
[----:B------:R-:W-:Y:S01]  /*6740*/  @!P2 FADD.FTZ R190, -R190, -RZ ;  /* 0x800000ffbebea221 */ /* 0x000fe20000010100 */
[----:B------:R-:W-:Y:S03]  /*6750*/  LOP3.LUT R5, R5, 0xffff, RZ, 0xc0, !PT ;  /* 0x0000ffff05057812 */ /* 0x000fe600078ec0ff */
[----:B------:R-:W-:Y:S01]  /*6760*/  MUFU.EX2 R166, R53 ;  /* 0x0000003500a67308 */ /* 0x000fe20000000800 */
[----:B------:R-:W-:Y:S01]  /*6770*/  LOP3.LUT R9, R11, UR15, R112, 0x96, !PT ;  /* 0x0000000f0b097c12 */ /* 0x000fe2000f8e9670 */
[----:B------:R-:W-:Y:S01]  /*6780*/  @!P1 FADD.FTZ R201, -R201, -RZ ;  /* 0x800000ffc9c99221 */ /* 0x000fe20000010100 */
[----:B------:R-:W-:Y:S02]  /*6790*/  ISETP.LE.U32.AND P1, PT, R17, UR7, PT ;  /* 0x0000000711007c0c */ /* 0x000fe4000bf23070 */
[----:B------:R-:W-:Y:S02]  /*67a0*/  ISETP.LE.U32.AND P2, PT, R5, UR7, PT ;  /* 0x0000000705007c0c */ /* 0x000fe4000bf43070 */
[----:B------:R-:W-:Y:S03]  /*67b0*/  LOP3.LUT R5, R7, 0xff, RZ, 0xc0, !PT ;  /* 0x000000ff07057812 */ /* 0x000fe600078ec0ff */
[----:B------:R-:W-:Y:S01]  /*67c0*/  MUFU.EX2 R112, R66 ;  /* 0x0000004200707308 */ /* 0x000fe20000000800 */
[----:B------:R-:W-:Y:S01]  /*67d0*/  LOP3.LUT R7, R13, UR14, R182, 0x96, !PT ;  /* 0x0000000e0d077c12 */ /* 0x000fe2000f8e96b6 */
[----:B------:R-:W-:Y:S01]  /*67e0*/  @!P3 FADD.FTZ R191, -R191, -RZ ;  /* 0x800000ffbfbfb221 */ /* 0x000fe20000010100 */
[----:B------:R-:W-:Y:S02]  /*67f0*/  ISETP.LE.U32.AND P3, PT, R5, UR7, PT ;  /* 0x0000000705007c0c */ /* 0x000fe4000bf63070 */
[C---:B------:R-:W-:Y:S02]  /*6800*/  LOP3.LUT R18, R10.reuse, 0xff, RZ, 0xc0, !PT ;  /* 0x000000ff0a127812 */ /* 0x040fe400078ec0ff */
[----:B------:R-:W-:Y:S01]  /*6810*/  LOP3.LUT R19, R10, 0xffff, RZ, 0xc0, !PT ;  /* 0x0000ffff0a137812 */ /* 0x000fe200078ec0ff */
[----:B------:R-:W-:Y:S01]  /*6820*/  @!P1 FADD.FTZ R208, -R208, -RZ ;  /* 0x800000ffd0d09221 */ /* 0x000fe20000010100 */
[----:B------:R-:W-:Y:S01]  /*6830*/  ISETP.LE.U32.AND P1, PT, R15, UR7, PT ;  /* 0x000000070f007c0c */ /* 0x000fe2000bf23070 */
[----:B------:R-:W-:Y:S01]  /*6840*/  @!P2 FADD.FTZ R202, -R202, -RZ ;  /* 0x800000ffcacaa221 */ /* 0x000fe20000010100 */
[----:B------:R-:W-:Y:S01]  /*6850*/  LOP3.LUT R15, R116, 0xff, RZ, 0xc0, !PT ;  /* 0x000000ff740f7812 */ /* 0x000fe200078ec0ff */
[----:B------:R-:W-:Y:S01]  /*6860*/  IMAD.WIDE.U32 R10, R117, -0x2daee0ad, RZ ;  /* 0xd2511f53750a7825 */ /* 0x000fe200078e00ff */
[----:B------:R-:W-:Y:S01]  /*6870*/  ISETP.LE.U32.AND P2, PT, R22, UR7, PT ;  /* 0x0000000716007c0c */ /* 0x000fe2000bf43070 */
[----:B------:R-:W-:Y:S01]  /*6880*/  MUFU.EX2 R116, R64 ;  /* 0x0000004000747308 */ /* 0x000fe20000000800 */
[----:B------:R-:W-:Y:S01]  /*6890*/  ISETP.LE.U32.AND P5, PT, R15, UR7, PT ;  /* 0x000000070f007c0c */ /* 0x000fe2000bfa3070 */
[----:B------:R-:W-:Y:S01]  /*68a0*/  @!P3 FADD.FTZ R209, -R209, -RZ ;  /* 0x800000ffd1d1b221 */ /* 0x000fe20000010100 */
[----:B------:R-:W-:Y:S02]  /*68b0*/  LOP3.LUT R16, R12, 0xff, RZ, 0xc0, !PT ;  /* 0x000000ff0c107812 */ /* 0x000fe400078ec0ff */
[----:B------:R-:W-:Y:S02]  /*68c0*/  LOP3.LUT R24, R10, 0xffff, RZ, 0xc0, !PT ;  /* 0x0000ffff0a187812 */ /* 0x000fe400078ec0ff */
[--C-:B------:R-:W-:Y:S01]  /*68d0*/  SHF.R.U32.HI R17, RZ, 0x18, R12.reuse ;  /* 0x00000018ff117819 */ /* 0x100fe2000001160c */
[----:B------:R-:W-:Y:S01]  /*68e0*/  @!P1 FADD.FTZ R198, -R198, -RZ ;  /* 0x800000ffc6c69221 */ /* 0x000fe20000010100 */
[----:B------:R-:W-:Y:S01]  /*68f0*/  ISETP.LE.U32.AND P3, PT, R23, UR7, PT ;  /* 0x0000000717007c0c */ /* 0x000fe2000bf63070 */
[----:B------:R-:W-:Y:S01]  /*6900*/  MUFU.EX2 R119, R55 ;  /* 0x0000003700777308 */ /* 0x000fe20000000800 */
[----:B------:R-:W-:Y:S01]  /*6910*/  LOP3.LUT R22, R12, 0xffff, RZ, 0xc0, !PT ;  /* 0x0000ffff0c167812 */ /* 0x000fe200078ec0ff */
[----:B------:R-:W-:Y:S01]  /*6920*/  @!P2 FADD.FTZ R172, -R172, -RZ ;  /* 0x800000ffacaca221 */ /* 0x000fe20000010100 */
[----:B------:R-:W-:Y:S01]  /*6930*/  LOP3.LUT R15, R10, 0xff, RZ, 0xc0, !PT ;  /* 0x000000ff0a0f7812 */ /* 0x000fe200078ec0ff */
[----:B------:R-:W-:Y:S01]  /*6940*/  @!P5 FADD.FTZ R205, -R205, -RZ ;  /* 0x800000ffcdcdd221 */ /* 0x000fe20000010100 */
[----:B------:R-:W-:Y:S02]  /*6950*/  SHF.R.U32.HI R25, RZ, 0x10, R12 ;  /* 0x00000010ff197819 */ /* 0x000fe4000001160c */
[--C-:B------:R-:W-:Y:S03]  /*6960*/  SHF.R.U32.HI R23, RZ, 0x18, R10.reuse ;  /* 0x00000018ff177819 */ /* 0x100fe6000001160a */
[----:B------:R-:W-:Y:S01]  /*6970*/  MUFU.EX2 R117, R57 ;  /* 0x0000003900757308 */ /* 0x000fe20000000800 */
[----:B------:R-:W-:Y:S02]  /*6980*/  SHF.R.U32.HI R12, RZ, 0x8, R101 ;  /* 0x00000008ff0c7819 */ /* 0x000fe40000011665 */
[----:B------:R-:W-:Y:S01]  /*6990*/  SHF.R.U32.HI R13, RZ, 0x10, R10 ;  /* 0x00000010ff0d7819 */ /* 0x000fe2000001160a */
[----:B--2---:R-:W-:Y:S01]  /*69a0*/  @!P3 FADD.FTZ R169, -R169, -RZ ;  /* 0x800000ffa9a9b221 */ /* 0x004fe20000010100 */
[----:B------:R-:W-:Y:S02]  /*69b0*/  LOP3.LUT R5, R11, UR14, R114, 0x96, !PT ;  /* 0x0000000e0b057c12 */ /* 0x000fe4000f8e9672 */
[----:B------:R-:W-:Y:S03]  /*69c0*/  LOP3.LUT R10, R14, 0xff, RZ, 0xc0, !PT ;  /* 0x000000ff0e0a7812 */ /* 0x000fe600078ec0ff */
[----:B------:R-:W-:Y:S01]  /*69d0*/  MUFU.EX2 R114, R60 ;  /* 0x0000003c00727308 */ /* 0x000fe20000000800 */
[----:B------:R-:W-:Y:S02]  /*69e0*/  LOP3.LUT R11, R12, 0xffff, RZ, 0xc0, !PT ;  /* 0x0000ffff0c0b7812 */ /* 0x000fe400078ec0ff */
[----:B------:R-:W-:Y:S02]  /*69f0*/  ISETP.LE.U32.AND P4, PT, R10, UR7, PT ;  /* 0x000000070a007c0c */ /* 0x000fe4000bf83070 */
[----:B------:R-:W-:Y:S02]  /*6a00*/  ISETP.LE.U32.AND P1, PT, R11, UR7, PT ;  /* 0x000000070b007c0c */ /* 0x000fe4000bf23070 */
[----:B------:R-:W-:Y:S03]  /*6a10*/  SHF.R.U32.HI R10, RZ, 0x18, R14 ;  /* 0x00000018ff0a7819 */ /* 0x000fe6000001160e */
[----:B------:R-:W-:Y:S01]  /*6a20*/  MUFU.EX2 R186, R58 ;  /* 0x0000003a00ba7308 */ /* 0x000fe20000000800 */
[----:B------:R-:W-:Y:S02]  /*6a30*/  LOP3.LUT R11, R102, 0xff, RZ, 0xc0, !PT ;  /* 0x000000ff660b7812 */ /* 0x000fe400078ec0ff */
[----:B------:R-:W-:Y:S02]  /*6a40*/  LOP3.LUT R12, R14, 0xffff, RZ, 0xc0, !PT ;  /* 0x0000ffff0e0c7812 */ /* 0x000fe400078ec0ff */
[----:B------:R-:W-:Y:S02]  /*6a50*/  ISETP.LE.U32.AND P6, PT, R10, UR7, PT ;  /* 0x000000070a007c0c */ /* 0x000fe4000bfc3070 */
[----:B------:R-:W-:Y:S01]  /*6a60*/  ISETP.LE.U32.AND P5, PT, R11, UR7, PT ;  /* 0x000000070b007c0c */ /* 0x000fe2000bfa3070 */
[----:B------:R-:W-:Y:S01]  /*6a70*/  @!P4 FADD.FTZ R177, -R177, -RZ ;  /* 0x800000ffb1b1c221 */ /* 0x000fe20000010100 */
[----:B------:R-:W-:Y:S01]  /*6a80*/  SHF.R.U32.HI R10, RZ, 0x8, R12 ;  /* 0x00000008ff0a7819 */ /* 0x000fe2000001160c */
[----:B------:R-:W-:Y:S01]  /*6a90*/  @!P1 FADD.FTZ R179, -R179, -RZ ;  /* 0x800000ffb3b39221 */ /* 0x000fe20000010100 */
[----:B------:R-:W-:Y:S01]  /*6aa0*/  ISETP.LE.U32.AND P1, PT, R18, UR7, PT ;  /* 0x0000000712007c0c */ /* 0x000fe2000bf23070 */
[----:B------:R-:W1:Y:S01]  /*6ab0*/  MUFU.EX2 R183, R44 ;  /* 0x0000002c00b77308 */ /* 0x000e620000000800 */
[----:B------:R-:W-:Y:S02]  /*6ac0*/  SHF.R.U32.HI R11, RZ, 0x10, R14 ;  /* 0x00000010ff0b7819 */ /* 0x000fe4000001160e */
[----:B------:R-:W-:Y:S02]  /*6ad0*/  LOP3.LUT R10, R10, 0xffff, RZ, 0xc0, !PT ;  /* 0x0000ffff0a0a7812 */ /* 0x000fe400078ec0ff */
[----:B------:R-:W-:Y:S01]  /*6ae0*/  LOP3.LUT R11, R11, 0xff, RZ, 0xc0, !PT ;  /* 0x000000ff0b0b7812 */ /* 0x000fe200078ec0ff */
[----:B------:R-:W-:Y:S01]  /*6af0*/  @!P6 FADD.FTZ R174, -R174, -RZ ;  /* 0x800000ffaeaee221 */ /* 0x000fe20000010100 */
[--C-:B------:R-:W-:Y:S01]  /*6b00*/  SHF.R.U32.HI R12, RZ, 0x10, R9.reuse ;  /* 0x00000010ff0c7819 */ /* 0x100fe20000011609 */
[----:B------:R-:W-:Y:S01]  /*6b10*/  @!P5 FADD.FTZ R180, -R180, -RZ ;  /* 0x800000ffb4b4d221 */ /* 0x000fe20000010100 */
[----:B------:R-:W-:Y:S01]  /*6b20*/  ISETP.LE.U32.AND P5, PT, R10, UR7, PT ;  /* 0x000000070a007c0c */ /* 0x000fe2000bfa3070 */
[----:B------:R2:W-:Y:S01]  /*6b30*/  MUFU.EX2 R115, R8 ;  /* 0x0000000800737308 */ /* 0x0005e20000000800 */
[----:B------:R-:W-:Y:S02]  /*6b40*/  ISETP.LE.U32.AND P0, PT, R11, UR7, PT ;  /* 0x000000070b007c0c */ /* 0x000fe4000bf03070 */
[C---:B------:R-:W-:Y:S02]  /*6b50*/  LOP3.LUT R10, R9.reuse, 0xffff, RZ, 0xc0, !PT ;  /* 0x0000ffff090a7812 */ /* 0x040fe400078ec0ff */
[----:B------:R-:W-:Y:S02]  /*6b60*/  LOP3.LUT R11, R9, 0xff, RZ, 0xc0, !PT ;  /* 0x000000ff090b7812 */ /* 0x000fe400078ec0ff */
[----:B------:R-:W-:Y:S01]  /*6b70*/  SHF.R.U32.HI R10, RZ, 0x8, R10 ;  /* 0x00000008ff0a7819 */ /* 0x000fe2000001160a */
[----:B-1----:R-:W-:Y:S01]  /*6b80*/  @!P1 FADD.FTZ R183, -R183, -RZ ;  /* 0x800000ffb7b79221 */ /* 0x002fe20000010100 */
[----:B------:R-:W-:Y:S01]  /*6b90*/  ISETP.LE.U32.AND P4, PT, R11, UR7, PT ;  /* 0x000000070b007c0c */ /* 0x000fe2000bf83070 */
[----:B------:R-:W1:Y:S01]  /*6ba0*/  MUFU.EX2 R184, R45 ;  /* 0x0000002d00b87308 */ /* 0x000e620000000800 */
[----:B------:R-:W-:Y:S01]  /*6bb0*/  LOP3.LUT R10, R10, 0xffff, RZ, 0xc0, !PT ;  /* 0x0000ffff0a0a7812 */ /* 0x000fe200078ec0ff */
[----:B------:R-:W-:Y:S01]  /*6bc0*/  @!P5 FADD.FTZ R176, -R176, -RZ ;  /* 0x800000ffb0b0d221 */ /* 0x000fe20000010100 */
[----:B------:R-:W-:Y:S01]  /*6bd0*/  LOP3.LUT R11, R12, 0xff, RZ, 0xc0, !PT ;  /* 0x000000ff0c0b7812 */ /* 0x000fe200078ec0ff */
[----:B------:R-:W-:Y:S01]  /*6be0*/  @!P0 FADD.FTZ R175, -R175, -RZ ;  /* 0x800000ffafaf8221 */ /* 0x000fe20000010100 */
[----:B------:R-:W-:Y:S02]  /*6bf0*/  ISETP.LE.U32.AND P5, PT, R10, UR7, PT ;  /* 0x000000070a007c0c */ /* 0x000fe4000bfa3070 */
[----:B------:R-:W-:Y:S03]  /*6c00*/  ISETP.LE.U32.AND P0, PT, R11, UR7, PT ;  /* 0x000000070b007c0c */ /* 0x000fe6000bf03070 */
[----:B------:R-:W-:Y:S01]  /*6c10*/  MUFU.EX2 R167, R54 ;  /* 0x0000003600a77308 */ /* 0x000fe20000000800 */
[----:B------:R-:W-:Y:S02]  /*6c20*/  SHF.R.U32.HI R10, RZ, 0x18, R9 ;  /* 0x00000018ff0a7819 */ /* 0x000fe40000011609 */
[----:B------:R-:W-:Y:S01]  /*6c30*/  SHF.R.U32.HI R9, RZ, 0x8, R19 ;  /* 0x00000008ff097819 */ /* 0x000fe20000011613 */
[----:B------:R-:W-:Y:S01]  /*6c40*/  @!P4 FADD.FTZ R187, -R187, -RZ ;  /* 0x800000ffbbbbc221 */ /* 0x000fe20000010100 */
[----:B------:R-:W-:Y:S02]  /*6c50*/  ISETP.LE.U32.AND P6, PT, R10, UR7, PT ;  /* 0x000000070a007c0c */ /* 0x000fe4000bfc3070 */
[----:B------:R-:W-:Y:S03]  /*6c60*/  LOP3.LUT R9, R9, 0xffff, RZ, 0xc0, !PT ;  /* 0x0000ffff09097812 */ /* 0x000fe600078ec0ff */
[----:B------:R-:W3:Y:S01]  /*6c70*/  MUFU.EX2 R118, R56 ;  /* 0x0000003800767308 */ /* 0x000ee20000000800 */
[----:B------:R-:W-:Y:S01]  /*6c80*/  LOP3.LUT R10, R103, 0xff, RZ, 0xc0, !PT ;  /* 0x000000ff670a7812 */ /* 0x000fe200078ec0ff */
[----:B------:R-:W-:Y:S01]  /*6c90*/  @!P5 FADD.FTZ R185, -R185, -RZ ;  /* 0x800000ffb9b9d221 */ /* 0x000fe20000010100 */
[----:B------:R-:W-:Y:S01]  /*6ca0*/  ISETP.LE.U32.AND P4, PT, R21, UR7, PT ;  /* 0x0000000715007c0c */ /* 0x000fe2000bf83070 */
[----:B------:R-:W-:Y:S01]  /*6cb0*/  @!P0 FADD.FTZ R197, -R197, -RZ ;  /* 0x800000ffc5c58221 */ /* 0x000fe20000010100 */
[----:B------:R-:W-:Y:S02]  /*6cc0*/  ISETP.LE.U32.AND P5, PT, R9, UR7, PT ;  /* 0x0000000709007c0c */ /* 0x000fe4000bfa3070 */
[----:B------:R-:W-:Y:S03]  /*6cd0*/  LOP3.LUT R9, R20, 0xff, RZ, 0xc0, !PT ;  /* 0x000000ff14097812 */ /* 0x000fe600078ec0ff */
[----:B------:R-:W4:Y:S01]  /*6ce0*/  MUFU.EX2 R182, R59 ;  /* 0x0000003b00b67308 */ /* 0x000f220000000800 */
[----:B------:R-:W-:Y:S01]  /*6cf0*/  F2FP.RELU.BF16.F32.PACK_AB R4, R178, R180 ;  /* 0x000000b4b204723e */ /* 0x000fe200000018ff */
[----:B------:R-:W-:Y:S01]  /*6d00*/  @!P6 FADD.FTZ R196, -R196, -RZ ;  /* 0x800000ffc4c4e221 */ /* 0x000fe20000010100 */
[----:B------:R-:W-:Y:S02]  /*6d10*/  ISETP.LE.U32.AND P1, PT, R16, UR7, PT ;  /* 0x0000000710007c0c */ /* 0x000fe4000bf23070 */
[----:B------:R-:W-:Y:S02]  /*6d20*/  ISETP.LE.U32.AND P0, PT, R9, UR7, PT ;  /* 0x0000000709007c0c */ /* 0x000fe4000bf03070 */
[----:B--2---:R-:W-:Y:S01]  /*6d30*/  LOP3.LUT R8, R13, 0xff, RZ, 0xc0, !PT ;  /* 0x000000ff0d087812 */ /* 0x004fe200078ec0ff */
[----:B------:R-:W-:Y:S01]  /*6d40*/  @!P4 FADD.FTZ R194, -R194, -RZ ;  /* 0x800000ffc2c2c221 */ /* 0x000fe20000010100 */
[----:B------:R-:W-:Y:S01]  /*6d50*/  SHF.R.U32.HI R9, RZ, 0x8, R104 ;  /* 0x00000008ff097819 */ /* 0x000fe20000011668 */
[----:B-1----:R-:W-:Y:S01]  /*6d60*/  @!P5 FADD.FTZ R184, -R184, -RZ ;  /* 0x800000ffb8b8d221 */ /* 0x002fe20000010100 */
[----:B------:R-:W-:Y:S01]  /*6d70*/  ISETP.LE.U32.AND P6, PT, R10, UR7, PT ;  /* 0x000000070a007c0c */ /* 0x000fe2000bfc3070 */
[----:B------:R-:W-:Y:S01]  /*6d80*/  IMAD.U32 R104, RZ, RZ, UR4 ;  /* 0x00000004ff687e24 */ /* 0x000fe2000f8e00ff */
[----:B------:R-:W-:Y:S02]  /*6d90*/  LOP3.LUT R9, R9, 0xffff, RZ, 0xc0, !PT ;  /* 0x0000ffff09097812 */ /* 0x000fe400078ec0ff */
[----:B------:R-:W-:Y:S01]  /*6da0*/  F2FP.RELU.BF16.F32.PACK_AB R6, R196, R197 ;  /* 0x000000c5c406723e */ /* 0x000fe200000018ff */
[----:B------:R-:W-:Y:S01]  /*6db0*/  @!P1 FADD.FTZ R116, -R116, -RZ ;  /* 0x800000ff74749221 */ /* 0x000fe20000010100 */
[----:B------:R-:W-:Y:S01]  /*6dc0*/  LOP3.LUT R10, R7, 0xff, RZ, 0xc0, !PT ;  /* 0x000000ff070a7812 */ /* 0x000fe200078ec0ff */
[----:B------:R-:W-:Y:S01]  /*6dd0*/  @!P0 FADD.FTZ R193, -R193, -RZ ;  /* 0x800000ffc1c18221 */ /* 0x000fe20000010100 */
[----:B------:R-:W-:Y:S02]  /*6de0*/  ISETP.LE.U32.AND P5, PT, R17, UR7, PT ;  /* 0x0000000711007c0c */ /* 0x000fe4000bfa3070 */
[----:B------:R-:W-:Y:S02]  /*6df0*/  ISETP.LE.U32.AND P0, PT, R9, UR7, PT ;  /* 0x0000000709007c0c */ /* 0x000fe4000bf03070 */
[----:B------:R-:W-:Y:S01]  /*6e00*/  ISETP.LE.U32.AND P4, PT, R10, UR7, PT ;  /* 0x000000070a007c0c */ /* 0x000fe2000bf83070 */
[----:B------:R-:W-:Y:S01]  /*6e10*/  @!P6 FADD.FTZ R171, -R171, -RZ ;  /* 0x800000ffababe221 */ /* 0x000fe20000010100 */
[--C-:B------:R-:W-:Y:S02]  /*6e20*/  SHF.R.U32.HI R9, RZ, 0x18, R7.reuse ;  /* 0x00000018ff097819 */ /* 0x100fe40000011607 */
[----:B------:R-:W-:Y:S02]  /*6e30*/  IADD3 R104, R157, 0x4000, R104 ;  /* 0x000040009d687810 */ /* 0x000fe40007ffe068 */
[----:B------:R-:W-:Y:S02]  /*6e40*/  LOP3.LUT R10, R7, 0xffff, RZ, 0xc0, !PT ;  /* 0x0000ffff070a7812 */ /* 0x000fe400078ec0ff */
[----:B------:R-:W-:Y:S01]  /*6e50*/  ISETP.LE.U32.AND P2, PT, R9, UR7, PT ;  /* 0x0000000709007c0c */ /* 0x000fe2000bf43070 */
[----:B------:R-:W-:Y:S01]  /*6e60*/  IMAD.IADD R104, R104, 0x1, R158 ;  /* 0x0000000168687824 */ /* 0x000fe200078e029e */
[----:B------:R-:W-:Y:S01]  /*6e70*/  LOP3.LUT R9, R5, 0xff, RZ, 0xc0, !PT ;  /* 0x000000ff05097812 */ /* 0x000fe200078ec0ff */
[----:B------:R-:W-:Y:S01]  /*6e80*/  @!P0 FADD.FTZ R170, -R170, -RZ ;  /* 0x800000ffaaaa8221 */ /* 0x000fe20000010100 */
[----:B------:R-:W-:Y:S01]  /*6e90*/  SHF.R.U32.HI R10, RZ, 0x8, R10 ;  /* 0x00000008ff0a7819 */ /* 0x000fe2000001160a */
[----:B------:R-:W-:Y:S01]  /*6ea0*/  @!P4 FADD.FTZ R168, -R168, -RZ ;  /* 0x800000ffa8a8c221 */ /* 0x000fe20000010100 */
[----:B------:R-:W-:Y:S01]  /*6eb0*/  ISETP.LE.U32.AND P0, PT, R9, UR7, PT ;  /* 0x0000000709007c0c */ /* 0x000fe2000bf03070 */
[----:B------:R-:W-:Y:S01]  /*6ec0*/  @!P5 FADD.FTZ R110, -R110, -RZ ;  /* 0x800000ff6e6ed221 */ /* 0x000fe20000010100 */
[----:B------:R-:W-:Y:S02]  /*6ed0*/  SHF.R.U32.HI R9, RZ, 0x10, R7 ;  /* 0x00000010ff097819 */ /* 0x000fe40000011607 */
[----:B------:R-:W-:Y:S02]  /*6ee0*/  LOP3.LUT R7, R10, 0xffff, RZ, 0xc0, !PT ;  /* 0x0000ffff0a077812 */ /* 0x000fe400078ec0ff */
[----:B------:R-:W-:Y:S01]  /*6ef0*/  LOP3.LUT R10, R5, 0xffff, RZ, 0xc0, !PT ;  /* 0x0000ffff050a7812 */ /* 0x000fe200078ec0ff */
[----:B------:R-:W-:Y:S01]  /*6f00*/  @!P2 FADD.FTZ R119, -R119, -RZ ;  /* 0x800000ff7777a221 */ /* 0x000fe20000010100 */
[----:B------:R-:W-:Y:S02]  /*6f10*/  ISETP.LE.U32.AND P6, PT, R7, UR7, PT ;  /* 0x0000000707007c0c */ /* 0x000fe4000bfc3070 */
[----:B------:R-:W-:Y:S02]  /*6f20*/  SHF.R.U32.HI R7, RZ, 0x8, R10 ;  /* 0x00000008ff077819 */ /* 0x000fe4000001160a */
[----:B------:R-:W-:Y:S01]  /*6f30*/  LOP3.LUT R9, R9, 0xff, RZ, 0xc0, !PT ;  /* 0x000000ff09097812 */ /* 0x000fe200078ec0ff */
[----:B---3--:R-:W-:Y:S01]  /*6f40*/  @!P0 FADD.FTZ R118, -R118, -RZ ;  /* 0x800000ff76768221 */ /* 0x008fe20000010100 */
[----:B------:R-:W-:Y:S02]  /*6f50*/  LOP3.LUT R7, R7, 0xffff, RZ, 0xc0, !PT ;  /* 0x0000ffff07077812 */ /* 0x000fe400078ec0ff */
[----:B------:R-:W-:Y:S02]  /*6f60*/  ISETP.LE.U32.AND P3, PT, R9, UR7, PT ;  /* 0x0000000709007c0c */ /* 0x000fe4000bf63070 */
[--C-:B------:R-:W-:Y:S02]  /*6f70*/  SHF.R.U32.HI R9, RZ, 0x10, R5.reuse ;  /* 0x00000010ff097819 */ /* 0x100fe40000011605 */
[----:B------:R-:W-:Y:S01]  /*6f80*/  ISETP.LE.U32.AND P4, PT, R7, UR7, PT ;  /* 0x0000000707007c0c */ /* 0x000fe2000bf83070 */
[----:B------:R-:W-:Y:S01]  /*6f90*/  @!P6 FADD.FTZ R166, -R166, -RZ ;  /* 0x800000ffa6a6e221 */ /* 0x000fe20000010100 */
[----:B------:R-:W-:Y:S02]  /*6fa0*/  LOP3.LUT R7, R9, 0xff, RZ, 0xc0, !PT ;  /* 0x000000ff09077812 */ /* 0x000fe400078ec0ff */
[----:B------:R-:W-:Y:S02]  /*6fb0*/  SHF.R.U32.HI R9, RZ, 0x8, R22 ;  /* 0x00000008ff097819 */ /* 0x000fe40000011616 */
[----:B------:R-:W-:Y:S02]  /*6fc0*/  ISETP.LE.U32.AND P6, PT, R7, UR7, PT ;  /* 0x0000000707007c0c */ /* 0x000fe4000bfc3070 */
[----:B------:R-:W-:Y:S01]  /*6fd0*/  LOP3.LUT R7, R9, 0xffff, RZ, 0xc0, !PT ;  /* 0x0000ffff09077812 */ /* 0x000fe200078ec0ff */
[----:B------:R-:W-:Y:S01]  /*6fe0*/  @!P3 FADD.FTZ R167, -R167, -RZ ;  /* 0x800000ffa7a7b221 */ /* 0x000fe20000010100 */
        /* <DEDUP_REMOVED lines=11> */
[----:B------:R-:W-:Y:S02]  /*70a0*/  ISETP.LE.U32.AND P1, PT, R8, UR7, PT ;  /* 0x0000000708007c0c */ /* 0x000fe4000bf23070 */
[----:B------:R-:W-:Y:S01]  /*70b0*/  F2FP.RELU.BF16.F32.PACK_AB R8, R210, R211 ;  /* 0x000000d3d208723e */ /* 0x000fe200000018ff */
[----:B------:R1:W-:Y:S01]  /*70c0*/  STS [R222+0x10000], R5 ;  /* 0x01000005de007388 */ /* 0x0003e20000000800 */
[----:B------:R-:W-:Y:S01]  /*70d0*/  ISETP.LE.U32.AND P2, PT, R7, UR7, PT ;  /* 0x0000000707007c0c */ /* 0x000fe2000bf43070 */
[----:B----4-:R-:W-:Y:S01]  /*70e0*/  @!P4 FADD.FTZ R182, -R182, -RZ ;  /* 0x800000ffb6b6c221 */ /* 0x010fe20000010100 */
[----:B------:R-:W-:Y:S01]  /*70f0*/  F2FP.RELU.BF16.F32.PACK_AB R7, R192, R195 ;  /* 0x000000c3c007723e */ /* 0x000fe200000018ff */
[----:B------:R2:W-:Y:S01]  /*7100*/  STS [R222+0x10400], R8 ;  /* 0x01040008de007388 */ /* 0x0005e20000000800 */
[----:B------:R-:W-:Y:S01]  /*7110*/  F2FP.RELU.BF16.F32.PACK_AB R0, R115, R116 ;  /* 0x000000747300723e */ /* 0x000fe200000018ff */
[----:B------:R-:W-:Y:S01]  /*7120*/  @!P6 FADD.FTZ R112, -R112, -RZ ;  /* 0x800000ff7070e221 */ /* 0x000fe20000010100 */
[----:B------:R-:W-:Y:S01]  /*7130*/  ISETP.LE.U32.AND P0, PT, R23, UR7, PT ;  /* 0x0000000717007c0c */ /* 0x000fe2000bf03070 */
[----:B------:R3:W-:Y:S01]  /*7140*/  STS [R224+0x10000], R7 ;  /* 0x01000007e0007388 */ /* 0x0007e20000000800 */
[----:B------:R-:W-:Y:S01]  /*7150*/  ISETP.LE.U32.AND P3, PT, R15, UR7, PT ;  /* 0x000000070f007c0c */ /* 0x000fe2000bf63070 */
[----:B------:R-:W-:Y:S01]  /*7160*/  @!P1 FADD.FTZ R173, -R173, -RZ ;  /* 0x800000ffadad9221 */ /* 0x000fe20000010100 */
[----:B------:R-:W-:Y:S02]  /*7170*/  FSETP.GE.FTZ.AND P4, PT, R206, RZ, PT ;  /* 0x000000ffce00720b */ /* 0x000fe40003f96000 */
[----:B------:R-:W-:Y:S01]  /*7180*/  FSETP.GE.FTZ.AND P1, PT, R189, RZ, PT ;  /* 0x000000ffbd00720b */ /* 0x000fe20003f36000 */
[----:B------:R-:W-:Y:S01]  /*7190*/  @!P2 FADD.FTZ R113, -R113, -RZ ;  /* 0x800000ff7171a221 */ /* 0x000fe20000010100 */
[----:B------:R-:W-:Y:S05]  /*71a0*/  FSETP.GE.FTZ.AND P2, PT, R192, RZ, PT ;  /* 0x000000ffc000720b */ /* 0x000fea0003f56000 */
[----:B------:R-:W-:Y:S01]  /*71b0*/  @!P0 FADD.FTZ R111, -R111, -RZ ;  /* 0x800000ff6f6f8221 */ /* 0x000fe20000010100 */
[----:B------:R-:W-:Y:S01]  /*71c0*/  LEA R108, P0, R2, R108, 0x2 ;  /* 0x0000006c026c7211 */ /* 0x000fe200078010ff */
[----:B------:R-:W-:Y:S01]  /*71d0*/  @!P3 FADD.FTZ R114, -R114, -RZ ;  /* 0x800000ff7272b221 */ /* 0x000fe20000010100 */
[----:B------:R-:W-:Y:S02]  /*71e0*/  FSETP.GE.FTZ.AND P3, PT, R195, RZ, PT ;  /* 0x000000ffc300720b */ /* 0x000fe40003f76000 */
[----:B-1----:R-:W-:Y:S02]  /*71f0*/  F2FP.RELU.BF16.F32.PACK_AB R5, R200, R203 ;  /* 0x000000cbc805723e */ /* 0x002fe400000018ff */
[----:B------:R-:W-:Y:S02]  /*7200*/  LEA.HI.X.SX32 R109, R2, R109, 0x2, P0 ;  /* 0x0000006d026d7211 */ /* 0x000fe400000f16ff */
[----:B--2---:R-:W-:Y:S01]  /*7210*/  F2FP.RELU.BF16.F32.PACK_AB R8, R215, R214 ;  /* 0x000000d6d708723e */ /* 0x004fe200000018ff */
[----:B------:R1:W-:Y:S01]  /*7220*/  STS [R224+0x10400], R5 ;  /* 0x01040005e0007388 */ /* 0x0003e20000000800 */
[----:B------:R-:W-:Y:S02]  /*7230*/  FSETP.GE.FTZ.AND P0, PT, R207, RZ, PT ;  /* 0x000000ffcf00720b */ /* 0x000fe40003f16000 */
[----:B---3--:R-:W-:Y:S01]  /*7240*/  F2FP.RELU.BF16.F32.PACK_AB R7, R216, R217 ;  /* 0x000000d9d807723e */ /* 0x008fe200000018ff */
[----:B------:R2:W-:Y:S04]  /*7250*/  STS [R222+0x12000], R8 ;  /* 0x01200008de007388 */ /* 0x0005e80000000800 */
[----:B------:R3:W5:Y:S01]  /*7260*/  LDL.LU R2, [R1+0x70] ;  /* 0x0000700001027983 */ /* 0x0007620000300800 */
        /* <DEDUP_REMOVED lines=8> */
[----:B----4-:R-:W-:Y:S03]  /*72f0*/  F2FP.RELU.BF16.F32.PACK_AB R8, R174, R175 ;  /* 0x000000afae08723e */ /* 0x010fe600000018ff */
        /* <DEDUP_REMOVED lines=13> */
[----:B------:R4:W-:Y:S04]  /*73d0*/  STS [R221+0x10000], R4 ;  /* 0x01000004dd007388 */ /* 0x0009e80000000800 */
[----:B------:R-:W-:Y:S01]  /*73e0*/  STS [R221+0x10400], R8 ;  /* 0x01040008dd007388 */ /* 0x000fe20000000800 */
[----:B-1----:R-:W-:Y:S02]  /*73f0*/  F2FP.RELU.BF16.F32.PACK_AB R5, R170, R172 ;  /* 0x000000acaa05723e */ /* 0x002fe400000018ff */
[----:B--2---:R-:W-:Y:S03]  /*7400*/  F2FP.RELU.BF16.F32.PACK_AB R7, R185, R187 ;  /* 0x000000bbb907723e */ /* 0x004fe600000018ff */
[----:B------:R1:W-:Y:S01]  /*7410*/  STS [R223+0x10000], R5 ;  /* 0x01000005df007388 */ /* 0x0003e20000000800 */
[----:B----4-:R-:W-:Y:S05]  /*7420*/  F2FP.RELU.BF16.F32.PACK_AB R4, R169, R171 ;  /* 0x000000aba904723e */ /* 0x010fea00000018ff */
[----:B------:R2:W-:Y:S04]  /*7430*/  STS [R223+0x10400], R4 ;  /* 0x01040004df007388 */ /* 0x0005e80000000800 */
[----:B------:R4:W-:Y:S04]  /*7440*/  STS [R221+0x12000], R7 ;  /* 0x01200007dd007388 */ /* 0x0009e80000000800 */
[----:B------:R3:W-:Y:S01]  /*7450*/  STS [R221+0x12400], R6 ;  /* 0x01240006dd007388 */ /* 0x0007e20000000800 */
[----:B-1----:R-:W-:Y:S02]  /*7460*/  F2FP.RELU.BF16.F32.PACK_AB R5, R166, R168 ;  /* 0x000000a8a605723e */ /* 0x002fe400000018ff */
[----:B--2---:R-:W-:Y:S02]  /*7470*/  F2FP.RELU.BF16.F32.PACK_AB R4, R119, R167 ;  /* 0x000000a77704723e */ /* 0x004fe400000018ff */
[----:B----4-:R-:W-:Y:S02]  /*7480*/  F2FP.RELU.BF16.F32.PACK_AB R7, R184, R183 ;  /* 0x000000b7b807723e */ /* 0x010fe400000018ff */
[----:B---3--:R-:W-:Y:S03]  /*7490*/  F2FP.RELU.BF16.F32.PACK_AB R6, R194, R193 ;  /* 0x000000c1c206723e */ /* 0x008fe600000018ff */
[----:B------:R1:W-:Y:S04]  /*74a0*/  STS [R223+0x12000], R7 ;  /* 0x01200007df007388 */ /* 0x0003e80000000800 */
        /* <DEDUP_REMOVED lines=127> */
[----:B------:R-:W2:Y:S01]  /*7ca0*/  LDL.LU R109, [R1+0x34] ;  /* 0x00003400016d7983 */ /* 0x000ea20000300800 */
[----:B------:R-:W1:Y:S01]  /*7cb0*/  LDC R20, c[0x0][0x240] ;  /* 0x00009000ff147b82 */ /* 0x000e620000000800 */
[----:B------:R-:W-:Y:S01]  /*7cc0*/  ISETP.GE.AND P2, PT, R234, UR52, PT ;  /* 0x00000034ea007c0c */ /* 0x000fe2000bf46270 */
[----:B------:R-:W-:Y:S04]  /*7cd0*/  ULOP3.LUT UR25, UR8, 0x1, URZ, 0xc0, !UPT ;  /* 0x0000000108197892 */ /* 0x000fe8000f8ec03f */
[----:B------:R-:W-:Y:S04]  /*7ce0*/  UISETP.NE.U32.AND UP0, UPT, UR25, 0x1, UPT ;  /* 0x000000011900788c */ /* 0x000fe8000bf05070 */
[----:B------:R-:W-:Y:S04]  /*7cf0*/  USEL UR25, UR60, 0x2000, !UP0 ;  /* 0x000020003c197887 */ /* 0x000fe8000c000000 */
[----:B------:R-:W3:Y:S02]  /*7d00*/  @!P2 LDC R17, c[0x0][0x244] ;  /* 0x00009100ff11ab82 */ /* 0x000ee40000000800 */
[----:B------:R-:W-:Y:S01]  /*7d10*/  VIADD R220, R220, UR25 ;  /* 0x00000019dcdc7c36 */ /* 0x000fe20008000000 */
[----:B------:R-:W-:Y:S04]  /*7d20*/  IADD3 R152, R152, UR25, RZ ;  /* 0x0000001998987c10 */ /* 0x000fe8000fffe0ff */
[----:B------:R4:W-:Y:S04]  /*7d30*/  @P2 STS [R220], RZ ;  /* 0x000000ffdc002388 */ /* 0x0009e80000000800 */
[----:B------:R4:W-:Y:S04]  /*7d40*/  @P2 STS [R220+0x4], RZ ;  /* 0x000004ffdc002388 */ /* 0x0009e80000000800 */
[----:B------:R4:W-:Y:S04]  /*7d50*/  @P2 STS [R220+0x8], RZ ;  /* 0x000008ffdc002388 */ /* 0x0009e80000000800 */
[----:B------:R4:W-:Y:S01]  /*7d60*/  @P2 STS [R220+0xc], RZ ;  /* 0x00000cffdc002388 */ /* 0x0009e20000000800 */
[----:B--2---:R-:W-:Y:S02]  /*7d70*/  VIADD R109, R109, UR25 ;  /* 0x000000196d6d7c36 */ /* 0x004fe40008000000 */
[----:B-1----:R-:W-:Y:S03]  /*7d80*/  IMAD.U32 R4, R20, -0x80, RZ ;  /* 0xffffff8014047824 */ /* 0x002fe600078e00ff */
        /* <DEDUP_REMOVED lines=10> */
[----:B---3--:R-:W-:Y:S03]  /*7e30*/  @!P2 LEA.HI.X R5, R20, R233, R17, 0x7, P1 ;  /* 0x000000e91405a211 */ /* 0x008fe600008f3c11 */
        /* <DEDUP_REMOVED lines=9> */
.L_x_343:
[----:B------:R-:W-:Y:S01]  /*7ed0*/  FSETP.GE.FTZ.AND P2, PT, R200, RZ, PT ;  /* 0x000000ffc800720b */ /* 0x000fe20003f56000 */
[----:B------:R1:W-:Y:S01]  /*7ee0*/  STS [R222+0x8000], R16 ;  /* 0x00800010de007388 */ /* 0x0003e20000000800 */
[----:B------:R-:W-:Y:S01]  /*7ef0*/  FSETP.GE.FTZ.AND P1, PT, R190, RZ, PT ;  /* 0x000000ffbe00720b */ /* 0x000fe20003f36000 */
[----:B------:R-:W-:Y:S01]  /*7f00*/  FMUL.FTZ R6, R211, R6 ;  /* 0x00000006d3067220 */ /* 0x000fe20000410000 */
[----:B------:R-:W-:Y:S01]  /*7f10*/  FSETP.GE.FTZ.AND P3, PT, R203, RZ, PT ;  /* 0x000000ffcb00720b */ /* 0x000fe20003f76000 */
[----:B----4-:R-:W-:Y:S01]  /*7f20*/  FMUL.FTZ R5, R210, R7 ;  /* 0x00000007d2057220 */ /* 0x010fe20000410000 */
[----:B------:R-:W-:Y:S01]  /*7f30*/  FSETP.GE.FTZ.AND P6, PT, R171, RZ, PT ;  /* 0x000000ffab00720b */ /* 0x000fe20003fd6000 */
[----:B------:R-:W2:Y:S01]  /*7f40*/  S2R R65, SR_TID.X ;  /* 0x0000000000417919 */ /* 0x000ea20000002100 */
[----:B------:R-:W-:Y:S01]  /*7f50*/  FSETP.GE.FTZ.AND P5, PT, R169, RZ, PT ;  /* 0x000000ffa900720b */ /* 0x000fe20003fb6000 */
[----:B------:R-:W-:Y:S01]  /*7f60*/  FADD.FTZ R19, -R105, R19 ;  /* 0x0000001369137221 */ /* 0x000fe20000010100 */
[----:B------:R-:W-:Y:S01]  /*7f70*/  F2FP.BF16.F32.PACK_AB R5, R5, R6 ;  /* 0x000000060505723e */ /* 0x000fe200000010ff */
[----:B------:R-:W3:Y:S01]  /*7f80*/  S2R R100, SR_TID.X ;  /* 0x0000000000647919 */ /* 0x000ee20000002100 */
[----:B------:R-:W-:Y:S01]  /*7f90*/  FSETP.GE.FTZ.AND P4, PT, R167, RZ, PT ;  /* 0x000000ffa700720b */ /* 0x000fe20003f96000 */
[----:B------:R-:W-:Y:S01]  /*7fa0*/  FADD.FTZ R22, -R105, R22 ;  /* 0x0000001669167221 */ /* 0x000fe20000010100 */
[-C--:B------:R-:W-:Y:S01]  /*7fb0*/  FSEL R19, R19, R105.reuse, P2 ;  /* 0x0000006913137208 */ /* 0x080fe20001000000 */
[----:B------:R4:W-:Y:S01]  /*7fc0*/  STS [R222+0x8400], R5 ;  /* 0x00840005de007388 */ /* 0x0009e20000000800 */
[----:B------:R-:W-:Y:S01]  /*7fd0*/  FSETP.GE.FTZ.AND P2, PT, R191, RZ, PT ;  /* 0x000000ffbf00720b */ /* 0x000fe20003f56000 */
[C---:B------:R-:W-:Y:S01]  /*7fe0*/  FADD.FTZ R18, -R105.reuse, R18 ;  /* 0x0000001269127221 */ /* 0x040fe20000010100 */
[-C--:B------:R-:W-:Y:S01]  /*7ff0*/  FSEL R22, R22, R105.reuse, P1 ;  /* 0x0000006916167208 */ /* 0x080fe20000800000 */
[----:B------:R-:W3:Y:S01]  /*8000*/  S2R R36, SR_TID.X ;  /* 0x0000000000247919 */ /* 0x000ee20000002100 */
[----:B------:R-:W-:Y:S01]  /*8010*/  FSETP.GE.FTZ.AND P1, PT, R180, RZ, PT ;  /* 0x000000ffb400720b */ /* 0x000fe20003f36000 */
[C---:B------:R-:W-:Y:S01]  /*8020*/  FADD.FTZ R4, -R105.reuse, R34 ;  /* 0x0000002269047221 */ /* 0x040fe20000010100 */
[-C--:B------:R-:W-:Y:S01]  /*8030*/  FSEL R18, R18, R105.reuse, P3 ;  /* 0x0000006912127208 */ /* 0x080fe20001800000 */
[----:B------:R2:W-:Y:S01]  /*8040*/  STS [R224+0x8000], R21 ;  /* 0x00800015e0007388 */ /* 0x0005e20000000800 */
[----:B------:R-:W-:Y:S01]  /*8050*/  FSETP.GE.FTZ.AND P3, PT, R178, RZ, PT ;  /* 0x000000ffb200720b */ /* 0x000fe20003f76000 */
[----:B------:R-:W-:Y:S01]  /*8060*/  FADD.FTZ R6, -R105, R23 ;  /* 0x0000001769067221 */ /* 0x000fe20000010100 */
[-C--:B------:R-:W-:Y:S01]  /*8070*/  FSEL R4, R4, R105.reuse, P1 ;  /* 0x0000006904047208 */ /* 0x080fe20000800000 */
[----:B------:R-:W3:Y:S01]  /*8080*/  S2R R37, SR_TID.X ;  /* 0x0000000000257919 */ /* 0x000ee20000002100 */
[----:B------:R-:W-:Y:S01]  /*8090*/  FSETP.GE.FTZ.AND P1, PT, R174, RZ, PT ;  /* 0x000000ffae00720b */ /* 0x000fe20003f36000 */
[----:B-----5:R-:W-:Y:S01]  /*80a0*/  FADD.FTZ R25, -R104, R25 ;  /* 0x0000001968197221 */ /* 0x020fe20000010100 */
[----:B------:R-:W-:Y:S01]  /*80b0*/  FSEL R6, R6, R105, P2 ;  /* 0x0000006906067208 */ /* 0x000fe20001000000 */
[----:B------:R-:W-:Y:S01]  /*80c0*/  FMUL.FTZ R18, R203, R18 ;  /* 0x00000012cb127220 */ /* 0x000fe20000410000 */
[----:B------:R-:W-:Y:S01]  /*80d0*/  FMUL.FTZ R19, R200, R19 ;  /* 0x00000013c8137220 */ /* 0x000fe20000410000 */
[----:B------:R-:W-:Y:S01]  /*80e0*/  FADD.FTZ R39, -R105, R39 ;  /* 0x0000002769277221 */ /* 0x000fe20000010100 */
[----:B------:R-:W-:Y:S01]  /*80f0*/  FMUL.FTZ R180, R180, R4 ;  /* 0x00000004b4b47220 */ /* 0x000fe20000410000 */
[----:B-1----:R-:W-:Y:S01]  /*8100*/  FMUL.FTZ R16, R191, R6 ;  /* 0x00000006bf107220 */ /* 0x002fe20000410000 */
[----:B------:R-:W-:Y:S01]  /*8110*/  FADD.FTZ R35, -R105, R35 ;  /* 0x0000002369237221 */ /* 0x000fe20000010100 */
[----:B------:R-:W-:Y:S01]  /*8120*/  F2FP.BF16.F32.PACK_AB R4, R19, R18 ;  /* 0x000000121304723e */ /* 0x000fe200000010ff */
[----:B------:R-:W-:Y:S01]  /*8130*/  FADD.FTZ R7, -R105, R38 ;  /* 0x0000002669077221 */ /* 0x000fe20000010100 */
[-C--:B------:R-:W-:Y:S01]  /*8140*/  FSEL R6, R39, R105.reuse, P1 ;  /* 0x0000006927067208 */ /* 0x080fe20000800000 */
[----:B------:R-:W-:Y:S01]  /*8150*/  FADD.FTZ R24, -R104, R24 ;  /* 0x0000001868187221 */ /* 0x000fe20000010100 */
[----:B------:R-:W-:Y:S01]  /*8160*/  FSETP.GE.FTZ.AND P1, PT, R110, RZ, PT ;  /* 0x000000ff6e00720b */ /* 0x000fe20003f36000 */
[----:B------:R1:W-:Y:S01]  /*8170*/  STS [R224+0x8400], R4 ;  /* 0x00840004e0007388 */ /* 0x0003e20000000800 */
[----:B------:R-:W-:Y:S01]  /*8180*/  FSETP.GE.FTZ.AND P2, PT, R175, RZ, PT ;  /* 0x000000ffaf00720b */ /* 0x000fe20003f56000 */
[----:B------:R-:W-:Y:S01]  /*8190*/  FMUL.FTZ R174, R174, R6 ;  /* 0x00000006aeae7220 */ /* 0x000fe20000410000 */
[-C--:B------:R-:W-:Y:S01]  /*81a0*/  FSEL R35, R35, R105.reuse, P3 ;  /* 0x0000006923237208 */ /* 0x080fe20001800000 */
[----:B------:R-:W-:Y:S01]  /*81b0*/  FADD.FTZ R50, -R105, R50 ;  /* 0x0000003269327221 */ /* 0x000fe20000010100 */
[-C--:B------:R-:W-:Y:S01]  /*81c0*/  FSEL R7, R7, R105.reuse, P2 ;  /* 0x0000006907077208 */ /* 0x080fe20001000000 */
[C---:B------:R-:W-:Y:S01]  /*81d0*/  FADD.FTZ R51, -R105.reuse, R51 ;  /* 0x0000003369337221 */ /* 0x040fe20000010100 */
[C---:B------:R-:W-:Y:S01]  /*81e0*/  FADD.FTZ R54, -R105.reuse, R54 ;  /* 0x0000003669367221 */ /* 0x040fe20000010100 */
[C---:B------:R-:W-:Y:S01]  /*81f0*/  FADD.FTZ R55, -R105.reuse, R55 ;  /* 0x0000003769377221 */ /* 0x040fe20000010100 */
[----:B------:R-:W-:Y:S01]  /*8200*/  FADD.FTZ R6, -R105, R66 ;  /* 0x0000004269067221 */ /* 0x000fe20000010100 */
[----:B------:R-:W-:Y:S01]  /*8210*/  FSETP.GE.FTZ.AND P3, PT, R119, RZ, PT ;  /* 0x000000ff7700720b */ /* 0x000fe20003f76000 */
[----:B------:R-:W-:Y:S01]  /*8220*/  FADD.FTZ R8, -R104, R8 ;  /* 0x0000000868087221 */ /* 0x000fe20000010100 */
[----:B------:R-:W-:Y:S01]  /*8230*/  FSETP.GE.FTZ.AND P2, PT, R112, RZ, PT ;  /* 0x000000ff7000720b */ /* 0x000fe20003f56000 */
[----:B------:R-:W-:Y:S01]  /*8240*/  FADD.FTZ R9, -R104, R9 ;  /* 0x0000000968097221 */ /* 0x000fe20000010100 */
[-C--:B------:R-:W-:Y:S01]  /*8250*/  FSEL R50, R50, R105.reuse, P6 ;  /* 0x0000006932327208 */ /* 0x080fe20003000000 */
[----:B------:R-:W-:Y:S01]  /*8260*/  FADD.FTZ R13, -R104, R13 ;  /* 0x0000000d680d7221 */ /* 0x000fe20000010100 */
[----:B------:R-:W-:Y:S01]  /*8270*/  FSEL R51, R51, R105, P5 ;  /* 0x0000006933337208 */ /* 0x000fe20002800000 */
[----:B------:R-:W-:Y:S01]  /*8280*/  FMUL.FTZ R7, R175, R7 ;  /* 0x00000007af077220 */ /* 0x000fe20000410000 */
[-C--:B------:R-:W-:Y:S01]  /*8290*/  FSEL R54, R54, R105.reuse, P4 ;  /* 0x0000006936367208 */ /* 0x080fe20002000000 */
[----:B------:R-:W-:Y:S01]  /*82a0*/  FADD.FTZ R12, -R104, R12 ;  /* 0x0000000c680c7221 */ /* 0x000fe20000010100 */
[-C--:B------:R-:W-:Y:S01]  /*82b0*/  FSEL R55, R55, R105.reuse, P3 ;  /* 0x0000006937377208 */ /* 0x080fe20001800000 */
[----:B------:R-:W-:Y:S01]  /*82c0*/  FMUL.FTZ R22, R190, R22 ;  /* 0x00000016be167220 */ /* 0x000fe20000410000 */
        /* <DEDUP_REMOVED lines=10> */
[----:B----4-:R-:W-:Y:S01]  /*8370*/  FSEL R5, R9, R104, P3 ;  /* 0x0000006809057208 */ /* 0x010fe20001800000 */
        /* <DEDUP_REMOVED lines=9> */
[----:B------:R-:W-:Y:S01]  /*8410*/  F2FP.BF16.F32.PACK_AB R174, R174, R7 ;  /* 0x00000007aeae723e */ /* 0x000fe200000010ff */
[----:B------:R-:W-:Y:S01]  /*8420*/  FADD.FTZ R42, -R0, R42 ;  /* 0x0000002a002a7221 */ /* 0x000fe20000010100 */
[-C--:B------:R-:W-:Y:S01]  /*8430*/  FSEL R24, R24, R104.reuse, P1 ;  /* 0x0000006818187208 */ /* 0x080fe20000800000 */
[C---:B------:R-:W-:Y:S01]  /*8440*/  FADD.FTZ R27, -R0.reuse, R27 ;  /* 0x0000001b001b7221 */ /* 0x040fe20000010100 */
[-C--:B------:R-:W-:Y:S01]  /*8450*/  FSEL R7, R25, R104.reuse, P5 ;  /* 0x0000006819077208 */ /* 0x080fe20002800000 */
[----:B------:R-:W-:Y:S01]  /*8460*/  FADD.FTZ R31, -R0, R31 ;  /* 0x0000001f001f7221 */ /* 0x000fe20000010100 */
[----:B------:R-:W-:Y:S01]  /*8470*/  FSEL R12, R12, R104, P2 ;  /* 0x000000680c0c7208 */ /* 0x000fe20001000000 */
[----:B--2---:R-:W-:Y:S01]  /*8480*/  FMUL.FTZ R21, R201, R24 ;  /* 0x00000018c9157220 */ /* 0x004fe20000410000 */
[----:B-1----:R-:W-:Y:S01]  /*8490*/  F2FP.BF16.F32.PACK_AB R4, R5, R8 ;  /* 0x000000080504723e */ /* 0x002fe200000010ff */
        /* <DEDUP_REMOVED lines=9> */
[----:B------:R-:W-:Y:S01]  /*8530*/  FSETP.GE.FTZ.AND P3, PT, R198, RZ, PT ;  /* 0x000000ffc600720b */ /* 0x000fe20003f76000 */
[----:B------:R-:W-:Y:S01]  /*8540*/  FMUL.FTZ R178, R178, R35 ;  /* 0x00000023b2b27220 */ /* 0x000fe20000410000 */
[----:B------:R-:W-:Y:S01]  /*8550*/  FSEL R8, R8, R104, P4 ;  /* 0x0000006808087208 */ /* 0x000fe20002000000 */
[----:B------:R-:W-:Y:S01]  /*8560*/  FMUL.FTZ R9, R187, R6 ;  /* 0x00000006bb097220 */ /* 0x000fe20000410000 */
[----:B------:R-:W-:Y:S01]  /*8570*/  FSEL R5, R5, R104, P1 ;  /* 0x0000006805057208 */ /* 0x000fe20000800000 */
[----:B------:R-:W-:Y:S01]  /*8580*/  FADD.FTZ R6, -R104, R57 ;  /* 0x0000003968067221 */ /* 0x000fe20000010100 */
[----:B------:R-:W-:Y:S01]  /*8590*/  FSETP.GE.FTZ.AND P1, PT, R113, RZ, PT ;  /* 0x000000ff7100720b */ /* 0x000fe20003f36000 */
[----:B------:R-:W-:Y:S01]  /*85a0*/  FADD.FTZ R58, -R0, R58 ;  /* 0x0000003a003a7221 */ /* 0x000fe20000010100 */
        /* <DEDUP_REMOVED lines=9> */
[----:B------:R-:W-:Y:S01]  /*8640*/  FADD.FTZ R5, -R104, R60 ;  /* 0x0000003c68057221 */ /* 0x000fe20000010100 */
[----:B------:R-:W-:Y:S01]  /*8650*/  FSETP.GE.FTZ.AND P3, PT, R117, RZ, PT ;  /* 0x000000ff7500720b */ /* 0x000fe20003f76000 */
[----:B------:R-:W-:Y:S01]  /*8660*/  FMUL.FTZ R17, R198, R29 ;  /* 0x0000001dc6117220 */ /* 0x000fe20000410000 */
[----:B------:R-:W-:Y:S01]  /*8670*/  FSETP.GE.FTZ.AND P6, PT, R183, RZ, PT ;  /* 0x000000ffb700720b */ /* 0x000fe20003fd6000 */
[----:B------:R-:W-:Y:S01]  /*8680*/  FADD.FTZ R43, -R0, R43 ;  /* 0x0000002b002b7221 */ /* 0x000fe20000010100 */
[----:B------:R-:W-:Y:S01]  /*8690*/  FSETP.GE.FTZ.AND P5, PT, R184, RZ, PT ;  /* 0x000000ffb800720b */ /* 0x000fe20003fb6000 */
[----:B------:R-:W-:Y:S01]  /*86a0*/  FMUL.FTZ R171, R171, R50 ;  /* 0x00000032abab7220 */ /* 0x000fe20000410000 */
[-C--:B------:R-:W-:Y:S01]  /*86b0*/  FSEL R7, R7, R104.reuse, P4 ;  /* 0x0000006807077208 */ /* 0x080fe20002000000 */
[----:B------:R-:W-:Y:S01]  /*86c0*/  FMUL.FTZ R169, R169, R51 ;  /* 0x00000033a9a97220 */ /* 0x000fe20000410000 */
[-C--:B------:R-:W-:Y:S01]  /*86d0*/  FSEL R6, R6, R104.reuse, P3 ;  /* 0x0000006806067208 */ /* 0x080fe20001800000 */
[----:B-1----:R-:W-:Y:S01]  /*86e0*/  FADD.FTZ R4, -R0, R62 ;  /* 0x0000003e00047221 */ /* 0x002fe20000010100 */
[----:B------:R-:W-:Y:S01]  /*86f0*/  FSETP.GE.FTZ.AND P2, PT, R114, RZ, PT ;  /* 0x000000ff7200720b */ /* 0x000fe20003f56000 */
[----:B------:R-:W-:Y:S01]  /*8700*/  FMUL.FTZ R7, R118, R7 ;  /* 0x0000000776077220 */ /* 0x000fe20000410000 */
[----:B------:R-:W-:Y:S01]  /*8710*/  FSEL R44, R44, R104, P6 ;  /* 0x000000682c2c7208 */ /* 0x000fe20003000000 */
[----:B------:R-:W-:Y:S01]  /*8720*/  FMUL.FTZ R6, R117, R6 ;  /* 0x0000000675067220 */ /* 0x000fe20000410000 */
[----:B------:R-:W-:Y:S01]  /*8730*/  FSEL R8, R8, R104, P5 ;  /* 0x0000006808087208 */ /* 0x000fe20002800000 */
[----:B------:R-:W-:Y:S01]  /*8740*/  FMUL.FTZ R167, R167, R54 ;  /* 0x00000036a7a77220 */ /* 0x000fe20000410000 */
        /* <DEDUP_REMOVED lines=16> */
[----:B------:R-:W-:Y:S01]  /*8850*/  FMUL.FTZ R119, R119, R55 ;  /* 0x0000003777777220 */ /* 0x000fe20000410000 */
[----:B------:R-:W-:Y:S01]  /*8860*/  FSETP.GE.FTZ.AND P3, PT, R218, RZ, PT ;  /* 0x000000ffda00720b */ /* 0x000fe20003f76000 */
[----:B------:R-:W-:Y:S01]  /*8870*/  FMUL.FTZ R105, R110, R105 ;  /* 0x000000696e697220 */ /* 0x000fe20000410000 */
[----:B------:R-:W-:Y:S01]  /*8880*/  FSETP.GE.FTZ.AND P1, PT, R216, RZ, PT ;  /* 0x000000ffd800720b */ /* 0x000fe20003f36000 */
[----:B------:R-:W-:Y:S01]  /*8890*/  IMAD.MOV.U32 R52, RZ, RZ, R245 ;  /* 0x000000ffff347224 */ /* 0x000fe200078e00f5 */
[-C--:B------:R-:W-:Y:S01]  /*88a0*/  FSEL R6, R6, R0.reuse, P2 ;  /* 0x0000000006067208 */ /* 0x080fe20001000000 */
[----:B------:R-:W-:Y:S01]  /*88b0*/  IMAD.MOV.U32 R53, RZ, RZ, R244 ;  /* 0x000000ffff357224 */ /* 0x000fe200078e00f4 */
        /* <DEDUP_REMOVED lines=46> */
[----:B------:R-:W-:Y:S01]  /*8ba0*/  F2FP.BF16.F32.PACK_AB R119, R119, R167 ;  /* 0x000000a77777723e */ /* 0x000fe200000010ff */
[----:B------:R-:W-:Y:S01]  /*8bb0*/  STS [R228+0xa000], R21 ;  /* 0x00a00015e4007388 */ /* 0x000fe20000000800 */
[-C--:B------:R-:W-:Y:S02]  /*8bc0*/  FSEL R43, R43, R0.reuse, P1 ;  /* 0x000000002b2b7208 */ /* 0x080fe40000800000 */
[----:B------:R-:W-:Y:S01]  /*8bd0*/  FSETP.GE.FTZ.AND P5, PT, R194, RZ, PT ;  /* 0x000000ffc200720b */ /* 0x000fe20003fb6000 */
[----:B------:R-:W-:Y:S01]  /*8be0*/  STS [R228+0xa400], R8 ;  /* 0x00a40008e4007388 */ /* 0x000fe20000000800 */
[----:B------:R-:W-:Y:S01]  /*8bf0*/  FSETP.GE.FTZ.AND P3, PT, R182, RZ, PT ;  /* 0x000000ffb600720b */ /* 0x000fe20003f76000 */
[----:B------:R-:W-:Y:S01]  /*8c00*/  FMUL.FTZ R43, R196, R43 ;  /* 0x0000002bc42b7220 */ /* 0x000fe20000410000 */
[-C--:B------:R-:W-:Y:S01]  /*8c10*/  FSEL R7, R7, R0.reuse, P5 ;  /* 0x0000000007077208 */ /* 0x080fe20002800000 */
[----:B------:R-:W-:Y:S01]  /*8c20*/  STS [R227+0xa000], R17 ;  /* 0x00a00011e3007388 */ /* 0x000fe20000000800 */
[-C--:B------:R-:W-:Y:S02]  /*8c30*/  FSEL R5, R5, R0.reuse, P3 ;  /* 0x0000000005057208 */ /* 0x080fe40001800000 */
[----:B------:R-:W-:Y:S01]  /*8c40*/  FSETP.GE.FTZ.AND P2, PT, R173, RZ, PT ;  /* 0x000000ffad00720b */ /* 0x000fe20003f56000 */
[----:B------:R-:W-:Y:S01]  /*8c50*/  STS [R227+0xa400], R6 ;  /* 0x00a40006e3007388 */ /* 0x000fe20000000800 */
[----:B------:R-:W-:Y:S01]  /*8c60*/  FSETP.GE.FTZ.AND P1, PT, R111, RZ, PT ;  /* 0x000000ff6f00720b */ /* 0x000fe20003f36000 */
[----:B------:R-:W-:Y:S01]  /*8c70*/  FMUL.FTZ R19, R194, R7 ;  /* 0x00000007c2137220 */ /* 0x000fe20000410000 */
[----:B------:R-:W-:Y:S01]  /*8c80*/  FSEL R4, R4, R0, P2 ;  /* 0x0000000004047208 */ /* 0x000fe20001000000 */
[----:B------:R-:W-:Y:S01]  /*8c90*/  STS [R221+0x8000], R176 ;  /* 0x008000b0dd007388 */ /* 0x000fe20000000800 */
[----:B------:R-:W-:Y:S01]  /*8ca0*/  FMUL.FTZ R14, R182, R5 ;  /* 0x00000005b60e7220 */ /* 0x000fe20000410000 */
[----:B------:R-:W-:Y:S02]  /*8cb0*/  F2FP.BF16.F32.PACK_AB R5, R43, R42 ;  /* 0x0000002a2b05723e */ /* 0x000fe400000010ff */
[----:B------:R-:W-:Y:S01]  /*8cc0*/  STS [R221+0x8400], R174 ;  /* 0x008400aedd007388 */ /* 0x000fe20000000800 */
[----:B------:R-:W-:Y:S01]  /*8cd0*/  FMUL.FTZ R11, R173, R4 ;  /* 0x00000004ad0b7220 */ /* 0x000fe20000410000 */
[----:B------:R-:W-:Y:S02]  /*8ce0*/  F2FP.BF16.F32.PACK_AB R4, R19, R20 ;  /* 0x000000141304723e */ /* 0x000fe400000010ff */
[----:B------:R-:W-:Y:S01]  /*8cf0*/  STS [R223+0x8000], R170 ;  /* 0x008000aadf007388 */ /* 0x000fe20000000800 */
[----:B------:R-:W-:Y:S01]  /*8d00*/  F2FP.BF16.F32.PACK_AB R64, R106, R64 ;  /* 0x000000406a40723e */ /* 0x000fe200000010ff */
[----:B------:R-:W-:Y:S01]  /*8d10*/  @P1 FADD.FTZ R0, -R0, R63 ;  /* 0x0000003f00001221 */ /* 0x000fe20000010100 */
[----:B------:R-:W-:Y:S01]  /*8d20*/  F2FP.BF16.F32.PACK_AB R105, R105, R112 ;  /* 0x000000706969723e */ /* 0x000fe200000010ff */
[----:B------:R-:W-:Y:S01]  /*8d30*/  STS [R223+0x8400], R169 ;  /* 0x008400a9df007388 */ /* 0x000fe20000000800 */
[----:B------:R-:W-:Y:S01]  /*8d40*/  SHF.R.S32.HI R65, RZ, 0x1f, R65 ;  /* 0x0000001fff417819 */ /* 0x000fe20000011441 */
[----:B------:R-:W-:Y:S01]  /*8d50*/  FMUL.FTZ R7, R111, R0 ;  /* 0x000000006f077220 */ /* 0x000fe20000410000 */
[----:B------:R-:W-:Y:S01]  /*8d60*/  F2FP.BF16.F32.PACK_AB R0, R14, R15 ;  /* 0x0000000f0e00723e */ /* 0x000fe200000010ff */
[----:B------:R-:W-:Y:S01]  /*8d70*/  STS [R221+0xa000], R16 ;  /* 0x00a00010dd007388 */ /* 0x000fe20000000800 */
[----:B---3--:R-:W-:Y:S02]  /*8d80*/  LEA.HI R65, R65, R100, RZ, 0x2 ;  /* 0x0000006441417211 */ /* 0x008fe400078f10ff */
[----:B------:R-:W-:Y:S01]  /*8d90*/  F2FP.BF16.F32.PACK_AB R7, R7, R11 ;  /* 0x0000000b0707723e */ /* 0x000fe200000010ff */
[----:B------:R-:W-:Y:S01]  /*8da0*/  STS [R221+0xa400], R5 ;  /* 0x00a40005dd007388 */ /* 0x000fe20000000800 */
[----:B------:R-:W-:Y:S02]  /*8db0*/  SHF.R.S32.HI R65, RZ, 0x2, R65 ;  /* 0x00000002ff417819 */ /* 0x000fe40000011441 */
[----:B------:R-:W-:Y:S01]  /*8dc0*/  SHF.R.S32.HI R36, RZ, 0x1f, R36 ;  /* 0x0000001fff247819 */ /* 0x000fe20000011424 */
[----:B------:R-:W-:Y:S03]  /*8dd0*/  STS [R223+0xa000], R13 ;  /* 0x00a0000ddf007388 */ /* 0x000fe60000000800 */
[----:B------:R-:W-:Y:S01]  /*8de0*/  LEA.HI R36, R36, R37, RZ, 0x5 ;  /* 0x0000002524247211 */ /* 0x000fe200078f28ff */
[----:B------:R-:W-:Y:S03]  /*8df0*/  STS [R223+0xa400], R4 ;  /* 0x00a40004df007388 */ /* 0x000fe60000000800 */
[----:B------:R-:W-:Y:S01]  /*8e00*/  SHF.R.S32.HI R36, RZ, 0x5, R36 ;  /* 0x00000005ff247819 */ /* 0x000fe20000011424 */
        /* <DEDUP_REMOVED lines=15> */
[----:B------:R-:W4:Y:S04]  /*8f00*/  LDSM.16.MT88.4 R24, [R2+0x14800] ;  /* 0x014800000218783b */ /* 0x000f280000004200 */
[----:B------:R-:W-:Y:S04]  /*8f10*/  LDSM.16.MT88.4 R28, [R0+0x4800] ;  /* 0x00480000001c783b */ /* 0x000fe80000004200 */
[----:B------:R-:W-:Y:S01]  /*8f20*/  LDSM.16.MT88.4 R32, [R2+0x15000] ;  /* 0x015000000220783b */ /* 0x000fe20000004200 */
[-C--:B-1----:R-:W-:Y:S06]  /*8f30*/  HMMA.16816.F32.BF16 R68, R4, R8.reuse, R68 ;  /* 0x000000080444723c */ /* 0x082fec0000041844 */
[C---:B--2---:R-:W-:Y:S06]  /*8f40*/  HMMA.16816.F32.BF16 R72, R12.reuse, R8, R72 ;  /* 0x000000080c48723c */ /* 0x044fec0000041848 */
[-C--:B------:R-:W-:Y:S01]  /*8f50*/  HMMA.16816.F32.BF16 R76, R12, R10.reuse, R76 ;  /* 0x0000000a0c4c723c */ /* 0x080fe2000004184c */
[----:B------:R-:W1:Y:S05]  /*8f60*/  LDSM.16.MT88.4 R12, [R2+0x11000] ;  /* 0x01100000020c783b */ /* 0x000e6a0000004200 */
[----:B------:R-:W-:Y:S01]  /*8f70*/  HMMA.16816.F32.BF16 R80, R4, R10, R80 ;  /* 0x0000000a0450723c */ /* 0x000fe20000041850 */
[----:B------:R-:W-:Y:S04]  /*8f80*/  LDSM.16.MT88.4 R4, [R2+0x11800] ;  /* 0x011800000204783b */ /* 0x000fe80000004200 */
[----:B------:R-:W2:Y:S01]  /*8f90*/  LDSM.16.MT88.4 R8, [R0+0x4c00] ;  /* 0x004c00000008783b */ /* 0x000ea20000004200 */
[-C--:B---3--:R-:W-:Y:S06]  /*8fa0*/  HMMA.16816.F32.BF16 R68, R16, R20.reuse, R68 ;  /* 0x000000141044723c */ /* 0x088fec0000041844 */
[C---:B----4-:R-:W-:Y:S06]  /*8fb0*/  HMMA.16816.F32.BF16 R72, R24.reuse, R20, R72 ;  /* 0x000000141848723c */ /* 0x050fec0000041848 */
[-C--:B------:R-:W-:Y:S01]  /*8fc0*/  HMMA.16816.F32.BF16 R76, R24, R22.reuse, R76 ;  /* 0x00000016184c723c */ /* 0x080fe2000004184c */
[----:B------:R-:W3:Y:S05]  /*8fd0*/  LDSM.16.MT88.4 R24, [R2+0x15800] ;  /* 0x015800000218783b */ /* 0x000eea0000004200 */
[----:B------:R-:W-:Y:S01]  /*8fe0*/  HMMA.16816.F32.BF16 R80, R16, R22, R80 ;  /* 0x000000161050723c */ /* 0x000fe20000041850 */
[----:B------:R-:W-:Y:S04]  /*8ff0*/  LDSM.16.MT88.4 R16, [R2+0x12000] ;  /* 0x012000000210783b */ /* 0x000fe80000004200 */
[----:B------:R-:W4:Y:S01]  /*9000*/  LDSM.16.MT88.4 R20, [R0+0x5000] ;  /* 0x005000000014783b */ /* 0x000f220000004200 */
[-C--:B-1----:R-:W-:Y:S06]  /*9010*/  HMMA.16816.F32.BF16 R68, R12, R28.reuse, R68 ;  /* 0x0000001c0c44723c */ /* 0x082fec0000041844 */
[C---:B------:R-:W-:Y:S06]  /*9020*/  HMMA.16816.F32.BF16 R72, R32.reuse, R28, R72 ;  /* 0x0000001c2048723c */ /* 0x040fec0000041848 */
[-C--:B------:R-:W-:Y:S01]  /*9030*/  HMMA.16816.F32.BF16 R76, R32, R30.reuse, R76 ;  /* 0x0000001e204c723c */ /* 0x080fe2000004184c */
[----:B------:R-:W1:Y:S05]  /*9040*/  LDSM.16.MT88.4 R32, [R2+0x16000] ;  /* 0x016000000220783b */ /* 0x000e6a0000004200 */
[----:B------:R-:W-:Y:S01]  /*9050*/  HMMA.16816.F32.BF16 R80, R12, R30, R80 ;  /* 0x0000001e0c50723c */ /* 0x000fe20000041850 */
[----:B------:R-:W-:Y:S04]  /*9060*/  LDSM.16.MT88.4 R12, [R2+0x12800] ;  /* 0x01280000020c783b */ /* 0x000fe80000004200 */
[----:B------:R-:W-:Y:S01]  /*9070*/  LDSM.16.MT88.4 R28, [R2+0x16800] ;  /* 0x01680000021c783b */ /* 0x000fe20000004200 */
[-C--:B--2---:R-:W-:Y:S06]  /*9080*/  HMMA.16816.F32.BF16 R68, R4, R8.reuse, R68 ;  /* 0x000000080444723c */ /* 0x084fec0000041844 */
[C---:B---3--:R-:W-:Y:S06]  /*9090*/  HMMA.16816.F32.BF16 R72, R24.reuse, R8, R72 ;  /* 0x000000081848723c */ /* 0x048fec0000041848 */
[-C--:B------:R-:W-:Y:S01]  /*90a0*/  HMMA.16816.F32.BF16 R76, R24, R10.reuse, R76 ;  /* 0x0000000a184c723c */ /* 0x080fe2000004184c */
[----:B------:R-:W2:Y:S05]  /*90b0*/  LDSM.16.MT88.4 R24, [R0+0x5400] ;  /* 0x005400000018783b */ /* 0x000eaa0000004200 */
[----:B------:R-:W-:Y:S01]  /*90c0*/  HMMA.16816.F32.BF16 R80, R4, R10, R80 ;  /* 0x0000000a0450723c */ /* 0x000fe20000041850 */
[----:B------:R-:W-:Y:S04]  /*90d0*/  LDSM.16.MT88.4 R4, [R2+0x13000] ;  /* 0x013000000204783b */ /* 0x000fe80000004200 */
[----:B------:R-:W3:Y:S01]  /*90e0*/  LDSM.16.MT88.4 R8, [R0+0x5800] ;  /* 0x005800000008783b */ /* 0x000ee20000004200 */
[-C--:B----4-:R-:W-:Y:S06]  /*90f0*/  HMMA.16816.F32.BF16 R68, R16, R20.reuse, R68 ;  /* 0x000000141044723c */ /* 0x090fec0000041844 */
[C---:B-1----:R-:W-:Y:S06]  /*9100*/  HMMA.16816.F32.BF16 R72, R32.reuse, R20, R72 ;  /* 0x000000142048723c */ /* 0x042fec0000041848 */
[-C--:B------:R-:W-:Y:S01]  /*9110*/  HMMA.16816.F32.BF16 R76, R32, R22.reuse, R76 ;  /* 0x00000016204c723c */ /* 0x080fe2000004184c */
[----:B------:R-:W1:Y:S05]  /*9120*/  LDSM.16.MT88.4 R32, [R2+0x17000] ;  /* 0x017000000220783b */ /* 0x000e6a0000004200 */
[----:B------:R-:W-:Y:S01]  /*9130*/  HMMA.16816.F32.BF16 R80, R16, R22, R80 ;  /* 0x000000161050723c */ /* 0x000fe20000041850 */
[----:B------:R-:W-:Y:S04]  /*9140*/  LDSM.16.MT88.4 R16, [R2+0x13800] ;  /* 0x013800000210783b */ /* 0x000fe80000004200 */
[----:B------:R-:W4:Y:S01]  /*9150*/  LDSM.16.MT88.4 R20, [R0+0x5c00] ;  /* 0x005c00000014783b */ /* 0x000f220000004200 */
[-C--:B--2---:R-:W-:Y:S06]  /*9160*/  HMMA.16816.F32.BF16 R68, R12, R24.reuse, R68 ;  /* 0x000000180c44723c */ /* 0x084fec0000041844 */
[C---:B------:R-:W-:Y:S01]  /*9170*/  HMMA.16816.F32.BF16 R72, R28.reuse, R24, R72 ;  /* 0x000000181c48723c */ /* 0x040fe20000041848 */
[----:B------:R-:W2:Y:S05]  /*9180*/  S2R R24, SR_TID.X ;  /* 0x0000000000187919 */ /* 0x000eaa0000002100 */
[-C--:B------:R-:W-:Y:S01]  /*9190*/  HMMA.16816.F32.BF16 R76, R28, R26.reuse, R76 ;  /* 0x0000001a1c4c723c */ /* 0x080fe2000004184c */
[----:B------:R-:W2:Y:S01]  /*91a0*/  LDSM.16.MT88.4 R28, [R2+0x17800] ;  /* 0x01780000021c783b */ /* 0x000ea20000004200 */
[----:B------:R-:W-:Y:S04]  /*91b0*/  BAR.SYNC.DEFER_BLOCKING 0x0 ;  /* 0x0000000000007b1d */ /* 0x000fe80000010000 */
[----:B------:R-:W-:Y:S06]  /*91c0*/  HMMA.16816.F32.BF16 R80, R12, R26, R80 ;  /* 0x0000001a0c50723c */ /* 0x000fec0000041850 */
[-C--:B---3--:R-:W-:Y:S06]  /*91d0*/  HMMA.16816.F32.BF16 R68, R4, R8.reuse, R68 ;  /* 0x000000080444723c */ /* 0x088fec0000041844 */
[C---:B-1----:R-:W-:Y:S06]  /*91e0*/  HMMA.16816.F32.BF16 R72, R32.reuse, R8, R72 ;  /* 0x000000082048723c */ /* 0x042fec0000041848 */
[-C--:B------:R-:W-:Y:S06]  /*91f0*/  HMMA.16816.F32.BF16 R76, R32, R10.reuse, R76 ;  /* 0x0000000a204c723c */ /* 0x080fec000004184c */
[----:B------:R-:W-:Y:S06]  /*9200*/  HMMA.16816.F32.BF16 R80, R4, R10, R80 ;  /* 0x0000000a0450723c */ /* 0x000fec0000041850 */
[-C--:B----4-:R-:W-:Y:S05]  /*9210*/  HMMA.16816.F32.BF16 R68, R16, R20.reuse, R68 ;  /* 0x000000141044723c */ /* 0x090fea0000041844 */
[----:B--2---:R-:W-:Y:S01]  /*9220*/  SHF.R.S32.HI R5, RZ, 0x1f, R24 ;  /* 0x0000001fff057819 */ /* 0x004fe20000011418 */
[C---:B------:R-:W-:Y:S05]  /*9230*/  HMMA.16816.F32.BF16 R72, R28.reuse, R20, R72 ;  /* 0x000000141c48723c */ /* 0x040fea0000041848 */
[CC--:B------:R-:W-:Y:S01]  /*9240*/  LEA.HI R4, R5.reuse, R24.reuse, RZ, 0x3 ;  /* 0x0000001805047211 */ /* 0x0c0fe200078f18ff */
[-C--:B------:R-:W-:Y:S05]  /*9250*/  HMMA.16816.F32.BF16 R76, R28, R22.reuse, R76 ;  /* 0x000000161c4c723c */ /* 0x080fea000004184c */
[----:B------:R-:W-:Y:S01]  /*9260*/  SHF.R.S32.HI R4, RZ, 0x3, R4 ;  /* 0x00000003ff047819 */ /* 0x000fe20000011404 */
[----:B------:R-:W-:Y:S05]  /*9270*/  HMMA.16816.F32.BF16 R80, R16, R22, R80 ;  /* 0x000000161050723c */ /* 0x000fea0000041850 */
[----:B------:R-:W-:Y:S01]  /*9280*/  LEA.HI R5, R5, R24, RZ, 0x2 ;  /* 0x0000001805057211 */ /* 0x000fe200078f10ff */
[----:B------:R-:W-:Y:S05]  /*9290*/  IMAD.SHL.U32 R4, R4, 0x40, RZ ;  /* 0x0000004004047824 */ /* 0x000fea00078e00ff */
[----:B------:R-:W-:Y:S02]  /*92a0*/  LEA.HI R5, R5, R65, RZ, 0x1 ;  /* 0x0000004105057211 */ /* 0x000fe400078f08ff */
[----:B------:R-:W-:Y:S02]  /*92b0*/  LOP3.LUT R4, R4, 0xc0, RZ, 0xc0, !PT ;  /* 0x000000c004047812 */ /* 0x000fe400078ec0ff */
[----:B------:R-:W-:Y:S02]  /*92c0*/  LOP3.LUT R5, R5, 0x7fffffe, RZ, 0xc0, !PT ;  /* 0x07fffffe05057812 */ /* 0x000fe400078ec0ff */
[----:B------:R-:W-:Y:S02]  /*92d0*/  LOP3.LUT R6, R4, 0x18, R234, 0xf8, !PT ;  /* 0x0000001804067812 */ /* 0x000fe400078ef8ea */
[----:B------:R-:W-:Y:S01]  /*92e0*/  SHF.R.U32.HI R4, RZ, 0x3, R4 ;  /* 0x00000003ff047819 */ /* 0x000fe20000011604 */
[----:B------:R-:W-:Y:S03]  /*92f0*/  IMAD.IADD R5, R65, 0x1, -R5 ;  /* 0x0000000141057824 */ /* 0x000fe600078e0a05 */
[----:B------:R-:W-:Y:S01]  /*9300*/  LOP3.LUT R4, R6, R4, RZ, 0x3c, !PT ;  /* 0x0000000406047212 */ /* 0x000fe200078e3cff */
[----:B------:R-:W-:Y:S04]  /*9310*/  IMAD R5, R36, 0x8, R5 ;  /* 0x0000000824057824 */ /* 0x000fe800078e0205 */
[----:B------:R-:W-:Y:S05]  /*9320*/  IMAD.U32 R4, R5, 0x20, R4 ;  /* 0x0000002005047824 */ /* 0x000fea00078e0004 */
[----:B------:R-:W-:Y:S01]  /*9330*/  LEA R59, R4, UR4, 0x1 ;  /* 0x00000004043b7c11 */ /* 0x000fe2000f8e08ff */
[----:B------:R-:W-:Y:S06]  /*9340*/  @!P0 BRA `(.L_x_344) ;  /* 0x0000000000608947 */ /* 0x000fec0003800000 */
        /* <DEDUP_REMOVED lines=24> */
.L_x_344:
[----:B------:R-:W3:Y:S01]  /*94d0*/  LDL R58, [R1+0x40] ;  /* 0x00004000013a7983 */ /* 0x000ee20000100800 */
[----:B------:R-:W-:Y:S02]  /*94e0*/  ULOP3.LUT UR25, UR8, 0x1, URZ, 0xc0, !UPT ;  /* 0x0000000108197892 */ /* 0x000fe4000f8ec03f */
[----:B------:R-:W-:Y:S01]  /*94f0*/  UISETP.GT.AND UP2, UPT, UR8, UR49, UPT ;  /* 0x000000310800728c */ /* 0x000fe2000bf44270 */
[----:B------:R-:W4:Y:S01]  /*9500*/  LDL R57, [R1+0x58] ;  /* 0x0000580001397983 */ /* 0x000f220000100800 */
[----:B------:R-:W-:Y:S02]  /*9510*/  UISETP.NE.U32.AND UP0, UPT, UR25, 0x1, UPT ;  /* 0x000000011900788c */ /* 0x000fe4000bf05070 */
[----:B------:R-:W-:Y:S01]  /*9520*/  @UP3 UIADD3 UR26, UP1, UR12, -0x200, URZ ;  /* 0xfffffe000c1a3890 */ /* 0x000fe2000ff3e03f */
[----:B------:R-:W5:Y:S01]  /*9530*/  LDL R56, [R1+0x5c] ;  /* 0x00005c0001387983 */ /* 0x000f620000100800 */
[----:B------:R-:W-:Y:S02]  /*9540*/  UIADD3 UR8, UR8, -0x1, URZ ;  /* 0xffffffff08087890 */ /* 0x000fe4000fffe03f */
[----:B------:R-:W-:Y:S01]  /*9550*/  @UP3 UIADD3.X UR25, UR13, -0x1, URZ, UP1, !UPT ;  /* 0xffffffff0d193890 */ /* 0x000fe20008ffe43f */
        /* <DEDUP_REMOVED lines=49> */
[----:B------:R-:W-:Y:S04]  /*9870*/  MOV R40, UR43 ;  /* 0x0000002b00287c02 */ /* 0x000fe80008000f00 */
        /* <DEDUP_REMOVED lines=23> */
[----:B------:R-:W-:Y:S01]  /*99f0*/  IMAD.U32 R0, RZ, RZ, UR48 ;  /* 0x00000030ff007e24 */ /* 0x000fe2000f8e00ff */
[----:B------:R-:W-:Y:S03]  /*9a00*/  MOV R35, UR41 ;  /* 0x0000002900237c02 */ /* 0x000fe60008000f00 */
[----:B------:R-:W-:Y:S02]  /*9a10*/  IMAD.U32 R34, RZ, RZ, UR40 ;  /* 0x00000028ff227e24 */ /* 0x000fe4000f8e00ff */
[----:B------:R-:W-:Y:S01]  /*9a20*/  MOV R24, UR45 ;  /* 0x0000002d00187c02 */ /* 0x000fe20008000f00 */
[----:B------:R-:W-:Y:S03]  /*9a30*/  IMAD.U32 R25, RZ, RZ, UR44 ;  /* 0x0000002cff197e24 */ /* 0x000fe6000f8e00ff */
        /* <DEDUP_REMOVED lines=9> */
[----:B---3--:R-:W-:Y:S02]  /*9ad0*/  @P0 VIADD R21, R58, 0xffffff80 ;  /* 0xffffff803a150836 */ /* 0x008fe40000000000 */
[----:B------:R-:W-:Y:S04]  /*9ae0*/  IMAD.MOV.U32 R58, RZ, RZ, 0x4 ;  /* 0x00000004ff3a7424 */ /* 0x000fe800078e00ff */
[----:B------:R-:W-:Y:S01]  /*9af0*/  @P0 IMAD.WIDE R20, R21, R58, UR12 ;  /* 0x0000000c15140e25 */ /* 0x000fe2000f8e023a */
[----:B------:R-:W-:Y:S01]  /*9b00*/  @UP3 UMOV UR12, UR26 ;  /* 0x0000001a000c3c82 */ /* 0x000fe20008000000 */
[----:B------:R-:W-:Y:S02]  /*9b10*/  @UP3 UMOV UR13, UR25 ;  /* 0x00000019000d3c82 */ /* 0x000fe40008000000 */
[----:B------:R-:W-:Y:S01]  /*9b20*/  IMAD.U32 R58, RZ, RZ, UR40 ;  /* 0x00000028ff3a7e24 */ /* 0x000fe2000f8e00ff */
[----:B----4-:R-:W2:Y:S04]  /*9b30*/  @P0 LDG.E R57, desc[UR10][R20.64] ;  /* 0x0000000a14390981 */ /* 0x010ea8000c1e1900 */
[----:B-----5:R-:W3:Y:S04]  /*9b40*/  @P0 LDG.E R56, desc[UR10][R20.64+0x20] ;  /* 0x0000200a14380981 */ /* 0x020ee8000c1e1900 */
[----:B------:R-:W4:Y:S04]  /*9b50*/  @P0 LDG.E R55, desc[UR10][R20.64+0x100] ;  /* 0x0001000a14370981 */ /* 0x000f28000c1e1900 */
[----:B------:R1:W5:Y:S02]  /*9b60*/  @P0 LDG.E R54, desc[UR10][R20.64+0x120] ;  /* 0x0001200a14360981 */ /* 0x000364000c1e1900 */
[----:B-1----:R-:W-:Y:S02]  /*9b70*/  IMAD.MOV.U32 R20, RZ, RZ, R245 ;  /* 0x000000ffff147224 */ /* 0x002fe400078e00f5 */
[----:B------:R-:W-:Y:S03]  /*9b80*/  IMAD.MOV.U32 R21, RZ, RZ, R244 ;  /* 0x000000ffff157224 */ /* 0x000fe600078e00f4 */
[-C--:B------:R-:W-:Y:S02]  /*9b90*/  LEA R48, P6, R48, R20.reuse, 0x2 ;  /* 0x0000001430307211 */ /* 0x080fe400078c10ff */
[----:B------:R-:W-:Y:S01]  /*9ba0*/  REDG.E.ADD.F32.FTZ.RN.STRONG.GPU desc[UR10][R20.64], R4 ;  /* 0x00000004140079a6 */ /* 0x000fe2000c10f38a */
[-C--:B------:R-:W-:Y:S02]  /*9bb0*/  LEA R46, P5, R46, R20.reuse, 0x2 ;  /* 0x000000142e2e7211 */ /* 0x080fe400078a10ff */
[-C--:B------:R-:W-:Y:S02]  /*9bc0*/  LEA.HI.X.SX32 R49, R22, R21.reuse, 0x2, P6 ;  /* 0x0000001516317211 */ /* 0x080fe400030f16ff */
        /* <DEDUP_REMOVED lines=8> */
[-C--:B------:R-:W-:Y:S02]  /*9c50*/  LEA.HI.X.SX32 R39, R31, R21.reuse, 0x2, P1 ;  /* 0x000000151f277211 */ /* 0x080fe400008f16ff */
[-C--:B------:R-:W-:Y:S02]  /*9c60*/  LEA R34, P6, R34, R20.reuse, 0x2 ;  /* 0x0000001422227211 */ /* 0x080fe400078c10ff */
[-C--:B------:R-:W-:Y:S02]  /*9c70*/  LEA R32, P5, R32, R20.reuse, 0x2 ;  /* 0x0000001420207211 */ /* 0x080fe400078a10ff */
[-C--:B------:R-:W-:Y:S02]  /*9c80*/  LEA R30, P4, R30, R20.reuse, 0x2 ;  /* 0x000000141e1e7211 */ /* 0x080fe400078810ff */
[-C--:B------:R-:W-:Y:S02]  /*9c90*/  LEA R28, P3, R28, R20.reuse, 0x2 ;  /* 0x000000141c1c7211 */ /* 0x080fe400078610ff */
[-C--:B------:R-:W-:Y:S02]  /*9ca0*/  LEA R24, P1, R29, R20.reuse, 0x2 ;  /* 0x000000141d187211 */ /* 0x080fe400078210ff */
[-C--:B------:R-:W-:Y:S02]  /*9cb0*/  LEA R26, P2, R26, R20.reuse, 0x2 ;  /* 0x000000141a1a7211 */ /* 0x080fe400078410ff */
[-C--:B------:R-:W-:Y:S02]  /*9cc0*/  LEA.HI.X.SX32 R25, R53, R21.reuse, 0x2, P1 ;  /* 0x0000001535197211 */ /* 0x080fe400008f16ff */
[----:B------:R-:W-:Y:S01]  /*9cd0*/  PLOP3.LUT P1, PT, PT, PT, UP0, 0x80, 0x0 ;  /* 0x000000000000781c */ /* 0x000fe20003f2f008 */
[----:B------:R-:W-:Y:S04]  /*9ce0*/  @UP3 UIADD3 UR28, UP0, UR28, -0x200, URZ ;  /* 0xfffffe001c1c3890 */ /* 0x000fe8000ff1e03f */
[----:B------:R-:W-:Y:S01]  /*9cf0*/  @UP3 UIADD3.X UR27, UR27, -0x1, URZ, UP0, !UPT ;  /* 0xffffffff1b1b3890 */ /* 0x000fe200087fe43f */
[----:B--2---:R1:W-:Y:S04]  /*9d00*/  @P0 STL [R1+0x58], R57 ;  /* 0x0000583901000387 */ /* 0x0043e80000100800 */
[----:B---3--:R2:W-:Y:S04]  /*9d10*/  @P0 STL [R1+0x5c], R56 ;  /* 0x00005c3801000387 */ /* 0x0085e80000100800 */
[----:B----4-:R3:W-:Y:S04]  /*9d20*/  @P0 STL [R1+0x50], R55 ;  /* 0x0000503701000387 */ /* 0x0107e80000100800 */
[----:B-----5:R4:W-:Y:S01]  /*9d30*/  @P0 STL [R1+0x54], R54 ;  /* 0x0000543601000387 */ /* 0x0209e20000100800 */
[-C--:B------:R-:W-:Y:S04]  /*9d40*/  LEA R50, P0, R50, R20.reuse, 0x2 ;  /* 0x0000001432327211 */ /* 0x080fe800078010ff */
[-C--:B------:R-:W-:Y:S01]  /*9d50*/  LEA.HI.X.SX32 R51, R0, R21.reuse, 0x2, P0 ;  /* 0x0000001500337211 */ /* 0x080fe200000f16ff */
[C---:B------:R-:W-:Y:S01]  /*9d60*/  VIADD R0, R3.reuse, 0xffffe000 ;  /* 0xffffe00003007836 */ /* 0x040fe20000000000 */
[-C--:B------:R-:W-:Y:S01]  /*9d70*/  LEA R36, P0, R36, R20.reuse, 0x2 ;  /* 0x0000001424247211 */ /* 0x080fe200078010ff */
[----:B------:R-:W-:Y:S02]  /*9d80*/  @P1 VIADD R0, R3, 0x2000 ;  /* 0x0000200003001836 */ /* 0x000fe40000000000 */
[----:B------:R-:W-:Y:S01]  /*9d90*/  REDG.E.ADD.F32.FTZ.RN.STRONG.GPU desc[UR10][R50.64], R5 ;  /* 0x00000005320079a6 */ /* 0x000fe2000c10f38a */
[-C--:B------:R-:W-:Y:S01]  /*9da0*/  LEA.HI.X.SX32 R37, R35, R21.reuse, 0x2, P0 ;  /* 0x0000001523257211 */ /* 0x080fe200000f16ff */
[----:B-1----:R-:W-:Y:S02]  /*9db0*/  IMAD.U32 R57, RZ, RZ, UR39 ;  /* 0x00000027ff397e24 */ /* 0x002fe4000f8e00ff */
[----:B------:R-:W-:Y:S01]  /*9dc0*/  REDG.E.ADD.F32.FTZ.RN.STRONG.GPU desc[UR10][R48.64], R6 ;  /* 0x00000006300079a6 */ /* 0x000fe2000c10f38a */
[-C--:B------:R-:W-:Y:S02]  /*9dd0*/  LEA.HI.X.SX32 R35, R58, R21.reuse, 0x2, P6 ;  /* 0x000000153a237211 */ /* 0x080fe400030f16ff */
[----:B------:R-:W-:Y:S01]  /*9de0*/  LEA R22, P0, R33, R20, 0x2 ;  /* 0x0000001421167211 */ /* 0x000fe200078010ff */
[----:B------:R-:W-:Y:S01]  /*9df0*/  REDG.E.ADD.F32.FTZ.RN.STRONG.GPU desc[UR10][R46.64], R7 ;  /* 0x000000072e0079a6 */ /* 0x000fe2000c10f38a */
[----:B--2---:R-:W-:Y:S01]  /*9e00*/  IMAD.U32 R56, RZ, RZ, UR38 ;  /* 0x00000026ff387e24 */ /* 0x004fe2000f8e00ff */
[-C--:B------:R-:W-:Y:S01]  /*9e10*/  LEA.HI.X.SX32 R33, R57, R21.reuse, 0x2, P5 ;  /* 0x0000001539217211 */ /* 0x080fe200028f16ff */
[----:B---3--:R-:W-:Y:S01]  /*9e20*/  IMAD.U32 R55, RZ, RZ, UR37 ;  /* 0x00000025ff377e24 */ /* 0x008fe2000f8e00ff */
[----:B------:R-:W-:Y:S01]  /*9e30*/  REDG.E.ADD.F32.FTZ.RN.STRONG.GPU desc[UR10][R44.64], R8 ;  /* 0x000000082c0079a6 */ /* 0x000fe2000c10f38a */
[-C--:B------:R-:W-:Y:S02]  /*9e40*/  LEA.HI.X.SX32 R23, R52, R21.reuse, 0x2, P0 ;  /* 0x0000001534177211 */ /* 0x080fe400000f16ff */
[-C--:B------:R-:W-:Y:S01]  /*9e50*/  LEA.HI.X.SX32 R31, R56, R21.reuse, 0x2, P4 ;  /* 0x00000015381f7211 */ /* 0x080fe200020f16ff */
[----:B------:R-:W-:Y:S01]  /*9e60*/  REDG.E.ADD.F32.FTZ.RN.STRONG.GPU desc[UR10][R42.64], R9 ;  /* 0x000000092a0079a6 */ /* 0x000fe2000c10f38a */
[----:B----4-:R-:W-:Y:S01]  /*9e70*/  IMAD.U32 R54, RZ, RZ, UR36 ;  /* 0x00000024ff367e24 */ /* 0x010fe2000f8e00ff */
[-C--:B------:R-:W-:Y:S02]  /*9e80*/  LEA.HI.X.SX32 R29, R55, R21.reuse, 0x2, P3 ;  /* 0x00000015371d7211 */ /* 0x080fe400018f16ff */
[----:B------:R-:W-:Y:S01]  /*9e90*/  REDG.E.ADD.F32.FTZ.RN.STRONG.GPU desc[UR10][R40.64], R10 ;  /* 0x0000000a280079a6 */ /* 0x000fe2000c10f38a */
[----:B------:R-:W-:Y:S02]  /*9ea0*/  PLOP3.LUT P0, PT, PT, PT, UP2, 0x80, 0x0 ;  /* 0x000000000000781c */ /* 0x000fe40003f0f028 */
[----:B------:R-:W-:Y:S01]  /*9eb0*/  LEA.HI.X.SX32 R27, R54, R21, 0x2, P2 ;  /* 0x00000015361b7211 */ /* 0x000fe200010f16ff */
[----:B------:R-:W-:Y:S04]  /*9ec0*/  REDG.E.ADD.F32.FTZ.RN.STRONG.GPU desc[UR10][R38.64], R11 ;  /* 0x0000000b260079a6 */ /* 0x000fe8000c10f38a */
        /* <DEDUP_REMOVED lines=8> */
[----:B------:R-:W-:Y:S04]  /*9f50*/  LDSM.16.MT88.4 R4, [R2+0x8000] ;  /* 0x008000000204783b */ /* 0x000fe80000004200 */
        /* <DEDUP_REMOVED lines=61> */
[----:B------:R-:W-:Y:S01]  /*a330*/  ULDC UR5, c[0x0][0x390] ;  /* 0x0000e40000057ab9 */ /* 0x000fe20000000800 */
[----:B------:R-:W-:Y:S02]  /*a340*/  ULDC UR6, c[0x0][0x38c] ;  /* 0x0000e30000067ab9 */ /* 0x000fe40000000800 */
        /* <DEDUP_REMOVED lines=51> */
[----:B------:R-:W-:Y:S01]  /*a680*/  PLOP3.LUT P0, PT, PT, PT, UP0, 0x80, 0x0 ;  /* 0x000000000000781c */ /* 0x000fe20003f0f008 */
[----:B------:R-:W-:Y:S01]  /*a690*/  @UP0 UIADD3 UR5, UR50, UR53, URZ ;  /* 0x0000003532050290 */ /* 0x000fe2000fffe03f */
[----:B------:R-:W-:-:S03]  /*a6a0*/  @UP0 ULDC.64 UR6, c[0x0][0x450] ;  /* 0x0001140000060ab9 */ /* 0x000fc60000000a00 */
[----:B------:R-:W-:Y:S02]  /*a6b0*/  @UP0 UIMAD.WIDE.U32 UR12, UR5, UR6, URZ ;  /* 0x00000006050c02a5 */ /* 0x000fe4000f8e003f */
[----:B------:R-:W-:-:S04]  /*a6c0*/  @UP0 UIMAD UR5, UR5, UR7, URZ ;  /* 0x00000007050502a4 */ /* 0x000fc8000f8e023f */
[----:B------:R-:W-:Y:S01]  /*a6d0*/  @UP0 UIADD3 UR20, UR13, UR5, URZ ;  /* 0x000000050d140290 */ /* 0x000fe2000fffe03f */
[----:B------:R-:W-:Y:S01]  /*a6e0*/  @UP0 UMOV UR19, UR12 ;  /* 0x0000000c00130c82 */ /* 0x000fe20008000000 */
        /* <DEDUP_REMOVED lines=30> */
.L_x_346:
        /* <DEDUP_REMOVED lines=19> */
.L_x_347:
[----:B------:R-:W-:Y:S01]  /*aa00*/  BAR.SYNC.DEFER_BLOCKING 0x0 ;  /* 0x0000000000007b1d */ /* 0x000fe20000010000 */
[----:B------:R-:W-:Y:S01]  /*aa10*/  USHF.R.S32.HI UR8, URZ, 0x1f, UR5 ;  /* 0x0000001f3f087899 */ /* 0x000fe20008011405 */
[--C-:B-1----:R-:W-:Y:S01]  /*aa20*/  SHF.R.S32.HI R5, RZ, 0x1f, R234.reuse ;  /* 0x0000001fff057819 */ /* 0x102fe200000114ea */
[----:B------:R-:W-:Y:S01]  /*aa30*/  IMAD.U32 R0, RZ, RZ, UR6 ;  /* 0x00000006ff007e24 */ /* 0x000fe2000f8e00ff */
[----:B------:R-:W-:Y:S01]  /*aa40*/  UIMAD UR9, UR31, -0x80, UR9 ;  /* 0xffffff801f0978a4 */ /* 0x000fe2000f8e0209 */
[----:B------:R-:W-:Y:S01]  /*aa50*/  IMAD.MOV.U32 R4, RZ, RZ, R234 ;  /* 0x000000ffff047224 */ /* 0x000fe200078e00ea */
[----:B------:R-:W-:Y:S01]  /*aa60*/  UIMAD UR15, UR8, UR6, URZ ;  /* 0x00000006080f72a4 */ /* 0x000fe2000f8e023f */
[----:B------:R-:W-:Y:S01]  /*aa70*/  VIADD R3, R65, 0x40 ;  /* 0x0000004041037836 */ /* 0x000fe20000000000 */
[----:B------:R-:W-:Y:S01]  /*aa80*/  USHF.R.S32.HI UR21, URZ, 0x1f, UR57 ;  /* 0x0000001f3f157899 */ /* 0x000fe20008011439 */
[----:B------:R-:W-:Y:S01]  /*aa90*/  IMAD.WIDE.U32 R6, R0, UR5, R4 ;  /* 0x0000000500067c25 */ /* 0x000fe2000f8e0004 */
[----:B------:R-:W-:Y:S01]  /*aaa0*/  UIMAD UR15, UR5, UR7, UR15 ;  /* 0x00000007050f72a4 */ /* 0x000fe2000f8e020f */
[----:B------:R-:W-:Y:S01]  /*aab0*/  BSSY B0, `(.L_x_348) ;  /* 0x000001d000007945 */ /* 0x000fe20003800000 */
[----:B------:R-:W-:Y:S01]  /*aac0*/  ULDC.64 UR16, c[0x0][0x468] ;  /* 0x00011a0000107ab9 */ /* 0x000fe20000000a00 */
[----:B------:R-:W-:-:S02]  /*aad0*/  SHF.R.S32.HI R24, RZ, 0x1f, R65 ;  /* 0x0000001fff187819 */ /* 0x000fc40000011441 */
[----:B------:R-:W-:Y:S02]  /*aae0*/  IADD3 R6, P0, R6, UR19, RZ ;  /* 0x0000001306067c10 */ /* 0x000fe4000ff1e0ff */
[----:B------:R-:W-:Y:S01]  /*aaf0*/  MOV R0, UR15 ;  /* 0x0000000f00007c02 */ /* 0x000fe20008000f00 */
[----:B------:R-:W-:Y:S02]  /*ab00*/  ULDC UR15, c[0x0][0x2d0] ;  /* 0x0000b400000f7ab9 */ /* 0x000fe40000000800 */
[----:B------:R-:W-:Y:S01]  /*ab10*/  ISETP.GE.AND P2, PT, R234, UR15, PT ;  /* 0x0000000fea007c0c */ /* 0x000fe2000bf46270 */
[----:B------:R-:W-:Y:S01]  /*ab20*/  UIMAD UR15, UR21, UR16, URZ ;  /* 0x00000010150f72a4 */ /* 0x000fe2000f8e023f */
[----:B------:R-:W-:Y:S01]  /*ab30*/  IADD3.X R7, R7, UR20, R0, P0, !PT ;  /* 0x0000001407077c10 */ /* 0x000fe200087fe400 */
[----:B------:R-:W-:Y:S01]  /*ab40*/  IMAD.U32 R0, RZ, RZ, UR16 ;  /* 0x00000010ff007e24 */ /* 0x000fe2000f8e00ff */
[----:B------:R1:W2:Y:S01]  /*ab50*/  LDS.128 R16, [R59+0x7000] ;  /* 0x007000003b107984 */ /* 0x0002a20000000c00 */
[----:B------:R-:W-:Y:S01]  /*ab60*/  ISETP.GE.OR P1, PT, R3, UR9, P2 ;  /* 0x0000000903007c0c */ /* 0x000fe20009726670 */
[----:B------:R-:W-:Y:S01]  /*ab70*/  UIMAD UR17, UR57, UR17, UR15 ;  /* 0x00000011391172a4 */ /* 0x000fe2000f8e020f */
[----:B------:R-:W-:Y:S01]  /*ab80*/  ISETP.GE.OR P2, PT, R65, UR9, P2 ;  /* 0x0000000941007c0c */ /* 0x000fe20009746670 */
[----:B------:R1:W3:Y:S01]  /*ab90*/  LDS.128 R20, [R59+0x9000] ;  /* 0x009000003b147984 */ /* 0x0002e20000000c00 */
[----:B------:R-:W-:-:S05]  /*aba0*/  IMAD.WIDE.U32 R6, R0, UR57, R6 ;  /* 0x0000003900067c25 */ /* 0x000fca000f8e0006 */
[----:B------:R-:W-:-:S06]  /*abb0*/  IADD3 R3, R7, UR17, RZ ;  /* 0x0000001107037c10 */ /* 0x000fcc000fffe0ff */
[----:B------:R-:W-:Y:S05]  /*abc0*/  @P2 BRA `(.L_x_349) ;  /* 0x00000000002c2947 */ /* 0x000fea0003800000 */
        /* <DEDUP_REMOVED lines=11> */
.L_x_349:
[----:B------:R-:W-:Y:S05]  /*ac80*/  BSYNC B0 ;  /* 0x0000000000007941 */ /* 0x000fea0003800000 */
.L_x_348:
        /* <DEDUP_REMOVED lines=13> */
.L_x_351:
[----:B------:R-:W-:Y:S05]  /*ad60*/  BSYNC B0 ;  /* 0x0000000000007941 */ /* 0x000fea0003800000 */
.L_x_350:
[----:B----4-:R4:W1:Y:S01]  /*ad70*/  LDS.128 R12, [R59+0x8000] ;  /* 0x008000003b0c7984 */ /* 0x0108620000000c00 */
        /* <DEDUP_REMOVED lines=15> */
[----:B----4-:R-:W-:Y:S06]  /*ae70*/  @P2 BRA `(.L_x_353) ;  /* 0x0000000000282947 */ /* 0x010fec0003800000 */
        /* <DEDUP_REMOVED lines=10> */
.L_x_353:
[----:B------:R-:W-:Y:S05]  /*af20*/  BSYNC B0 ;  /* 0x0000000000007941 */ /* 0x000fea0003800000 */
.L_x_352:
        /* <DEDUP_REMOVED lines=13> */
.L_x_326:
[----:B------:R-:W-:Y:S05]  /*b000*/  BSYNC B1 ;  /* 0x0000000000017941 */ /* 0x000fea0003800000 */
.L_x_312:
        /* <DEDUP_REMOVED lines=11> */
.L_x_354:
[----:B------:R-:W-:Y:S05]  /*b0c0*/  EXIT ;  /* 0x000000000000794d */ /* 0x000fea0003800000 */
.L_x_356:
        /* <DEDUP_REMOVED lines=11> */
.L_x_699:


//--------------------- .text._ZN5flash44flash_bwd_dq_dk_dv_loop_seqk_parallel_kernelI23Flash_bwd_kernel_traitsILi32ELi128ELi128ELi8ELi4ELi4ELi4ELb1ELb0EN7cutlass10bfloat16_tE19Flash_kernel_traitsILi32ELi128ELi128ELi8ES3_EELb0ELb1ELb0ELb1ELb0ELb0ELb1EEEvNS_16Flash_bwd_paramsE --------------------------
	.section	.text._ZN5flash44flash_bwd_dq_dk_dv_loop_seqk_parallel_kernelI23Flash_bwd_kernel_traitsILi32ELi128ELi128ELi8ELi4ELi4ELi4ELb1ELb0EN7cutlass10bfloat16_tE19Flash_kernel_traitsILi32ELi128ELi128ELi8ES3_EELb0ELb1ELb0ELb1ELb0ELb0ELb1EEEvNS_16Flash_bwd_paramsE,"ax",@progbits
	.align	128
        .global         _ZN5flash44flash_bwd_dq_dk_dv_loop_seqk_parallel_kernelI23Flash_bwd_kernel_traitsILi32ELi128ELi128ELi8ELi4ELi4ELi4ELb1ELb0EN7cutlass10bfloat16_tE19Flash_kernel_traitsILi32ELi128ELi128ELi8ES3_EELb0ELb1ELb0ELb1ELb0ELb0ELb1EEEvNS_16Flash_bwd_paramsE
        .type           _ZN5flash44flash_bwd_dq_dk_dv_loop_seqk_parallel_kernelI23Flash_bwd_kernel_traitsILi32ELi128ELi128ELi8ELi4ELi4ELi4ELb1ELb0EN7cutlass10bfloat16_tE19Flash_kernel_traitsILi32ELi128ELi128ELi8ES3_EELb0ELb1ELb0ELb1ELb0ELb0ELb1EEEvNS_16Flash_bwd_paramsE,@function
        .size           _ZN5flash44flash_bwd_dq_dk_dv_loop_seqk_parallel_kernelI23Flash_bwd_kernel_traitsILi32ELi128ELi128ELi8ELi4ELi4ELi4ELb1ELb0EN7cutlass10bfloat16_tE19Flash_kernel_traitsILi32ELi128ELi128ELi8ES3_EELb0ELb1ELb0ELb1ELb0ELb0ELb1EEEvNS_16Flash_bwd_paramsE,(.L_x_700 - _ZN5flash44flash_bwd_dq_dk_dv_loop_seqk_parallel_kernelI23Flash_bwd_kernel_traitsILi32ELi128ELi128ELi8ELi4ELi4ELi4ELb1ELb0EN7cutlass10bfloat16_tE19Flash_kernel_traitsILi32ELi128ELi128ELi8ES3_EELb0ELb1ELb0ELb1ELb0ELb0ELb1EEEvNS_16Flash_bwd_paramsE)
        .other          _ZN5flash44flash_bwd_dq_dk_dv_loop_seqk_parallel_kernelI23Flash_bwd_kernel_traitsILi32ELi128ELi128ELi8ELi4ELi4ELi4ELb1ELb0EN7cutlass10bfloat16_tE19Flash_kernel_traitsILi32ELi128ELi128ELi8ES3_EELb0ELb1ELb0ELb1ELb0ELb0ELb1EEEvNS_16Flash_bwd_paramsE,@"STO_CUDA_ENTRY STV_DEFAULT"
_ZN5flash44flash_bwd_dq_dk_dv_loop_seqk_parallel_kernelI23Flash_bwd_kernel_traitsILi32ELi128ELi128ELi8ELi4ELi4ELi4ELb1ELb0EN7cutlass10bfloat16_tE19Flash_kernel_traitsILi32ELi128ELi128ELi8ES3_EELb0ELb1ELb0ELb1ELb0ELb0ELb1EEEvNS_16Flash_bwd_paramsE:
.text._ZN5flash44flash_bwd_dq_dk_dv_loop_seqk_parallel_kernelI23Flash_bwd_kernel_traitsILi32ELi128ELi128ELi8ELi4ELi4ELi4ELb1ELb0EN7cutlass10bfloat16_tE19Flash_kernel_traitsILi32ELi128ELi128ELi8ES3_EELb0ELb1ELb0ELb1ELb0ELb0ELb1EEEvNS_16Flash_bwd_paramsE:
        /* <DEDUP_REMOVED lines=25> */
[----:B------:R-:W-:Y:S01]  /*0190*/  SHF.R.S32.HI R0, RZ, 0x3, R17 ;  /* 0x00000003ff007819 */ /* 0x000fe20000011411 */
[----:B---3--:R-:W-:Y:S01]  /*01a0*/  ULEA UR4, UR4, UR5, 0x18 ;  /* 0x0000000504047291 */ /* 0x008fe2000f8ec03f */
[----:B------:R-:W-:Y:S01]  /*01b0*/  LOP3.LUT R3, R2, 0xfffffffc, RZ, 0xc0, !PT ;  /* 0xfffffffc02037812 */ /* 0x000fe200078ec0ff */
[----:B------:R-:W-:Y:S01]  /*01c0*/  USHF.R.S32.HI UR5, URZ, 0x1f, UR56 ;  /* 0x0000001f3f057899 */ /* 0x000fe20008011438 */
[-C--:B------:R-:W-:Y:S01]  /*01d0*/  LEA.HI R4, R8, R11.reuse, RZ, 0x5 ;  /* 0x0000000b08047211 */ /* 0x080fe200078f28ff */
[----:B------:R-:W-:Y:S01]  /*01e0*/  IMAD.SHL.U32 R0, R0, 0x40, RZ ;  /* 0x0000004000007824 */ /* 0x000fe200078e00ff */
[CC--:B------:R-:W-:Y:S01]  /*01f0*/  LEA.HI R14, R8.reuse, R11.reuse, RZ, 0x7 ;  /* 0x0000000b080e7211 */ /* 0x0c0fe200078f38ff */
[----:B------:R-:W-:Y:S01]  /*0200*/  IMAD.IADD R13, R11, 0x1, -R3 ;  /* 0x000000010b0d7824 */ /* 0x000fe200078e0a03 */
[----:B------:R-:W-:-:S02]  /*0210*/  LEA.HI R8, R8, R11, RZ, 0x4 ;  /* 0x0000000b08087211 */ /* 0x000fc400078f20ff */
[----:B------:R-:W-:Y:S01]  /*0220*/  LOP3.LUT R0, R0, 0xc0, RZ, 0xc0, !PT ;  /* 0x000000c000007812 */ /* 0x000fe200078ec0ff */
[----:B------:R-:W-:Y:S01]  /*0230*/  IMAD.SHL.U32 R18, R13, 0x8, RZ ;  /* 0x000000080d127824 */ /* 0x000fe200078e00ff */
[----:B------:R-:W-:Y:S02]  /*0240*/  SHF.R.S32.HI R3, RZ, 0x2, R2 ;  /* 0x00000002ff037819 */ /* 0x000fe40000011402 */
[----:B------:R-:W-:Y:S02]  /*0250*/  SHF.R.U32.HI R6, RZ, 0x3, R0 ;  /* 0x00000003ff067819 */ /* 0x000fe40000011600 */
[----:B------:R-:W-:Y:S01]  /*0260*/  LOP3.LUT R5, R0, 0x18, R18, 0xf8, !PT ;  /* 0x0000001800057812 */ /* 0x000fe200078ef812 */
[----:B------:R-:W-:Y:S01]  /*0270*/  STL [R1+0x30], R18 ;  /* 0x0000301201007387 */ /* 0x000fe20000100800 */
[----:B------:R-:W-:Y:S02]  /*0280*/  LOP3.LUT R9, R4, 0xffffffe0, RZ, 0xc0, !PT ;  /* 0xffffffe004097812 */ /* 0x000fe400078ec0ff */
[----:B------:R-:W-:-:S02]  /*0290*/  LOP3.LUT R7, R8, 0xfffffff0, RZ, 0xc0, !PT ;  /* 0xfffffff008077812 */ /* 0x000fc400078ec0ff */
[----:B------:R-:W-:Y:S01]  /*02a0*/  LOP3.LUT R12, R5, R6, RZ, 0x3c, !PT ;  /* 0x00000006050c7212 */ /* 0x000fe200078e3cff */
[C---:B------:R-:W-:Y:S01]  /*02b0*/  IMAD.IADD R20, R11.reuse, 0x1, -R9 ;  /* 0x000000010b147824 */ /* 0x040fe200078e0a09 */
[----:B------:R-:W-:Y:S01]  /*02c0*/  LEA.HI R5, R2, R3, RZ, 0x1 ;  /* 0x0000000302057211 */ /* 0x000fe200078f08ff */
[----:B------:R-:W-:Y:S01]  /*02d0*/  IMAD.IADD R0, R11, 0x1, -R7 ;  /* 0x000000010b007824 */ /* 0x000fe200078e0a07 */
[----:B------:R-:W-:Y:S02]  /*02e0*/  SHF.R.S32.HI R6, RZ, 0x1f, R2 ;  /* 0x0000001fff067819 */ /* 0x000fe40000011402 */
[--C-:B------:R-:W-:Y:S01]  /*02f0*/  SHF.R.S32.HI R2, RZ, 0x5, R4.reuse ;  /* 0x00000005ff027819 */ /* 0x100fe20000011404 */
[----:B------:R-:W-:Y:S01]  /*0300*/  STL [R1+0x70], R20 ;  /* 0x0000701401007387 */ /* 0x000fe20000100800 */
[----:B------:R-:W-:Y:S02]  /*0310*/  SHF.R.S32.HI R4, RZ, 0x1f, R4 ;  /* 0x0000001fff047819 */ /* 0x000fe40000011404 */
[----:B------:R-:W-:-:S02]  /*0320*/  SHF.R.S32.HI R9, RZ, 0x4, R8 ;  /* 0x00000004ff097819 */ /* 0x000fc40000011408 */
[----:B------:R-:W-:Y:S02]  /*0330*/  LOP3.LUT R7, R5, 0x7fffffe, RZ, 0xc0, !PT ;  /* 0x07fffffe05077812 */ /* 0x000fe400078ec0ff */
[----:B------:R-:W-:Y:S02]  /*0340*/  LEA.HI R5, R4, R2, RZ, 0x2 ;  /* 0x0000000204057211 */ /* 0x000fe400078f10ff */
[----:B------:R-:W-:Y:S01]  /*0350*/  LEA.HI R4, R8, R9, RZ, 0x1 ;  /* 0x0000000908047211 */ /* 0x000fe200078f08ff */
[----:B------:R-:W-:Y:S01]  /*0360*/  IMAD.IADD R8, R3, 0x1, -R7 ;  /* 0x0000000103087824 */ /* 0x000fe200078e0a07 */
[----:B------:R-:W-:Y:S02]  /*0370*/  LOP3.LUT R7, R5, 0xfffffffc, RZ, 0xc0, !PT ;  /* 0xfffffffc05077812 */ /* 0x000fe400078ec0ff */
[----:B------:R-:W-:Y:S01]  /*0380*/  LOP3.LUT R5, R4, 0xfffffffe, RZ, 0xc0, !PT ;  /* 0xfffffffe04057812 */ /* 0x000fe200078ec0ff */
        /* <DEDUP_REMOVED lines=8> */
[----:B------:R-:W-:Y:S01]  /*0410*/  IMAD.IADD R11, R9, 0x1, -R5 ;  /* 0x00000001090b7824 */ /* 0x000fe200078e0a05 */
[----:B------:R-:W-:Y:S01]  /*0420*/  SHF.R.S32.HI R12, RZ, 0x7, R14 ;  /* 0x00000007ff0c7819 */ /* 0x000fe2000001140e */
[----:B------:R1:W-:Y:S01]  /*0430*/  STL [R1+0x60], R4 ;  /* 0x0000600401007387 */ /* 0x0003e20000100800 */
[----:B------:R-:W-:Y:S01]  /*0440*/  SHF.R.S32.HI R14, RZ, 0x1f, R0 ;  /* 0x0000001fff0e7819 */ /* 0x000fe20000011400 */
[----:B------:R-:W-:Y:S01]  /*0450*/  IMAD.IADD R3, R3, 0x1, -R6 ;  /* 0x0000000103037824 */ /* 0x000fe200078e0a06 */
[----:B------:R-:W-:-:S02]  /*0460*/  LOP3.LUT R6, R2, 0x7fffffe, RZ, 0xc0, !PT ;  /* 0x07fffffe02067812 */ /* 0x000fc400078ec0ff */
[--C-:B------:R-:W-:Y:S02]  /*0470*/  SHF.R.S32.HI R5, RZ, 0x1, R2.reuse ;  /* 0x00000001ff057819 */ /* 0x100fe40000011402 */
[----:B------:R-:W-:Y:S01]  /*0480*/  SHF.R.S32.HI R7, RZ, 0x1f, R2 ;  /* 0x0000001fff077819 */ /* 0x000fe20000011402 */
[----:B------:R-:W-:Y:S01]  /*0490*/  IMAD.IADD R19, R0, 0x1, -R6 ;  /* 0x0000000100137824 */ /* 0x000fe200078e0a06 */
[----:B------:R-:W-:Y:S02]  /*04a0*/  LEA.HI R14, R14, R0, RZ, 0x3 ;  /* 0x000000000e0e7211 */ /* 0x000fe400078f18ff */
[----:B------:R-:W-:Y:S02]  /*04b0*/  LEA.HI R9, R7, R5, RZ, 0x2 ;  /* 0x0000000507097211 */ /* 0x000fe400078f10ff */
[----:B------:R-:W-:Y:S02]  /*04c0*/  LOP3.LUT R6, R14, 0xfffffff8, RZ, 0xc0, !PT ;  /* 0xfffffff80e067812 */ /* 0x000fe400078ec0ff */
[----:B------:R-:W-:-:S02]  /*04d0*/  LOP3.LUT R9, R9, 0xfffffffc, RZ, 0xc0, !PT ;  /* 0xfffffffc09097812 */ /* 0x000fc400078ec0ff */
[C---:B------:R-:W-:Y:S01]  /*04e0*/  LOP3.LUT R7, R3.reuse, 0x1, RZ, 0xc0, !PT ;  /* 0x0000000103077812 */ /* 0x040fe200078ec0ff */
[----:B------:R-:W-:Y:S01]  /*04f0*/  IMAD.IADD R16, R0, 0x1, -R6 ;  /* 0x0000000100107824 */ /* 0x000fe200078e0a06 */
[----:B------:R-:W-:Y:S01]  /*0500*/  LOP3.LUT P5, RZ, R3, 0x2, RZ, 0xc0, !PT ;  /* 0x0000000203ff7812 */ /* 0x000fe200078ac0ff */
[C---:B------:R-:W-:Y:S01]  /*0510*/  IMAD.SHL.U32 R0, R10.reuse, 0x40, RZ ;  /* 0x000000400a007824 */ /* 0x040fe200078e00ff */
[----:B------:R-:W-:Y:S01]  /*0520*/  ISETP.NE.U32.AND P6, PT, R7, 0x1, PT ;  /* 0x000000010700780c */ /* 0x000fe20003fc5070 */
[----:B------:R-:W-:Y:S01]  /*0530*/  IMAD.IADD R15, R5, 0x1, -R9 ;  /* 0x00000001050f7824 */ /* 0x000fe200078e0a09 */
[----:B------:R-:W-:Y:S02]  /*0540*/  SHF.R.S32.HI R5, RZ, 0x1f, R20 ;  /* 0x0000001fff057819 */ /* 0x000fe40000011414 */
[----:B-1----:R-:W-:Y:S02]  /*0550*/  LEA.HI R4, R10, R10, RZ, 0x1 ;  /* 0x0000000a0a047211 */ /* 0x002fe400078f08ff */
[----:B------:R-:W-:Y:S01]  /*0560*/  LOP3.LUT R7, R0, 0x1c0, RZ, 0xc0, !PT ;  /* 0x000001c000077812 */ /* 0x000fe200078ec0ff */
[----:B------:R-:W-:Y:S01]  /*0570*/  IMAD.SHL.U32 R0, R161, 0x10, RZ ;  /* 0x00000010a1007824 */ /* 0x000fe200078e00ff */
[----:B------:R-:W-:-:S02]  /*0580*/  LOP3.LUT R2, R4, 0x3fffffe, RZ, 0xc0, !PT ;  /* 0x03fffffe04027812 */ /* 0x000fc400078ec0ff */
[C---:B------:R-:W-:Y:S02]  /*0590*/  LOP3.LUT P4, RZ, R3.reuse, 0x4, RZ, 0xc0, !PT ;  /* 0x0000000403ff7812 */ /* 0x040fe4000788c0ff */
[----:B------:R-:W-:Y:S01]  /*05a0*/  SEL R216, R216, 0x10, !P6 ;  /* 0x00000010d8d87807 */ /* 0x000fe20007000000 */
[----:B------:R-:W-:Y:S01]  /*05b0*/  IMAD.IADD R8, R10, 0x1, -R2 ;  /* 0x000000010a087824 */ /* 0x000fe200078e0a02 */
[----:B------:R-:W-:Y:S01]  /*05c0*/  LEA.HI R10, R3, R3, RZ, 0x1 ;  /* 0x00000003030a7211 */ /* 0x000fe200078f08ff */
[----:B------:R-:W-:Y:S01]  /*05d0*/  IMAD R2, R12, 0x8, R11 ;  /* 0x000000080c027824 */ /* 0x000fe200078e020b */
[----:B------:R-:W-:-:S03]  /*05e0*/  SEL R217, R155, 0xffffffe0, !P5 ;  /* 0xffffffe09bd97807 */ /* 0x000fc60006800000 */
[----:B------:R-:W-:Y:S01]  /*05f0*/  IMAD R18, R2, 0x8, R8 ;  /* 0x0000000802127824 */ /* 0x000fe200078e0208 */
[----:B------:R-:W-:Y:S01]  /*0600*/  SHF.R.S32.HI R2, RZ, 0x1, R4 ;  /* 0x00000001ff027819 */ /* 0x000fe20000011404 */
[----:B------:R-:W-:Y:S01]  /*0610*/  IMAD.SHL.U32 R8, R13, 0x2, RZ ;  /* 0x000000020d087824 */ /* 0x000fe200078e00ff */
[----:B------:R-:W-:Y:S02]  /*0620*/  LEA.HI R4, R5, R20, RZ, 0x2 ;  /* 0x0000001405047211 */ /* 0x000fe400078f10ff */
[C---:B------:R-:W-:Y:S01]  /*0630*/  LOP3.LUT P0, RZ, R2.reuse, 0x2, RZ, 0xc0, !PT ;  /* 0x0000000202ff7812 */ /* 0x040fe2000780c0ff */
[----:B------:R-:W-:Y:S01]  /*0640*/  IMAD.SHL.U32 R5, R2, 0x40, RZ ;  /* 0x0000004002057824 */ /* 0x000fe200078e00ff */
[----:B------:R-:W-:Y:S01]  /*0650*/  LEA.HI.SX32 R4, R4, R0, 0x1e ;  /* 0x0000000004047211 */ /* 0x000fe200078ff2ff */
[----:B------:R-:W-:Y:S01]  /*0660*/  IMAD R6, R12, 0x2000, R8 ;  /* 0x000020000c067824 */ /* 0x000fe200078e0208 */
[----:B------:R-:W-:Y:S02]  /*0670*/  LOP3.LUT R2, R7, 0x30, R0, 0xf8, !PT ;  /* 0x0000003007027812 */ /* 0x000fe400078ef800 */
[----:B------:R-:W-:Y:S01]  /*0680*/  LOP3.LUT R0, R5, 0xc0, RZ, 0xc0, !PT ;  /* 0x000000c005007812 */ /* 0x000fe200078ec0ff */
[----:B------:R1:W-:Y:S01]  /*0690*/  STL [R1+0x64], R4 ;  /* 0x0000640401007387 */ /* 0x0003e20000100800 */
[----:B------:R-:W-:-:S02]  /*06a0*/  LOP3.LUT R13, R2, 0x8, R17, 0xf8, !PT ;  /* 0x00000008020d7812 */ /* 0x000fc400078ef811 */
[----:B------:R-:W-:Y:S02]  /*06b0*/  LOP3.LUT R5, R10, 0x3fffffe, RZ, 0xc0, !PT ;  /* 0x03fffffe0a057812 */ /* 0x000fe400078ec0ff */
[----:B------:R-:W-:Y:S02]  /*06c0*/  SHF.R.U32.HI R2, RZ, 0x3, R0 ;  /* 0x00000003ff027819 */ /* 0x000fe40000011600 */
[----:B------:R-:W-:Y:S01]  /*06d0*/  R2P PR, R16, 0x6 ;  /* 0x0000000610007804 */ /* 0x000fe20000000000 */
[----:B------:R-:W-:Y:S01]  /*06e0*/  IMAD.IADD R9, R3, 0x1, -R5 ;  /* 0x0000000103097824 */ /* 0x000fe200078e0a05 */
[----:B------:R-:W-:Y:S02]  /*06f0*/  SHF.R.U32.HI R5, RZ, 0x3, R7 ;  /* 0x00000003ff057819 */ /* 0x000fe40000011607 */
[----:B------:R-:W-:Y:S02]  /*0700*/  SEL R150, R155, 0xffffffe0, !P0 ;  /* 0xffffffe09b967807 */ /* 0x000fe40004000000 */
[----:B------:R-:W-:-:S02]  /*0710*/  LOP3.LUT R5, R13, R5, RZ, 0x3c, !PT ;  /* 0x000000050d057212 */ /* 0x000fc400078e3cff */
[----:B------:R-:W-:Y:S02]  /*0720*/  SEL R152, R152, 0xffffffc0, !P2 ;  /* 0xffffffc098987807 */ /* 0x000fe40005000000 */
[----:B------:R-:W-:-:S04]  /*0730*/  LOP3.LUT P0, RZ, R15, 0x2, RZ, 0xc0, !PT ;  /* 0x000000020fff7812 */ /* 0x000fc8000780c0ff */
[----:B------:R-:W-:Y:S02]  /*0740*/  SEL R155, R155, 0xffffffe0, !P0 ;  /* 0xffffffe09b9b7807 */ /* 0x000fe40004000000 */
[----:B-1----:R-:W-:Y:S01]  /*0750*/  LOP3.LUT R4, R0, 0x8, R17, 0xf8, !PT ;  /* 0x0000000800047812 */ /* 0x002fe200078ef811 */
[----:B------:R-:W-:-:S03]  /*0760*/  IMAD.SHL.U32 R0, R3, 0x40, RZ ;  /* 0x0000004003007824 */ /* 0x000fc600078e00ff */
[----:B------:R-:W-:Y:S02]  /*0770*/  LOP3.LUT R149, R4, R2, RZ, 0x3c, !PT ;  /* 0x0000000204957212 */ /* 0x000fe400078e3cff */
[----:B------:R-:W-:Y:S01]  /*0780*/  LOP3.LUT R3, R0, 0x1c0, RZ, 0xc0, !PT ;  /* 0x000001c000037812 */ /* 0x000fe200078ec0ff */
[----:B------:R-:W-:Y:S01]  /*0790*/  IMAD.SHL.U32 R0, R161, 0x400, RZ ;  /* 0x00000400a1007824 */ /* 0x000fe200078e00ff */
[----:B------:R-:W-:Y:S01]  /*07a0*/  SHF.R.S32.HI R2, RZ, 0x3, R14 ;  /* 0x00000003ff027819 */ /* 0x000fe2000001140e */
[----:B------:R-:W-:Y:S01]  /*07b0*/  IMAD.U32 R149, R18, 0x20, R149 ;  /* 0x0000002012957824 */ /* 0x000fe200078e0095 */
[----:B------:R-:W-:Y:S01]  /*07c0*/  LEA.HI R4, R3, R3, RZ, 0x1d ;  /* 0x0000000303047211 */ /* 0x000fe200078fe8ff */
[----:B------:R-:W-:Y:S02]  /*07d0*/  IMAD R3, R161, 0x200, R8 ;  /* 0x00000200a1037824 */ /* 0x000fe400078e0208 */
[--C-:B------:R-:W-:Y:S01]  /*07e0*/  IMAD R17, R2, 0x200, R0.reuse ;  /* 0x0000020002117824 */ /* 0x100fe200078e0200 */
[----:B------:R-:W-:Y:S01]  /*07f0*/  IADD3 R220, R4, R6, R0 ;  /* 0x0000000604dc7210 */ /* 0x000fe20007ffe000 */
[----:B------:R-:W-:Y:S01]  /*0800*/  IMAD.SHL.U32 R0, R12, 0x8, RZ ;  /* 0x000000080c007824 */ /* 0x000fe200078e00ff */
[----:B------:R-:W-:Y:S01]  /*0810*/  LEA R149, R149, UR4, 0x1 ;  /* 0x0000000495957c11 */ /* 0x000fe2000f8e08ff */
[----:B------:R-:W-:Y:S01]  /*0820*/  IMAD R14, R2, 0x8, R19 ;  /* 0x00000008020e7824 */ /* 0x000fe200078e0213 */
[----:B------:R-:W-:Y:S01]  /*0830*/  LEA R220, R220, UR4, 0x1 ;  /* 0x00000004dcdc7c11 */ /* 0x000fe2000f8e08ff */
[----:B------:R-:W-:Y:S01]  /*0840*/  IMAD.SHL.U32 R4, R16, 0x40, RZ ;  /* 0x0000004010047824 */ /* 0x000fe200078e00ff */
[----:B------:R-:W-:Y:S01]  /*0850*/  LOP3.LUT R7, R0, 0x8, RZ, 0xc0, !PT ;  /* 0x0000000800077812 */ /* 0x000fe200078ec0ff */
[----:B------:R-:W-:Y:S01]  /*0860*/  IMAD.SHL.U32 R2, R15, 0x40, RZ ;  /* 0x000000400f027824 */ /* 0x000fe200078e00ff */
[----:B------:R-:W-:Y:S01]  /*0870*/  SHF.R.S32.HI R0, RZ, 0x1, R10 ;  /* 0x00000001ff007819 */ /* 0x000fe2000001140a */
[----:B------:R-:W-:Y:S01]  /*0880*/  IMAD.SHL.U32 R6, R11, 0x8, RZ ;  /* 0x000000080b067824 */ /* 0x000fe200078e00ff */
[----:B------:R-:W-:Y:S01]  /*0890*/  LOP3.LUT R4, R4, 0x1c0, RZ, 0xc0, !PT ;  /* 0x000001c004047812 */ /* 0x000fe200078ec0ff */
[----:B------:R-:W-:Y:S01]  /*08a0*/  IMAD R13, R9, 0x20, R3 ;  /* 0x00000020090d7824 */ /* 0x000fe200078e0203 */
[C---:B------:R-:W-:Y:S01]  /*08b0*/  LOP3.LUT P3, RZ, R0.reuse, 0x2, RZ, 0xc0, !PT ;  /* 0x0000000200ff7812 */ /* 0x040fe2000786c0ff */
[----:B------:R-:W-:Y:S01]  /*08c0*/  IMAD.SHL.U32 R0, R0, 0x40, RZ ;  /* 0x0000004000007824 */ /* 0x000fe200078e00ff */
[----:B------:R-:W-:Y:S01]  /*08d0*/  LOP3.LUT R2, R2, 0xc0, RZ, 0xc0, !PT ;  /* 0x000000c002027812 */ /* 0x000fe200078ec0ff */
[C---:B------:R-:W-:Y:S01]  /*08e0*/  IMAD.SHL.U32 R9, R11.reuse, 0x10, RZ ;  /* 0x000000100b097824 */ /* 0x040fe200078e00ff */
[----:B------:R-:W-:Y:S01]  /*08f0*/  LOP3.LUT R6, R6, 0x8, RZ, 0xc0, !PT ;  /* 0x0000000806067812 */ /* 0x000fe200078ec0ff */
[----:B------:R-:W-:Y:S01]  /*0900*/  IMAD R3, R11, 0x200, R5 ;  /* 0x000002000b037824 */ /* 0x000fe200078e0205 */
[----:B------:R-:W-:Y:S01]  /*0910*/  LOP3.LUT R0, R0, 0xc0, RZ, 0xc0, !PT ;  /* 0x000000c000007812 */ /* 0x000fe200078ec0ff */
[C---:B------:R-:W-:Y:S01]  /*0920*/  VIADD R215, R220.reuse, 0x40 ;  /* 0x00000040dcd77836 */ /* 0x040fe20000000000 */
[----:B------:R-:W-:Y:S01]  /*0930*/  SHF.R.U32.HI R151, RZ, 0x3, R4 ;  /* 0x00000003ff977819 */ /* 0x000fe20000011604 */
[C---:B------:R-:W-:Y:S01]  /*0940*/  @P4 VIADD R215, R220.reuse, 0xffffffc0 ;  /* 0xffffffc0dcd74836 */ /* 0x040fe20000000000 */
[----:B------:R-:W-:Y:S01]  /*0950*/  SHF.R.U32.HI R5, RZ, 0x3, R2 ;  /* 0x00000003ff057819 */ /* 0x000fe20000011602 */
[----:B------:R-:W-:Y:S01]  /*0960*/  IMAD.IADD R221, R220, 0x1, R216 ;  /* 0x00000001dcdd7824 */ /* 0x000fe200078e02d8 */
[----:B------:R-:W-:Y:S01]  /*0970*/  SHF.R.U32.HI R8, RZ, 0x3, R0 ;  /* 0x00000003ff087819 */ /* 0x000fe20000011600 */
[----:B------:R-:W-:Y:S01]  /*0980*/  IMAD.IADD R216, R216, 0x1, R215 ;  /* 0x00000001d8d87824 */ /* 0x000fe200078e02d7 */
[----:B------:R-:W-:Y:S01]  /*0990*/  LOP3.LUT R9, R7, 0x10, R9, 0xf8, !PT ;  /* 0x0000001007097812 */ /* 0x000fe200078ef809 */
[----:B------:R-:W-:Y:S01]  /*09a0*/  IMAD.IADD R222, R220, 0x1, R217 ;  /* 0x00000001dcde7824 */ /* 0x000fe200078e02d9 */
[--C-:B------:R-:W-:Y:S01]  /*09b0*/  LOP3.LUT R151, R151, R4, R6.reuse, 0x1e, !PT ;  /* 0x0000000497977212 */ /* 0x100fe200078e1e06 */
[----:B------:R-:W-:Y:S01]  /*09c0*/  IMAD.U32 R4, RZ, RZ, UR5 ;  /* 0x00000005ff047e24 */ /* 0x000fe2000f8e00ff */
[C---:B------:R-:W-:Y:S01]  /*09d0*/  LOP3.LUT R6, R5.reuse, R2, R6, 0x1e, !PT ;  /* 0x0000000205067212 */ /* 0x040fe200078e1e06 */
[----:B------:R-:W-:Y:S01]  /*09e0*/  USHF.R.S32.HI UR5, URZ, 0x1f, UR47 ;  /* 0x0000001f3f057899 */ /* 0x000fe2000801142f */
[----:B------:R-:W-:Y:S01]  /*09f0*/  LOP3.LUT R8, R8, R0, R7, 0x1e, !PT ;  /* 0x0000000008087212 */ /* 0x000fe200078e1e07 */
[----:B------:R-:W-:Y:S01]  /*0a00*/  IMAD.SHL.U32 R0, R14, 0x20, RZ ;  /* 0x000000200e007824 */ /* 0x000fe200078e00ff */
[----:B------:R-:W-:Y:S01]  /*0a10*/  LOP3.LUT R2, R5, R9, R2, 0x1e, !PT ;  /* 0x0000000905027212 */ /* 0x000fe200078e1e02 */
[----:B------:R-:W-:-:S02]  /*0a20*/  IMAD.IADD R151, R17, 0x1, R151 ;  /* 0x0000000111977824 */ /* 0x000fc400078e0297 */
        /* <DEDUP_REMOVED lines=10> */
[----:B------:R-:W-:Y:S01]  /*0ad0*/  UIADD3 UR6, UR4, 0x6000, URZ ;  /* 0x0000600004067890 */ /* 0x000fe2000fffe03f */
[----:B------:R-:W-:Y:S01]  /*0ae0*/  IMAD.IADD R218, R217, 0x1, R215 ;  /* 0x00000001d9da7824 */ /* 0x000fe200078e02d7 */
[----:B------:R-:W-:Y:S01]  /*0af0*/  LEA R151, R151, UR5, 0x1 ;  /* 0x0000000597977c11 */ /* 0x000fe2000f8e08ff */
[----:B------:R-:W-:-:S02]  /*0b00*/  IMAD.IADD R161, R161, 0x1, R6 ;  /* 0x00000001a1a17824 */ /* 0x000fc400078e0206 */
[----:B------:R-:W-:Y:S01]  /*0b10*/  IMAD.IADD R150, R150, 0x1, R149 ;  /* 0x0000000196967824 */ /* 0x000fe200078e0295 */
[----:B------:R-:W-:Y:S01]  /*0b20*/  LEA R4, R8, UR6, 0x1 ;  /* 0x0000000608047c11 */ /* 0x000fe2000f8e08ff */
[C---:B------:R-:W-:Y:S02]  /*0b30*/  VIADD R157, R151.reuse, 0x20 ;  /* 0x00000020979d7836 */ /* 0x040fe40000000000 */
[C---:B------:R-:W-:Y:S02]  /*0b40*/  @P1 VIADD R157, R151.reuse, 0xffffffe0 ;  /* 0xffffffe0979d1836 */ /* 0x040fe40000000000 */
[C---:B------:R-:W-:Y:S01]  /*0b50*/  VIADD R0, R4.reuse, 0x20 ;  /* 0x0000002004007836 */ /* 0x040fe20000000000 */
[----:B------:R1:W-:Y:S01]  /*0b60*/  STL [R1+0x68], R4 ;  /* 0x0000680401007387 */ /* 0x0003e20000100800 */
[----:B------:R-:W-:Y:S02]  /*0b70*/  @P3 VIADD R0, R4, 0xffffffe0 ;  /* 0xffffffe004003836 */ /* 0x000fe40000000000 */
[----:B------:R-:W-:-:S02]  /*0b80*/  IMAD.IADD R153, R151, 0x1, R152 ;  /* 0x0000000197997824 */ /* 0x000fc400078e0298 */
[----:B------:R-:W-:Y:S01]  /*0b90*/  IMAD.IADD R217, R217, 0x1, R216 ;  /* 0x00000001d9d97824 */ /* 0x000fe200078e02d8 */
[----:B------:R1:W-:Y:S01]  /*0ba0*/  STL [R1+0x6c], R0 ;  /* 0x00006c0001007387 */ /* 0x0003e20000100800 */
[----:B------:R-:W-:Y:S02]  /*0bb0*/  IMAD.IADD R152, R152, 0x1, R157 ;  /* 0x0000000198987824 */ /* 0x000fe400078e029d */
[C---:B------:R-:W-:Y:S02]  /*0bc0*/  VIADD R160, R157.reuse, 0x2000 ;  /* 0x000020009da07836 */ /* 0x040fe40000000000 */
[C---:B------:R-:W-:Y:S02]  /*0bd0*/  VIADD R159, R157.reuse, 0x4000 ;  /* 0x000040009d9f7836 */ /* 0x040fe40000000000 */
[----:B------:R-:W-:-:S07]  /*0be0*/  VIADD R158, R157, 0x6000 ;  /* 0x000060009d9e7836 */ /* 0x000fce0000000000 */
.L_x_401:
        /* <DEDUP_REMOVED lines=16> */
[----:B-1-34-:R-:W-:Y:S01]  /*0cf0*/  IMAD.U32 R4, RZ, RZ, UR6 ;  /* 0x00000006ff047e24 */ /* 0x01afe2000f8e00ff */
        /* <DEDUP_REMOVED lines=13> */
[----:B--2---:R-:W2:Y:S01]  /*0dd0*/  @P1 LDG.E R8, desc[UR10][R6.64] ;  /* 0x0000000a06081981 */ /* 0x004ea2000c1e1900 */
        /* <DEDUP_REMOVED lines=36> */
.L_x_357:
        /* <DEDUP_REMOVED lines=18> */
[----:B------:R-:W-:Y:S02]  /*1140*/  USHF.R.S32.HI UR33, URZ, 0x1f, UR59 ;  /* 0x0000001f3f217899 */ /* 0x000fe4000801143b */
[----:B------:R-:W-:Y:S01]  /*1150*/  USHF.L.U32 UR14, UR47, 0x7, URZ ;  /* 0x000000072f0e7899 */ /* 0x000fe2000800063f */
[----:B------:R-:W-:Y:S01]  /*1160*/  ULDC.64 UR30, c[0x0][0x240] ;  /* 0x00009000001e7ab9 */ /* 0x000fe20000000a00 */
[----:B------:R-:W-:Y:S01]  /*1170*/  ULDC UR25, c[0x0][0x2dc] ;  /* 0x0000b70000197ab9 */ /* 0x000fe20000000800 */
[----:B------:R-:W-:Y:S01]  /*1180*/  ULDC UR61, c[0x0][0x270] ;  /* 0x00009c00003d7ab9 */ /* 0x000fe20000000800 */
[----:B------:R-:W-:Y:S01]  /*1190*/  ULDC.U8 UR24, c[0x0][0x480] ;  /* 0x0001200000187ab9 */ /* 0x000fe20000000000 */
[----:B------:R-:W-:Y:S01]  /*11a0*/  UIMAD.WIDE.U32 UR16, UR5, UR30, URZ ;  /* 0x0000001e051072a5 */ /* 0x000fe2000f8e003f */
[----:B-1----:R-:W-:Y:S01]  /*11b0*/  IABS R6, R7 ;  /* 0x0000000700067213 */ /* 0x002fe20000000000 */
[----:B------:R-:W-:Y:S01]  /*11c0*/  @!UP1 UIMAD.WIDE.U32 UR42, UR47, UR6, URZ ;  /* 0x000000062f2a92a5 */ /* 0x000fe2000f8e003f */
[----:B------:R-:W-:Y:S01]  /*11d0*/  ISETP.NE.AND P3, PT, R7, RZ, PT ;  /* 0x000000ff0700720c */ /* 0x000fe20003f65270 */
[----:B------:R-:W-:Y:S01]  /*11e0*/  USEL UR34, UR14, URZ, UP2 ;  /* 0x0000003f0e227287 */ /* 0x000fe20009000000 */
[----:B------:R-:W1:Y:S01]  /*11f0*/  I2F.RP R4, R6 ;  /* 0x0000000600047306 */ /* 0x000e620000209400 */
[----:B------:R-:W-:-:S02]  /*1200*/  @UP0 UIADD3 UR19, UR38, UR40, URZ ;  /* 0x0000002826130290 */ /* 0x000fc4000fffe03f */
[----:B------:R-:W-:Y:S02]  /*1210*/  UIMAD.WIDE.U32 UR14, UR47, UR59, URZ ;  /* 0x0000003b2f0e72a5 */ /* 0x000fe4000f8e003f */
[----:B--2---:R-:W-:Y:S02]  /*1220*/  UIMAD.WIDE.U32 UR26, UR8, UR12, URZ ;  /* 0x0000000c081a72a5 */ /* 0x004fe4000f8e003f */
[----:B------:R-:W-:Y:S02]  /*1230*/  UIMAD UR50, UR56, UR25, URZ ;  /* 0x00000019383272a4 */ /* 0x000fe4000f8e023f */
[----:B------:R-:W-:Y:S02]  /*1240*/  UIMAD UR49, UR8, UR13, UR27 ;  /* 0x0000000d083172a4 */ /* 0x000fe4000f8e021b */
[----:B------:R-:W-:Y:S02]  /*1250*/  @!UP1 UIMAD UR8, UR58, UR6, URZ ;  /* 0x000000063a0892a4 */ /* 0x000fe4000f8e023f */
[----:B------:R-:W-:Y:S01]  /*1260*/  UISETP.NE.AND UP4, UPT, UR24, URZ, UPT ;  /* 0x0000003f1800728c */ /* 0x000fe2000bf85270 */
[----:B-1----:R-:W1:Y:S01]  /*1270*/  MUFU.RCP R4, R4 ;  /* 0x0000000400047308 */ /* 0x002e620000001000 */
[----:B------:R-:W-:-:S02]  /*1280*/  @!UP1 UIMAD UR37, UR47, UR7, UR8 ;  /* 0x000000072f2592a4 */ /* 0x000fc4000f8e0208 */
[----:B------:R-:W-:Y:S02]  /*1290*/  UIADD3 UR8, UR20, 0x7f, URZ ;  /* 0x0000007f14087890 */ /* 0x000fe4000fffe03f */
[----:B------:R-:W-:Y:S02]  /*12a0*/  UIMAD.WIDE UR6, UR25, UR61, URZ ;  /* 0x0000003d190672a5 */ /* 0x000fe4000f8e023f */
[----:B------:R-:W-:Y:S01]  /*12b0*/  USHF.R.S32.HI UR21, URZ, 0x1f, UR8 ;  /* 0x0000001f3f157899 */ /* 0x000fe20008011408 */
[----:B------:R-:W-:Y:S01]  /*12c0*/  @UP0 ULDC.64 UR24, c[0x0][0x248] ;  /* 0x0000920000180ab9 */ /* 0x000fe20000000a00 */
[----:B------:R-:W-:Y:S02]  /*12d0*/  USEL UR57, UR22, UR16, !UP1 ;  /* 0x0000001016397287 */ /* 0x000fe4000c800000 */
[----:B------:R-:W-:Y:S02]  /*12e0*/  ULEA.HI UR21, UR21, UR8, URZ, 0x7 ;  /* 0x0000000815157291 */ /* 0x000fe4000f8f383f */
[----:B------:R-:W-:-:S02]  /*12f0*/  UIMAD UR8, UR33, UR47, URZ ;  /* 0x0000002f210872a4 */ /* 0x000fc4000f8e023f */
[----:B------:R-:W-:Y:S01]  /*1300*/  UIADD3 UR51, UR23, UR32, URZ ;  /* 0x0000002017337290 */ /* 0x000fe2000fffe03f */
[----:B-1----:R-:W-:Y:S01]  /*1310*/  VIADD R4, R4, 0xffffffe ;  /* 0x0ffffffe04047836 */ /* 0x002fe20000000000 */
[----:B------:R-:W-:Y:S02]  /*1320*/  UIMAD UR8, UR58, UR59, UR8 ;  /* 0x0000003b3a0872a4 */ /* 0x000fe4000f8e0208 */
[----:B------:R-:W-:Y:S01]  /*1330*/  UIMAD UR29, UR5, UR31, URZ ;  /* 0x0000001f051d72a4 */ /* 0x000fe2000f8e023f */
[----:B------:R-:W1:Y:S01]  /*1340*/  F2I.FTZ.U32.TRUNC.NTZ R5, R4 ;  /* 0x0000000400057305 */ /* 0x000e62000021f000 */
[----:B------:R-:W-:Y:S02]  /*1350*/  @UP0 UIMAD.WIDE.U32 UR22, UR19, UR24, URZ ;  /* 0x00000018131602a5 */ /* 0x000fe4000f8e003f */
[----:B------:R-:W-:Y:S02]  /*1360*/  @UP0 UIMAD UR32, UR19, UR25, URZ ;  /* 0x00000019132002a4 */ /* 0x000fe4000f8e023f */
[----:B------:R-:W-:-:S02]  /*1370*/  UIMAD UR19, UR7, UR14, URZ ;  /* 0x0000000e071372a4 */ /* 0x000fc4000f8e023f */
[----:B------:R-:W-:Y:S01]  /*1380*/  UIADD3 UR8, UR15, UR8, URZ ;  /* 0x000000080f087290 */ /* 0x000fe2000fffe03f */
[----:B------:R-:W-:Y:S01]  /*1390*/  @UP1 ULDC.64 UR12, c[0x0][0x420] ;  /* 0x00010800000c1ab9 */ /* 0x000fe20000000a00 */
[----:B------:R-:W-:Y:S02]  /*13a0*/  @UP1 UIADD3 UR51, UR17, UR29, URZ ;  /* 0x0000001d11331290 */ /* 0x000fe4000fffe03f */
[----:B------:R-:W-:Y:S02]  /*13b0*/  @UP1 UIMAD.WIDE.U32 UR44, UR5, UR12, URZ ;  /* 0x0000000c052c12a5 */ /* 0x000fe4000f8e003f */
[----:B------:R-:W-:Y:S01]  /*13c0*/  UIMAD.WIDE.U32 UR16, UR6, UR14, URZ ;  /* 0x0000000e061072a5 */ /* 0x000fe2000f8e003f */
[----:B-1----:R-:W-:Y:S01]  /*13d0*/  IMAD.MOV R0, RZ, RZ, -R5 ;  /* 0x000000ffff007224 */ /* 0x002fe200078e0a05 */
[----:B------:R-:W-:Y:S01]  /*13e0*/  UIMAD UR8, UR6, UR8, UR19 ;  /* 0x00000008060872a4 */ /* 0x000fe2000f8e0213 */
[----:B------:R-:W-:Y:S01]  /*13f0*/  IMAD.MOV.U32 R4, RZ, RZ, RZ ;  /* 0x000000ffff047224 */ /* 0x000fe200078e00ff */
[----:B------:R-:W-:Y:S01]  /*1400*/  ULOP3.LUT UR19, UR21, 0xffffff80, URZ, 0xc0, !UPT ;  /* 0xffffff8015137892 */ /* 0x000fe2000f8ec03f */
[----:B------:R-:W-:Y:S01]  /*1410*/  IMAD R0, R0, R6, RZ ;  /* 0x0000000600007224 */ /* 0x000fe200078e02ff */
[----:B------:R-:W-:-:S02]  /*1420*/  @UP1 UIMAD UR52, UR5, UR13, UR45 ;  /* 0x0000000d053412a4 */ /* 0x000fc4000f8e022d */
[----:B------:R-:W-:Y:S01]  /*1430*/  USHF.L.U64.HI UR12, UR47, 0x7, UR58 ;  /* 0x000000072f0c7899 */ /* 0x000fe2000801023a */
[----:B------:R-:W-:Y:S01]  /*1440*/  IMAD.HI.U32 R4, R5, R0, R4 ;  /* 0x0000000005047227 */ /* 0x000fe200078e0004 */
[----:B------:R-:W-:Y:S01]  /*1450*/  MOV R0, R3 ;  /* 0x0000000300007202 */ /* 0x000fe20000000f00 */
[----:B------:R-:W-:Y:S02]  /*1460*/  UIMAD.WIDE.U32 UR14, UR6, UR5, URZ ;  /* 0x00000005060e72a5 */ /* 0x000fe4000f8e003f */
[----:B------:R-:W-:Y:S02]  /*1470*/  UIADD3 UR48, UR17, UR8, URZ ;  /* 0x0000000811307290 */ /* 0x000fe4000fffe03f */
[----:B------:R-:W-:Y:S01]  /*1480*/  IMAD.HI.U32 R4, R4, R0, RZ ;  /* 0x0000000004047227 */ /* 0x000fe200078e00ff */
[----:B------:R-:W-:Y:S01]  /*1490*/  ULDC.U8 UR13, c[0x0][0x3d8] ;  /* 0x0000f600000d7ab9 */ /* 0x000fe20000000000 */
[----:B------:R-:W-:Y:S02]  /*14a0*/  UIADD3 UR8, UR19, -0x80, URZ ;  /* 0xffffff8013087890 */ /* 0x000fe4000fffe03f */
[----:B------:R-:W-:Y:S01]  /*14b0*/  IMAD.MOV R3, RZ, RZ, -R4 ;  /* 0x000000ffff037224 */ /* 0x000fe200078e0a04 */
[----:B------:R-:W-:-:S02]  /*14c0*/  UISETP.NE.AND UP3, UPT, UR13, URZ, UPT ;  /* 0x0000003f0d00728c */ /* 0x000fc4000bf65270 */
[----:B------:R-:W-:Y:S01]  /*14d0*/  USEL UR35, UR12, URZ, UP2 ;  /* 0x0000003f0c237287 */ /* 0x000fe20009000000 */
[C---:B------:R-:W-:Y:S01]  /*14e0*/  IMAD R0, R6.reuse, R3, R0 ;  /* 0x0000000306007224 */ /* 0x040fe200078e0200 */
[----:B------:R-:W-:Y:S02]  /*14f0*/  USEL UR55, UR16, UR14, !UP1 ;  /* 0x0000000e10377287 */ /* 0x000fe4000c800000 */
[----:B------:R-:W-:Y:S02]  /*1500*/  USHF.R.S32.HI UR33, URZ, 0x1f, UR8 ;  /* 0x0000001f3f217899 */ /* 0x000fe40008011408 */
[----:B------:R-:W-:Y:S01]  /*1510*/  ISETP.GT.U32.AND P1, PT, R6, R0, PT ;  /* 0x000000000600720c */ /* 0x000fe20003f24070 */
[----:B------:R-:W-:Y:S02]  /*1520*/  UIADD3 UR16, UP2, UR8, UR34, URZ ;  /* 0x0000002208107290 */ /* 0x000fe4000ff5e03f */
[----:B------:R-:W-:Y:S02]  /*1530*/  UIMAD UR14, UR7, UR5, URZ ;  /* 0x00000005070e72a4 */ /* 0x000fe4000f8e023f */
[----:B------:R-:W-:-:S02]  /*1540*/  UIADD3.X UR17, UR33, UR35, URZ, UP2, !UPT ;  /* 0x0000002321117290 */ /* 0x000fc400097fe43f */
[----:B------:R-:W-:Y:S01]  /*1550*/  UIMAD UR7, UR7, UR16, URZ ;  /* 0x00000010070772a4 */ /* 0x000fe2000f8e023f */
[----:B------:R-:W-:Y:S01]  /*1560*/  ULDC UR29, c[0x0][0x2c4] ;  /* 0x0000b100001d7ab9 */ /* 0x000fe20000000800 */
[----:B------:R-:W-:Y:S02]  /*1570*/  @UP0 UIADD3 UR27, UR38, UR40, URZ ;  /* 0x00000028261b0290 */ /* 0x000fe4000fffe03f */
[----:B------:R-:W-:Y:S02]  /*1580*/  UIMAD UR19, UR6, UR17, UR7 ;  /* 0x00000011061372a4 */ /* 0x000fe4000f8e0207 */
[----:B------:R-:W-:Y:S01]  /*1590*/  @!P1 IMAD.IADD R0, R0, 0x1, -R6 ;  /* 0x0000000100009824 */ /* 0x000fe200078e0a06 */
[----:B------:R-:W-:Y:S01]  /*15a0*/  @!P1 IADD3 R4, R4, 0x1, RZ ;  /* 0x0000000104049810 */ /* 0x000fe20007ffe0ff */
[----:B------:R-:W-:Y:S01]  /*15b0*/  @UP3 UIMAD UR17, UR47, UR29, URZ ;  /* 0x0000001d2f1132a4 */ /* 0x000fe2000f8e023f */
[----:B------:R-:W-:Y:S01]  /*15c0*/  PLOP3.LUT P1, PT, PT, PT, UP0, 0x80, 0x0 ;  /* 0x000000000000781c */ /* 0x000fe20003f2f008 */
[----:B------:R-:W-:Y:S01]  /*15d0*/  @UP0 ULDC.64 UR12, c[0x0][0x250] ;  /* 0x00009400000c0ab9 */ /* 0x000fe20000000a00 */
[----:B------:R-:W-:Y:S01]  /*15e0*/  ISETP.GE.U32.AND P0, PT, R0, R6, PT ;  /* 0x000000060000720c */ /* 0x000fe20003f06070 */
[----:B------:R-:W-:Y:S01]  /*15f0*/  @UP1 UIADD3 UR48, UR15, UR14, URZ ;  /* 0x0000000e0f301290 */ /* 0x000fe2000fffe03f */
[----:B------:R-:W-:Y:S01]  /*1600*/  LOP3.LUT R0, R7, UR56, RZ, 0x3c, !PT ;  /* 0x0000003807007c12 */ /* 0x000fe2000f8e3cff */
[----:B------:R-:W-:-:S02]  /*1610*/  @UP0 UIMAD.WIDE.U32 UR14, UR27, UR12, URZ ;  /* 0x0000000c1b0e02a5 */ /* 0x000fc4000f8e003f */
[----:B------:R-:W-:Y:S01]  /*1620*/  UIMAD.WIDE.U32 UR34, UR6, UR16, URZ ;  /* 0x00000010062272a5 */ /* 0x000fe2000f8e003f */
[----:B------:R-:W-:Y:S01]  /*1630*/  ISETP.GE.AND P2, PT, R0, RZ, PT ;  /* 0x000000ff0000720c */ /* 0x000fe20003f46270 */
[----:B------:R-:W-:Y:S02]  /*1640*/  @UP3 USEL UR16, UR17, UR5, !UP1 ;  /* 0x0000000511103287 */ /* 0x000fe4000c800000 */
[----:B------:R-:W-:Y:S02]  /*1650*/  @!UP3 UIMAD UR7, UR47, UR61, UR56 ;  /* 0x0000003d2f07b2a4 */ /* 0x000fe4000f8e0238 */
[----:B------:R-:W-:Y:S01]  /*1660*/  @UP0 UIMAD UR27, UR27, UR13, URZ ;  /* 0x0000000d1b1b02a4 */ /* 0x000fe2000f8e023f */
[----:B------:R-:W-:Y:S01]  /*1670*/  @UP3 ULDC UR6, c[0x0][0x2e4] ;  /* 0x0000b90000063ab9 */ /* 0x000fe20000000800 */
[----:B------:R-:W-:Y:S01]  /*1680*/  @P0 VIADD R4, R4, 0x1 ;  /* 0x0000000104040836 */ /* 0x000fe20000000000 */
[----:B------:R-:W-:Y:S01]  /*1690*/  @UP3 UIMAD UR39, UR56, UR6, UR16 ;  /* 0x00000006382732a4 */ /* 0x000fe2000f8e0210 */
[----:B------:R-:W-:Y:S01]  /*16a0*/  PLOP3.LUT P0, PT, PT, PT, UP3, 0x80, 0x0 ;  /* 0x000000000000781c */ /* 0x000fe20003f0f038 */
[----:B------:R-:W-:-:S02]  /*16b0*/  @!UP1 UIADD3 UR52, UR43, UR37, URZ ;  /* 0x000000252b349290 */ /* 0x000fc4000fffe03f */
[----:B------:R-:W-:Y:S01]  /*16c0*/  USHF.R.S32.HI UR41, URZ, 0x7, UR21 ;  /* 0x000000073f297899 */ /* 0x000fe20008011415 */
[----:B------:R-:W-:Y:S01]  /*16d0*/  @!P2 IADD3 R4, -R4, RZ, RZ ;  /* 0x000000ff0404a210 */ /* 0x000fe20007ffe1ff */
[----:B------:R-:W-:Y:S01]  /*16e0*/  @!UP3 UIMAD UR39, UR7, UR29, URZ ;  /* 0x0000001d0727b2a4 */ /* 0x000fe2000f8e023f */
[----:B------:R-:W-:Y:S01]  /*16f0*/  @!P3 LOP3.LUT R4, RZ, R7, RZ, 0x33, !PT ;  /* 0x00000007ff04b212 */ /* 0x000fe200078e33ff */
[----:B------:R-:W-:Y:S02]  /*1700*/  USHF.R.S32.HI UR36, URZ, 0x1f, UR28 ;  /* 0x0000001f3f247899 */ /* 0x000fe4000801141c */
[----:B------:R-:W-:Y:S02]  /*1710*/  USEL UR54, UR26, URZ, UP4 ;  /* 0x0000003f1a367287 */ /* 0x000fe4000a000000 */
[----:B------:R-:W-:Y:S02]  /*1720*/  USHF.R.S32.HI UR53, URZ, 0x1f, UR50 ;  /* 0x0000001f3f357899 */ /* 0x000fe40008011432 */
[----:B------:R-:W-:-:S02]  /*1730*/  @UP0 UIADD3 UR46, UR15, UR27, URZ ;  /* 0x0000001b0f2e0290 */ /* 0x000fc4000fffe03f */
[----:B------:R-:W-:Y:S02]  /*1740*/  USEL UR49, UR49, URZ, UP4 ;  /* 0x0000003f31317287 */ /* 0x000fe4000a000000 */
        /* <DEDUP_REMOVED lines=17> */
.L_x_359:
        /* <DEDUP_REMOVED lines=13> */
.L_x_360:
        /* <DEDUP_REMOVED lines=11> */
.L_x_361:
[----:B------:R-:W-:-:S04]  /*19e0*/  UIMAD UR5, UR47, UR61, UR56 ;  /* 0x0000003d2f0572a4 */ /* 0x000fc8000f8e0238 */
[----:B------:R-:W-:-:S12]  /*19f0*/  UIMAD UR5, UR5, UR59, URZ ;  /* 0x0000003b050572a4 */ /* 0x000fd8000f8e023f */
.L_x_362:
[----:B------:R-:W2:Y:S01]  /*1a00*/  LDL.64 R6, [R1+0x30] ;  /* 0x0000300001067983 */ /* 0x000ea20000100a00 */
[----:B------:R-:W1:Y:S01]  /*1a10*/  LDC.64 R14, c[0x0][0x420] ;  /* 0x00010800ff0e7b82 */ /* 0x000e620000000a00 */
[----:B------:R-:W-:Y:S02]  /*1a20*/  ULDC UR7, c[0x0][0x2dc] ;  /* 0x0000b70000077ab9 */ /* 0x000fe40000000800 */
[----:B------:R3:W2:Y:S04]  /*1a30*/  LDL.64 R20, [R1+0x30] ;  /* 0x0000300001147983 */ /* 0x0006a80000100a00 */
[----:B------:R-:W4:Y:S01]  /*1a40*/  LDL R10, [R1+0x70] ;  /* 0x00007000010a7983 */ /* 0x000f220000100800 */
[----:B------:R-:W5:Y:S01]  /*1a50*/  S2R R18, SR_TID.X ;  /* 0x0000000000127919 */ /* 0x000f620000002100 */
[----:B------:R-:W-:-:S02]  /*1a60*/  UIMAD UR23, UR7, UR61, URZ ;  /* 0x0000003d071772a4 */ /* 0x000fc4000f8e023f */
[----:B------:R-:W-:Y:S02]  /*1a70*/  UIADD3 UR35, UR8, UR5, URZ ;  /* 0x0000000508237290 */ /* 0x000fe4000fffe03f */
[----:B------:R-:W-:Y:S02]  /*1a80*/  UIADD3 UR5, -UR9, UR20, UR28 ;  /* 0x0000001409057290 */ /* 0x000fe4000fffe11c */
[----:B------:R-:W-:Y:S01]  /*1a90*/  USHF.L.U32 UR22, UR23, 0x7, URZ ;  /* 0x0000000717167899 */ /* 0x000fe2000800063f */
[----:B------:R-:W-:Y:S01]  /*1aa0*/  ULDC UR7, c[0x0][0x398] ;  /* 0x0000e60000077ab9 */ /* 0x000fe20000000800 */
[----:B------:R-:W-:Y:S01]  /*1ab0*/  ULDC.64 UR26, c[0x0][0x400] ;  /* 0x00010000001a7ab9 */ /* 0x000fe20000000a00 */
[----:B------:R-:W-:Y:S02]  /*1ac0*/  UIADD3 UR5, UR5, -UR7, URZ ;  /* 0x8000000705057290 */ /* 0x000fe4000fffe03f */
[----:B------:R-:W-:Y:S01]  /*1ad0*/  UIADD3 UR7, UP2, UP1, UR34, UR22, UR50 ;  /* 0x0000001622077290 */ /* 0x000fe2000f95e032 */
[----:B------:R-:W-:Y:S01]  /*1ae0*/  ULDC.64 UR14, c[0x0][0x428] ;  /* 0x00010a00000e7ab9 */ /* 0x000fe20000000a00 */
[----:B------:R-:W-:Y:S01]  /*1af0*/  ULDC.64 UR16, c[0x0][0x258] ;  /* 0x0000960000107ab9 */ /* 0x000fe20000000a00 */
[----:B-----5:R-:W-:-:S04]  /*1b00*/  SHF.R.S32.HI R17, RZ, 0x1f, R18 ;  /* 0x0000001fff117819 */ /* 0x020fc80000011412 */
[CC--:B------:R-:W-:Y:S02]  /*1b10*/  LEA.HI R3, R17.reuse, R18.reuse, RZ, 0x2 ;  /* 0x0000001211037211 */ /* 0x0c0fe400078f10ff */
[----:B------:R-:W-:Y:S02]  /*1b20*/  LEA.HI R5, R17, R18, RZ, 0x5 ;  /* 0x0000001211057211 */ /* 0x000fe400078f28ff */
[----:B------:R-:W-:Y:S02]  /*1b30*/  SHF.R.S32.HI R3, RZ, 0x2, R3 ;  /* 0x00000002ff037819 */ /* 0x000fe40000011403 */
[----:B------:R-:W-:Y:S02]  /*1b40*/  SHF.R.S32.HI R5, RZ, 0x5, R5 ;  /* 0x00000005ff057819 */ /* 0x000fe40000011405 */
[----:B------:R-:W-:Y:S01]  /*1b50*/  SHF.R.S32.HI R16, RZ, 0x1f, R3 ;  /* 0x0000001fff107819 */ /* 0x000fe20000011403 */
[----:B-1----:R-:W-:-:S04]  /*1b60*/  IMAD R8, R14, UR33, RZ ;  /* 0x000000210e087c24 */ /* 0x002fc8000f8e02ff */
[----:B------:R-:W-:Y:S01]  /*1b70*/  IMAD R11, R15, UR8, R8 ;  /* 0x000000080f0b7c24 */ /* 0x000fe2000f8e0208 */
[----:B------:R-:W-:-:S04]  /*1b80*/  USHF.R.S32.HI UR42, URZ, 0x1f, UR56 ;  /* 0x0000001f3f2a7899 */ /* 0x000fc80008011438 */
[----:B------:R-:W-:-:S04]  /*1b90*/  UIMAD UR19, UR42, UR14, URZ ;  /* 0x0000000e2a1372a4 */ /* 0x000fc8000f8e023f */
[----:B------:R-:W-:Y:S01]  /*1ba0*/  UIMAD UR15, UR56, UR15, UR19 ;  /* 0x0000000f380f72a4 */ /* 0x000fe2000f8e0213 */
[----:B------:R-:W-:Y:S01]  /*1bb0*/  BSSY B1, `(.L_x_358) ;  /* 0x00008af000017945 */ /* 0x000fe20003800000 */
[----:B--2---:R-:W-:-:S05]  /*1bc0*/  IMAD.MOV.U32 R20, RZ, RZ, R6 ;  /* 0x000000ffff147224 */ /* 0x004fca00078e0006 */
[----:B------:R-:W-:Y:S02]  /*1bd0*/  SHF.R.S32.HI R21, RZ, 0x1f, R20 ;  /* 0x0000001fff157819 */ /* 0x000fe40000011414 */
[----:B------:R-:W-:Y:S01]  /*1be0*/  IADD3 R6, P0, R20, UR6, RZ ;  /* 0x0000000614067c10 */ /* 0x000fe2000ff1e0ff */
[----:B------:R-:W-:-:S03]  /*1bf0*/  USHF.R.S32.HI UR6, URZ, 0x1f, UR22 ;  /* 0x0000001f3f067899 */ /* 0x000fc60008011416 */
[----:B------:R-:W-:Y:S02]  /*1c00*/  IADD3.X R7, R21, UR52, RZ, P0, !PT ;  /* 0x0000003415077c10 */ /* 0x000fe400087fe4ff */
[----:B------:R-:W-:Y:S01]  /*1c10*/  IADD3 R0, P0, R3, UR8, RZ ;  /* 0x0000000803007c10 */ /* 0x000fe2000ff1e0ff */
[----:B------:R-:W-:Y:S01]  /*1c20*/  UIADD3.X UR6, UR21, UR6, UR53, UP2, UP1 ;  /* 0x0000000615067290 */ /* 0x000fe200097e2435 */
[----:B----4-:R-:W-:Y:S01]  /*1c30*/  IMAD R5, R5, UR23, R10 ;  /* 0x0000001705057c24 */ /* 0x010fe2000f8e020a */
[----:B------:R-:W-:Y:S01]  /*1c40*/  UIADD3 UR7, UP2, UP1, UR54, UR7, UR55 ;  /* 0x0000000736077290 */ /* 0x000fe2000f95e037 */
[----:B------:R-:W-:-:S03]  /*1c50*/  IADD3.X R9, R16, UR33, RZ, P0, !PT ;  /* 0x0000002110097c10 */ /* 0x000fc600087fe4ff */
[----:B------:R-:W-:Y:S02]  /*1c60*/  UIADD3.X UR6, UR49, UR6, UR48, UP2, UP1 ;  /* 0x0000000631067290 */ /* 0x000fe400097e2430 */
[----:B------:R-:W-:Y:S01]  /*1c70*/  IMAD R9, R9, UR30, RZ ;  /* 0x0000001e09097c24 */ /* 0x000fe2000f8e02ff */
[----:B------:R-:W-:-:S03]  /*1c80*/  IADD3 R10, P0, R5, UR7, RZ ;  /* 0x00000007050a7c10 */ /* 0x000fc6000ff1e0ff */
[C---:B------:R-:W-:Y:S01]  /*1c90*/  IMAD R12, R0.reuse, UR31, R9 ;  /* 0x0000001f000c7c24 */ /* 0x040fe2000f8e0209 */
[----:B------:R-:W-:Y:S01]  /*1ca0*/  LEA.HI.X.SX32 R5, R5, UR6, 0x1, P0 ;  /* 0x0000000605057c11 */ /* 0x000fe200080f0eff */
[----:B------:R-:W-:Y:S01]  /*1cb0*/  IMAD.WIDE.U32 R8, R0, UR30, R20 ;  /* 0x0000001e00087c25 */ /* 0x000fe2000f8e0014 */
[----:B------:R-:W-:Y:S01]  /*1cc0*/  LEA R0, P0, R10, UR26, 0x2 ;  /* 0x0000001a0a007c11 */ /* 0x000fe2000f8010ff */
[----:B------:R-:W-:Y:S01]  /*1cd0*/  USHF.R.S32.HI UR21, URZ, 0x1f, UR5 ;  /* 0x0000001f3f157899 */ /* 0x000fe20008011405 */
[----:B------:R-:W-:Y:S01]  /*1ce0*/  STL [R1+0x34], R21 ;  /* 0x0000341501007387 */ /* 0x000fe20000100800 */
[----:B------:R-:W-:Y:S02]  /*1cf0*/  IMAD.WIDE.U32 R6, R14, UR8, R6 ;  /* 0x000000080e067c25 */ /* 0x000fe4000f8e0006 */
[----:B------:R-:W-:Y:S01]  /*1d00*/  ULEA.HI UR21, UR21, UR5, URZ, 0x7 ;  /* 0x0000000515157291 */ /* 0x000fe2000f8f383f */
[----:B------:R1:W-:Y:S01]  /*1d10*/  STL [R1+0x24], R0 ;  /* 0x0000240001007387 */ /* 0x0003e20000100800 */
[----:B------:R-:W-:-:S02]  /*1d20*/  IADD3 R8, P2, R8, UR57, RZ ;  /* 0x0000003908087c10 */ /* 0x000fc4000ff5e0ff */
[----:B------:R-:W-:Y:S01]  /*1d30*/  USHF.R.S32.HI UR21, URZ, 0x7, UR21 ;  /* 0x000000073f157899 */ /* 0x000fe20008011415 */
[----:B------:R-:W-:Y:S01]  /*1d40*/  IMAD.IADD R7, R7, 0x1, R11 ;  /* 0x0000000107077824 */ /* 0x000fe200078e020b */
[----:B------:R-:W-:Y:S01]  /*1d50*/  UIMAD UR6, UR42, UR16, URZ ;  /* 0x000000102a0672a4 */ /* 0x000fe2000f8e023f */
[----:B------:R-:W-:Y:S01]  /*1d60*/  IADD3.X R9, R9, UR51, R12, P2, !PT ;  /* 0x0000003309097c10 */ /* 0x000fe200097fe40c */
[----:B------:R-:W-:Y:S02]  /*1d70*/  UISETP.LT.AND UP1, UPT, URZ, UR21, UPT ;  /* 0x000000153f00728c */ /* 0x000fe4000bf21270 */
[----:B------:R-:W-:Y:S02]  /*1d80*/  UIMAD UR19, UR56, UR17, UR6 ;  /* 0x00000011381372a4 */ /* 0x000fe4000f8e0206 */
[----:B------:R-:W-:Y:S01]  /*1d90*/  USEL UR21, URZ, UR21, !UP1 ;  /* 0x000000153f157287 */ /* 0x000fe2000c800000 */
[----:B------:R-:W-:Y:S01]  /*1da0*/  ULDC.64 UR42, c[0x0][0x2b0] ;  /* 0x0000ac00002a7ab9 */ /* 0x000fe20000000a00 */
[----:B-1----:R-:W-:Y:S01]  /*1db0*/  LEA.HI.X R0, R10, UR27, R5, 0x2, P0 ;  /* 0x0000001b0a007c11 */ /* 0x002fe200080f1405 */
[----:B------:R-:W-:Y:S01]  /*1dc0*/  IMAD.U32 R5, RZ, RZ, UR16 ;  /* 0x00000010ff057e24 */ /* 0x000fe2000f8e00ff */
[----:B------:R-:W-:-:S02]  /*1dd0*/  UISETP.GT.AND UP1, UPT, UR41, UR21, UPT ;  /* 0x000000152900728c */ /* 0x000fc4000bf24270 */
[----:B------:R-:W-:Y:S01]  /*1de0*/  UIADD3 UR6, UR8, UR39, URZ ;  /* 0x0000002708067290 */ /* 0x000fe2000fffe03f */
[----:B------:R1:W-:Y:S01]  /*1df0*/  STL [R1+0x20], R0 ;  /* 0x0000200001007387 */ /* 0x0003e20000100800 */
[----:B------:R-:W-:Y:S01]  /*1e00*/  IMAD.WIDE.U32 R8, R5, UR56, R8 ;  /* 0x0000003805087c25 */ /* 0x000fe2000f8e0008 */
[----:B------:R-:W-:Y:S01]  /*1e10*/  ULDC.64 UR26, c[0x0][0x478] ;  /* 0x00011e00001a7ab9 */ /* 0x000fe20000000a00 */
[----:B------:R-:W-:Y:S02]  /*1e20*/  ULDC.64 UR16, c[0x0][0x3e0] ;  /* 0x0000f80000107ab9 */ /* 0x000fe40000000a00 */
[----:B------:R-:W-:Y:S02]  /*1e30*/  VIADD R5, R9, UR19 ;  /* 0x0000001309057c36 */ /* 0x000fe40008000000 */
[----:B-1----:R-:W-:-:S04]  /*1e40*/  IMAD.U32 R0, RZ, RZ, UR14 ;  /* 0x0000000eff007e24 */ /* 0x002fc8000f8e00ff */
[----:B------:R-:W-:-:S04]  /*1e50*/  IMAD.WIDE.U32 R6, R0, UR56, R6 ;  /* 0x0000003800067c25 */ /* 0x000fc8000f8e0006 */
[----:B------:R-:W-:Y:S01]  /*1e60*/  VIADD R7, R7, UR15 ;  /* 0x0000000f07077c36 */ /* 0x000fe20008000000 */
[----:B------:R-:W-:Y:S02]  /*1e70*/  ULDC.64 UR14, c[0x0][0x210] ;  /* 0x00008400000e7ab9 */ /* 0x000fe40000000a00 */
[----:B------:R-:W-:Y:S01]  /*1e80*/  LEA R244, P0, R8, UR14, 0x1 ;  /* 0x0000000e08f47c11 */ /* 0x000fe2000f8008ff */
[----:B------:R-:W-:-:S03]  /*1e90*/  IMAD R0, R16, R14, RZ ;  /* 0x0000000e10007224 */ /* 0x000fc600078e02ff */
[----:B------:R-:W-:Y:S02]  /*1ea0*/  LEA.HI.X R245, R8, UR15, R5, 0x1, P0 ;  /* 0x0000000f08f57c11 */ /* 0x000fe400080f0c05 */
        /* <DEDUP_REMOVED lines=13> */
[----:B---3--:R-:W-:Y:S05]  /*1f80*/  @P0 BRA `(.L_x_363) ;  /* 0x0000000400fc0947 */ /* 0x008fea0003800000 */
        /* <DEDUP_REMOVED lines=19> */
.L_x_364:
        /* <DEDUP_REMOVED lines=19> */
.L_x_365:
        /* <DEDUP_REMOVED lines=32> */
.L_x_367:
[----:B------:R-:W-:Y:S05]  /*23f0*/  BSYNC B0 ;  /* 0x0000000000007941 */ /* 0x000fea0003800000 */
.L_x_366:
        /* <DEDUP_REMOVED lines=14> */
.L_x_369:
[----:B------:R-:W-:Y:S05]  /*24e0*/  BSYNC B0 ;  /* 0x0000000000007941 */ /* 0x000fea0003800000 */
.L_x_368:
        /* <DEDUP_REMOVED lines=26> */
.L_x_371:
[----:B------:R-:W-:Y:S05]  /*2690*/  BSYNC B0 ;  /* 0x0000000000007941 */ /* 0x000fea0003800000 */
.L_x_370:
        /* <DEDUP_REMOVED lines=14> */
.L_x_363:
        /* <DEDUP_REMOVED lines=54> */
.L_x_374:
[----:B------:R-:W-:Y:S05]  /*2ae0*/  BSYNC B0 ;  /* 0x0000000000007941 */ /* 0x000fea0003800000 */
.L_x_373:
        /* <DEDUP_REMOVED lines=22> */
.L_x_376:
[----:B------:R-:W-:Y:S05]  /*2c50*/  BSYNC B0 ;  /* 0x0000000000007941 */ /* 0x000fea0003800000 */
.L_x_375:
        /* <DEDUP_REMOVED lines=18> */
.L_x_378:
[----:B------:R-:W-:Y:S05]  /*2d80*/  BSYNC B0 ;  /* 0x0000000000007941 */ /* 0x000fea0003800000 */
.L_x_377:
        /* <DEDUP_REMOVED lines=13> */
.L_x_380:
[----:B------:R-:W-:Y:S05]  /*2e60*/  BSYNC B0 ;  /* 0x0000000000007941 */ /* 0x000fea0003800000 */
.L_x_379:
        /* <DEDUP_REMOVED lines=17> */
.L_x_382:
[----:B------:R-:W-:Y:S05]  /*2f80*/  BSYNC B0 ;  /* 0x0000000000007941 */ /* 0x000fea0003800000 */
.L_x_381:
        /* <DEDUP_REMOVED lines=21> */
.L_x_384:
[----:B------:R-:W-:Y:S05]  /*30e0*/  BSYNC B0 ;  /* 0x0000000000007941 */ /* 0x000fea0003800000 */
.L_x_383:
[----:B------:R-:W5:Y:S01]  /*30f0*/  LDL R12, [R1+0x64] ;  /* 0x00006400010c7983 */ /* 0x000f620000100800 */
[----:B------:R-:W-:Y:S01]  /*3100*/  UIMAD UR6, UR36, UR24, URZ ;  /* 0x00000018240672a4 */ /* 0x000fe2000f8e023f */
[----:B-1----:R-:W-:Y:S01]  /*3110*/  IMAD.WIDE.U32 R6, R5, UR28, R20 ;  /* 0x0000001c05067c25 */ /* 0x002fe2000f8e0014 */
[----:B------:R-:W-:Y:S01]  /*3120*/  BSSY B0, `(.L_x_385) ;  /* 0x0000028000007945 */ /* 0x000fe20003800000 */
[----:B------:R1:W-:Y:S01]  /*3130*/  @P1 STS [R0+0x6000], RZ ;  /* 0x006000ff00001388 */ /* 0x0003e20000000800 */
[----:B------:R-:W-:Y:S01]  /*3140*/  UIMAD UR6, UR28, UR25, UR6 ;  /* 0x000000191c0672a4 */ /* 0x000fe2000f8e0206 */
[----:B------:R-:W-:Y:S02]  /*3150*/  IADD3 R6, P3, R6, UR29, RZ ;  /* 0x0000001d06067c10 */ /* 0x000fe4000ff7e0ff */
[----:B------:R1:W-:Y:S03]  /*3160*/  @P1 STS [R0+0x6004], RZ ;  /* 0x006004ff00001388 */ /* 0x0003e60000000800 */
[----:B------:R-:W-:Y:S01]  /*3170*/  IMAD.U32 R5, RZ, RZ, UR6 ;  /* 0x00000006ff057e24 */ /* 0x000fe2000f8e00ff */
[----:B------:R1:W-:Y:S01]  /*3180*/  @P1 STS.64 [R0+0x6008], RZ ;  /* 0x006008ff00001388 */ /* 0x0003e20000000a00 */
[----:B------:R-:W-:-:S03]  /*3190*/  ULDC.64 UR6, c[0x0][0x260] ;  /* 0x0000980000067ab9 */ /* 0x000fc60000000a00 */
[----:B------:R-:W-:Y:S01]  /*31a0*/  IADD3.X R7, R7, UR32, R5, P3, !PT ;  /* 0x0000002007077c10 */ /* 0x000fe20009ffe405 */
[----:B------:R-:W-:-:S04]  /*31b0*/  IMAD R5, R13, UR6, RZ ;  /* 0x000000060d057c24 */ /* 0x000fc8000f8e02ff */
[C---:B---3--:R-:W-:Y:S02]  /*31c0*/  IMAD R11, R4.reuse, UR7, R5 ;  /* 0x00000007040b7c24 */ /* 0x048fe4000f8e0205 */
        /* <DEDUP_REMOVED lines=29> */
.L_x_386:
[----:B------:R-:W-:Y:S05]  /*33a0*/  BSYNC B0 ;  /* 0x0000000000007941 */ /* 0x000fea0003800000 */
.L_x_385:
        /* <DEDUP_REMOVED lines=22> */
.L_x_388:
[----:B------:R-:W-:Y:S05]  /*3510*/  BSYNC B0 ;  /* 0x0000000000007941 */ /* 0x000fea0003800000 */
.L_x_387:
[----:B------:R-:W0:Y:S01]  /*3520*/  LDGDEPBAR ;  /* 0x00000000000079af */ /* 0x000e220000000000 */
[----:B------:R-:W-:Y:S01]  /*3530*/  ULDC.64 UR12, c[0x0][0x3c8] ;  /* 0x0000f200000c7ab9 */ /* 0x000fe20000000a00 */
[----:B-1----:R-:W-:Y:S01]  /*3540*/  IMAD.SHL.U32 R4, R12, 0x4, RZ ;  /* 0x000000040c047824 */ /* 0x002fe200078e00ff */
[----:B------:R-:W-:Y:S01]  /*3550*/  UISETP.NE.U32.AND UP1, UPT, UR12, URZ, UPT ;  /* 0x0000003f0c00728c */ /* 0x000fe2000bf25070 */
[----:B---3--:R-:W-:Y:S01]  /*3560*/  SHF.R.S32.HI R8, RZ, 0x1f, R12 ;  /* 0x0000001fff087819 */ /* 0x008fe2000001140c */
[----:B------:R-:W-:Y:S01]  /*3570*/  IMAD.MOV.U32 R9, RZ, RZ, 0x7f800000 ;  /* 0x7f800000ff097424 */ /* 0x000fe200078e00ff */
[----:B--2-4-:R-:W-:Y:S01]  /*3580*/  SHF.R.S32.HI R0, RZ, 0x1f, R10 ;  /* 0x0000001fff007819 */ /* 0x014fe2000001140a */
        /* <DEDUP_REMOVED lines=9> */
[----:B------:R-:W-:Y:S01]  /*3620*/  IADD3.X R5, R3, UR14, RZ, P2, !PT ;  /* 0x0000000e03057c10 */ /* 0x000fe200097fe4ff */
[----:B------:R-:W-:Y:S01]  /*3630*/  ULDC UR39, c[0x0][0x2d0] ;  /* 0x0000b40000277ab9 */ /* 0x000fe20000000800 */
        /* <DEDUP_REMOVED lines=14> */
[----:B------:R-:W-:Y:S01]  /*3720*/  @UP1 UIADD3 UR5, UR7, UR5, URZ ;  /* 0x0000000507051290 */ /* 0x000fe2000fffe03f */
[----:B------:R-:W-:Y:S01]  /*3730*/  LEA.HI R3, R17, R18, RZ, 0x7 ;  /* 0x0000001211037211 */ /* 0x000fe200078f38ff */
[C---:B------:R-:W-:Y:S01]  /*3740*/  VIADD R148, R161.reuse, 0x1000 ;  /* 0x00001000a1947836 */ /* 0x040fe20000000000 */
[----:B------:R-:W-:Y:S01]  /*3750*/  CS2R R94, SRZ ;  /* 0x00000000005e7805 */ /* 0x000fe2000001ff00 */
[----:B------:R-:W-:Y:S01]  /*3760*/  @UP1 ULEA.HI.X UR13, UR6, UR13, UR5, 0x2, UP0 ;  /* 0x0000000d060d1291 */ /* 0x000fe200080f1405 */
[----:B------:R-:W-:Y:S01]  /*3770*/  IMAD.SHL.U32 R154, R161, 0x2, RZ ;  /* 0x00000002a19a7824 */ /* 0x000fe200078e00ff */
[----:B------:R-:W-:Y:S01]  /*3780*/  CS2R R92, SRZ ;  /* 0x00000000005c7805 */ /* 0x000fe2000001ff00 */
[----:B------:R-:W-:Y:S01]  /*3790*/  @UP1 ULDC UR5, c[0x0][0x2e8] ;  /* 0x0000ba0000051ab9 */ /* 0x000fe20000000800 */
        /* <DEDUP_REMOVED lines=9> */
[----:B------:R-:W-:Y:S01]  /*3830*/  CS2R R80, SRZ ;  /* 0x0000000000507805 */ /* 0x000fe2000001ff00 */
[----:B-1----:R-:W-:Y:S01]  /*3840*/  IMAD.U32 R4, RZ, RZ, UR12 ;  /* 0x0000000cff047e24 */ /* 0x002fe2000f8e00ff */
[----:B------:R-:W-:Y:S01]  /*3850*/  CS2R R74, SRZ ;  /* 0x00000000004a7805 */ /* 0x000fe2000001ff00 */
[----:B------:R-:W-:Y:S01]  /*3860*/  IMAD.U32 R5, RZ, RZ, UR13 ;  /* 0x0000000dff057e24 */ /* 0x000fe2000f8e00ff */
[----:B------:R-:W1:Y:S01]  /*3870*/  LDSM.16.M88.4 R116, [R149+0x8000] ;  /* 0x008000009574783b */ /* 0x000e620000000200 */
[----:B------:R-:W-:Y:S02]  /*3880*/  CS2R R72, SRZ ;  /* 0x0000000000487805 */ /* 0x000fe4000001ff00 */
[----:B------:R-:W-:-:S02]  /*3890*/  CS2R R70, SRZ ;  /* 0x0000000000467805 */ /* 0x000fc4000001ff00 */
[----:B------:R-:W-:Y:S01]  /*38a0*/  CS2R R68, SRZ ;  /* 0x0000000000447805 */ /* 0x000fe2000001ff00 */
[----:B------:R1:W2:Y:S01]  /*38b0*/  @P1 LDG.E R4, desc[UR10][R4.64] ;  /* 0x0000000a04041981 */ /* 0x0002a2000c1e1900 */
[----:B------:R-:W2:Y:S01]  /*38c0*/  @P1 MUFU.RCP R0, UR5 ;  /* 0x0000000500001d08 */ /* 0x000ea20008001000 */
[----:B------:R-:W-:Y:S01]  /*38d0*/  SHF.R.S32.HI R3, RZ, 0x7, R3 ;  /* 0x00000007ff037819 */ /* 0x000fe20000011403 */
[----:B------:R-:W-:Y:S01]  /*38e0*/  USHF.L.U32 UR37, UR23, 0x3, URZ ;  /* 0x0000000317257899 */ /* 0x000fe2000800063f */
[----:B------:R-:W2:Y:S01]  /*38f0*/  LDSM.16.M88.4 R120, [R149+0x8400] ;  /* 0x008400009578783b */ /* 0x000ea20000000200 */
[----:B------:R-:W-:Y:S02]  /*3900*/  USHF.L.U32 UR36, UR23, 0x4, URZ ;  /* 0x0000000417247899 */ /* 0x000fe4000800063f */
[----:B------:R-:W-:Y:S01]  /*3910*/  UIMAD UR35, UR23, 0x18, URZ ;  /* 0x00000018172378a4 */ /* 0x000fe2000f8e023f */
[----:B------:R-:W2:Y:S01]  /*3920*/  LDSM.16.M88.4 R124, [R149+0x8800] ;  /* 0x00880000957c783b */ /* 0x000ea20000000200 */
[----:B------:R-:W-:-:S02]  /*3930*/  USHF.L.U32 UR34, UR23, 0x5, URZ ;  /* 0x0000000517227899 */ /* 0x000fc4000800063f */
[----:B------:R-:W-:Y:S01]  /*3940*/  UIMAD UR33, UR23, 0x28, URZ ;  /* 0x00000028172178a4 */ /* 0x000fe2000f8e023f */
[----:B------:R-:W2:Y:S01]  /*3950*/  LDSM.16.M88.4 R128, [R149+0x8c00] ;  /* 0x008c00009580783b */ /* 0x000ea20000000200 */
[----:B------:R-:W-:Y:S02]  /*3960*/  UIMAD UR32, UR23, 0x30, URZ ;  /* 0x00000030172078a4 */ /* 0x000fe4000f8e023f */
[----:B------:R-:W-:Y:S01]  /*3970*/  UIMAD UR31, UR23, 0x38, URZ ;  /* 0x00000038171f78a4 */ /* 0x000fe2000f8e023f */
[----:B------:R-:W2:Y:S01]  /*3980*/  LDSM.16.M88.4 R132, [R150+0x8000] ;  /* 0x008000009684783b */ /* 0x000ea20000000200 */
[----:B------:R-:W-:Y:S02]  /*3990*/  USHF.L.U32 UR30, UR23, 0x6, URZ ;  /* 0x00000006171e7899 */ /* 0x000fe4000800063f */
[----:B------:R-:W-:Y:S01]  /*39a0*/  UIMAD UR29, UR23, 0x48, URZ ;  /* 0x00000048171d78a4 */ /* 0x000fe2000f8e023f */
[----:B------:R-:W2:Y:S01]  /*39b0*/  LDSM.16.M88.4 R136, [R150+0x8400] ;  /* 0x008400009688783b */ /* 0x000ea20000000200 */
[----:B------:R-:W-:-:S02]  /*39c0*/  UIMAD UR28, UR23, 0x50, URZ ;  /* 0x00000050171c78a4 */ /* 0x000fc4000f8e023f */
[----:B------:R-:W-:Y:S01]  /*39d0*/  UIMAD UR27, UR23, 0x58, URZ ;  /* 0x00000058171b78a4 */ /* 0x000fe2000f8e023f */
[----:B------:R-:W2:Y:S01]  /*39e0*/  LDSM.16.M88.4 R140, [R150+0x8800] ;  /* 0x00880000968c783b */ /* 0x000ea20000000200 */
[----:B-1----:R-:W-:Y:S01]  /*39f0*/  IMAD.SHL.U32 R5, R18, 0x2, RZ ;  /* 0x0000000212057824 */ /* 0x002fe200078e00ff */
[----:B------:R-:W-:Y:S02]  /*3a00*/  UIMAD UR26, UR23, 0x60, URZ ;  /* 0x00000060171a78a4 */ /* 0x000fe4000f8e023f */
[----:B------:R-:W1:Y:S01]  /*3a10*/  LDSM.16.M88.4 R144, [R150+0x8c00] ;  /* 0x008c00009690783b */ /* 0x000e620000000200 */
[----:B------:R-:W-:Y:S01]  /*3a20*/  UIMAD UR25, UR23, 0x68, URZ ;  /* 0x00000068171978a4 */ /* 0x000fe2000f8e023f */
[----:B------:R-:W-:Y:S01]  /*3a30*/  LOP3.LUT R5, R5, 0x6, RZ, 0xc0, !PT ;  /* 0x0000000605057812 */ /* 0x000fe200078ec0ff */
[----:B------:R-:W-:Y:S02]  /*3a40*/  UIMAD UR24, UR23, 0x70, URZ ;  /* 0x00000070171878a4 */ /* 0x000fe4000f8e023f */
[----:B------:R-:W-:-:S02]  /*3a50*/  UIADD3 UR22, -UR22, URZ, URZ ;  /* 0x0000003f16167290 */ /* 0x000fc4000fffe13f */
[----:B------:R-:W-:Y:S01]  /*3a60*/  IMAD R3, R3, 0x40, R5 ;  /* 0x0000004003037824 */ /* 0x000fe200078e0205 */
[----:B------:R-:W-:Y:S01]  /*3a70*/  ULDC UR7, c[0x0][0x2ec] ;  /* 0x0000bb0000077ab9 */ /* 0x000fe20000000800 */
[----:B------:R-:W-:-:S03]  /*3a80*/  VIADD R5, R12, 0x1 ;  /* 0x000000010c057836 */ /* 0x000fc60000000000 */
[----:B------:R1:W-:Y:S04]  /*3a90*/  STL [R1+0x5c], R3 ;  /* 0x00005c0301007387 */ /* 0x0003e80000100800 */
[----:B------:R1:W-:Y:S02]  /*3aa0*/  STL [R1+0x58], R5 ;  /* 0x0000580501007387 */ /* 0x0003e40000100800 */
[----:B-1----:R-:W-:-:S05]  /*3ab0*/  IMAD.SHL.U32 R3, R12, 0x4, RZ ;  /* 0x000000040c037824 */ /* 0x002fca00078e00ff */
[----:B------:R1:W-:Y:S01]  /*3ac0*/  STL [R1+0x54], R3 ;  /* 0x0000540301007387 */ /* 0x0003e20000100800 */
[----:B------:R-:W-:Y:S02]  /*3ad0*/  SHF.L.U64.HI R5, R12, 0x2, R8 ;  /* 0x000000020c057819 */ /* 0x000fe40000010208 */
[----:B------:R-:W-:Y:S01]  /*3ae0*/  SEL R148, R148, R161, !P0 ;  /* 0x000000a194947207 */ /* 0x000fe20004000000 */
[----:B------:R-:W-:-:S03]  /*3af0*/  UMOV UR5, URZ ;  /* 0x0000003f00057c82 */ /* 0x000fc60008000000 */
[----:B------:R-:W-:Y:S01]  /*3b00*/  LEA R148, R148, UR4, 0x1 ;  /* 0x0000000494947c11 */ /* 0x000fe2000f8e08ff */
[----:B------:R-:W-:Y:S01]  /*3b10*/  UIMAD UR23, UR23, 0x78, URZ ;  /* 0x00000078171778a4 */ /* 0x000fe2000f8e023f */
[----:B---3--:R-:W-:Y:S04]  /*3b20*/  STL [R1+0x40], R14 ;  /* 0x0000400e01007387 */ /* 0x008fe80000100800 */
[----:B----4-:R-:W-:Y:S04]  /*3b30*/  STL [R1+0x44], R13 ;  /* 0x0000440d01007387 */ /* 0x010fe80000100800 */
[----:B-----5:R-:W-:Y:S04]  /*3b40*/  STL [R1+0x38], R11 ;  /* 0x0000380b01007387 */ /* 0x020fe80000100800 */
[----:B--2---:R-:W-:Y:S04]  /*3b50*/  STL [R1+0x3c], R9 ;  /* 0x00003c0901007387 */ /* 0x004fe80000100800 */
[----:B------:R-:W-:Y:S01]  /*3b60*/  STL [R1+0x50], R5 ;  /* 0x0000500501007387 */ /* 0x000fe20000100800 */
[----:B------:R-:W-:-:S05]  /*3b70*/  @P1 FMUL.FTZ R0, R4, R0 ;  /* 0x0000000004001220 */ /* 0x000fca0000410000 */
[----:B------:R-:W-:Y:S01]  /*3b80*/  @P1 R2UR UR6, R0 ;  /* 0x00000000000612ca */ /* 0x000fe200000e0000 */
[----:B------:R-:W-:-:S05]  /*3b90*/  VIADD R0, R12, 0xffffff80 ;  /* 0xffffff800c007836 */ /* 0x000fca0000000000 */
[----:B-1----:R-:W-:-:S04]  /*3ba0*/  SHF.R.S32.HI R3, RZ, 0x1f, R0 ;  /* 0x0000001fff037819 */ /* 0x002fc80000011400 */
[C---:B------:R-:W-:Y:S01]  /*3bb0*/  SHF.L.U64.HI R3, R0.reuse, 0x2, R3 ;  /* 0x0000000200037819 */ /* 0x040fe20000010203 */
[----:B------:R-:W-:-:S04]  /*3bc0*/  IMAD.SHL.U32 R0, R0, 0x4, RZ ;  /* 0x0000000400007824 */ /* 0x000fc800078e00ff */
[----:B------:R1:W-:Y:S04]  /*3bd0*/  STL [R1+0x4c], R3 ;  /* 0x00004c0301007387 */ /* 0x0003e80000100800 */
[----:B------:R2:W-:Y:S04]  /*3be0*/  STL [R1+0x48], R0 ;  /* 0x0000480001007387 */ /* 0x0005e80000100800 */
[----:B------:R2:W-:Y:S01]  /*3bf0*/  STL [R1+0x28], R162 ;  /* 0x000028a201007387 */ /* 0x0005e20000100800 */
[----:B------:R-:W-:Y:S01]  /*3c00*/  VIADD R4, R156, 0x1000 ;  /* 0x000010009c047836 */ /* 0x000fe20000000000 */
[----:B------:R-:W-:Y:S01]  /*3c10*/  @UP1 UMOV UR5, UR6 ;  /* 0x0000000600051c82 */ /* 0x000fe20008000000 */
[----:B------:R-:W-:-:S03]  /*3c20*/  ULDC UR6, c[0x0][0x39c] ;  /* 0x0000e70000067ab9 */ /* 0x000fc60000000800 */
[----:B-1----:R-:W-:-:S04]  /*3c30*/  SEL R3, R4, R156, !P0 ;  /* 0x0000009c04037207 */ /* 0x002fc80004000000 */
[----:B------:R-:W-:-:S07]  /*3c40*/  LEA R3, R3, UR4, 0x1 ;  /* 0x0000000403037c11 */ /* 0x000fce000f8e08ff */
.L_x_391:
[----:B------:R-:W0:Y:S01]  /*3c50*/  LDGDEPBAR ;  /* 0x00000000000079af */ /* 0x000e220000000000 */
[----:B------:R-:W-:Y:S01]  /*3c60*/  IADD3 R112, R155, R148, RZ ;  /* 0x000000949b707210 */ /* 0x000fe20007ffe0ff */
[----:B------:R-:W-:Y:S01]  /*3c70*/  USHF.L.U32 UR12, UR18, 0x7, URZ ;  /* 0x00000007120c7899 */ /* 0x000fe2000800063f */
[----:B--2---:R-:W-:Y:S05]  /*3c80*/  MOV R0, UR18 ;  /* 0x0000001200007c02 */ /* 0x004fea0008000f00 */
[----:B------:R-:W2:Y:S01]  /*3c90*/  LDL R170, [R1+0x58] ;  /* 0x0000580001aa7983 */ /* 0x000ea20000100800 */
[----:B------:R-:W-:Y:S02]  /*3ca0*/  USHF.L.U32 UR13, UR8, 0x7, URZ ;  /* 0x00000007080d7899 */ /* 0x000fe4000800063f */
[----:B------:R-:W-:Y:S01]  /*3cb0*/  UIADD3 UR19, UR20, 0x80, UR12 ;  /* 0x0000008014137890 */ /* 0x000fe2000fffe00c */
[----:B------:R-:W3:Y:S01]  /*3cc0*/  LDL R169, [R1+0x5c] ;  /* 0x00005c0001a97983 */ /* 0x000ee20000100800 */
[----:B------:R-:W-:Y:S02]  /*3cd0*/  UIADD3 UR12, UR12, 0x80, URZ ;  /* 0x000000800c0c7890 */ /* 0x000fe4000fffe03f */
[----:B------:R-:W-:Y:S01]  /*3ce0*/  UIADD3 UR19, UR19, -UR9, URZ ;  /* 0x8000000913137290 */ /* 0x000fe2000fffe03f */
[----:B------:R-:W4:Y:S03]  /*3cf0*/  LDL R168, [R1+0x40] ;  /* 0x0000400001a87983 */ /* 0x000f260000100800 */
[----:B------:R-:W-:Y:S01]  /*3d00*/  UISETP.GE.AND UP0, UPT, UR13, UR19, UPT ;  /* 0x000000130d00728c */ /* 0x000fe2000bf06270 */
[----:B------:R-:W2:Y:S03]  /*3d10*/  LDL R167, [R1+0x44] ;  /* 0x0000440001a77983 */ /* 0x000ea60000100800 */
[----:B------:R-:W-:Y:S01]  /*3d20*/  UISETP.LT.AND UP0, UPT, UR12, UR9, UP0 ;  /* 0x000000090c00728c */ /* 0x000fe20008701270 */
[----:B------:R-:W-:Y:S04]  /*3d30*/  STL [R1+0x100], R152 ;  /* 0x0001009801007387 */ /* 0x000fe80000100800 */
[----:B------:R-:W-:Y:S01]  /*3d40*/  STL [R1+0xfc], R151 ;  /* 0x0000fc9701007387 */ /* 0x000fe20000100800 */
[----:B------:R-:W-:Y:S01]  /*3d50*/  PLOP3.LUT P0, PT, PT, PT, UP0, 0x80, 0x0 ;  /* 0x000000000000781c */ /* 0x000fe20003f0f008 */
[----:B------:R-:W-:Y:S02]  /*3d60*/  UISETP.GT.AND UP0, UPT, UR8, UR21, UPT ;  /* 0x000000150800728c */ /* 0x000fe4000bf04270 */
        /* <DEDUP_REMOVED lines=33> */
[----:B------:R-:W-:Y:S01]  /*3f80*/  STL [R1+0x74], R2 ;  /* 0x0000740201007387 */ /* 0x000fe20000100800 */
[----:B--2---:R-:W-:Y:S01]  /*3f90*/  FSETP.NEU.FTZ.AND P1, PT, R167, -INF , PT ;  /* 0xff800000a700780b */ /* 0x004fe20003f3d000 */
[----:B------:R-:W-:Y:S04]  /*3fa0*/  DEPBAR.LE SB0, 0x0 ;  /* 0x000080000000791a */ /* 0x000fe80000000000 */
[----:B------:R-:W-:Y:S01]  /*3fb0*/  BAR.SYNC.DEFER_BLOCKING 0x0 ;  /* 0x0000000000007b1d */ /* 0x000fe20000010000 */
[----:B---3--:R-:W-:Y:S02]  /*3fc0*/  LEA R0, R0, R169, 0x7 ;  /* 0x000000a900007211 */ /* 0x008fe400078e38ff */
[----:B----4-:R-:W-:Y:S03]  /*3fd0*/  FSETP.NEU.FTZ.AND P2, PT, R168, -INF , PT ;  /* 0xff800000a800780b */ /* 0x010fe60003f5d000 */
[----:B------:R-:W-:Y:S08]  /*3fe0*/  LDSM.16.M88.4 R64, [R148] ;  /* 0x000000009440783b */ /* 0x000ff00000000200 */
[----:B------:R-:W1:Y:S08]  /*3ff0*/  LDSM.16.M88.4 R16, [R149+0x6000] ;  /* 0x006000009510783b */ /* 0x000e700000000200 */
[----:B------:R-:W2:Y:S08]  /*4000*/  LDSM.16.M88.4 R60, [R148+0x1000] ;  /* 0x00100000943c783b */ /* 0x000eb00000000200 */
[----:B------:R-:W3:Y:S08]  /*4010*/  LDSM.16.M88.4 R32, [R149+0x6400] ;  /* 0x006400009520783b */ /* 0x000ef00000000200 */
[----:B------:R-:W4:Y:S08]  /*4020*/  LDSM.16.M88.4 R48, [R149+0x6800] ;  /* 0x006800009530783b */ /* 0x000f300000000200 */
[----:B------:R-:W4:Y:S01]  /*4030*/  LDSM.16.M88.4 R100, [R149+0x6c00] ;  /* 0x006c00009564783b */ /* 0x000f220000000200 */
[-C--:B-1----:R-:W-:Y:S07]  /*4040*/  HMMA.16816.F32.BF16 R4, R64, R16.reuse, RZ ;  /* 0x000000104004723c */ /* 0x082fee00000418ff */
[----:B------:R-:W-:Y:S01]  /*4050*/  LDSM.16.M88.4 R104, [R112] ;  /* 0x000000007068783b */ /* 0x000fe20000000200 */
[C---:B--2---:R-:W-:Y:S07]  /*4060*/  HMMA.16816.F32.BF16 R8, R60.reuse, R16, RZ ;  /* 0x000000103c08723c */ /* 0x044fee00000418ff */
[----:B------:R-:W1:Y:S01]  /*4070*/  LDSM.16.M88.4 R108, [R150+0x6000] ;  /* 0x00600000966c783b */ /* 0x000e620000000200 */
[-C--:B------:R-:W-:Y:S07]  /*4080*/  HMMA.16816.F32.BF16 R12, R60, R18.reuse, RZ ;  /* 0x000000123c0c723c */ /* 0x080fee00000418ff */
[----:B------:R-:W2:Y:S01]  /*4090*/  LDSM.16.M88.4 R112, [R112+0x1000] ;  /* 0x001000007070783b */ /* 0x000ea20000000200 */
[C---:B------:R-:W-:Y:S06]  /*40a0*/  HMMA.16816.F32.BF16 R16, R64.reuse, R18, RZ ;  /* 0x000000124010723c */ /* 0x040fec00000418ff */
[-C--:B---3--:R-:W-:Y:S06]  /*40b0*/  HMMA.16816.F32.BF16 R20, R64, R32.reuse, RZ ;  /* 0x000000204014723c */ /* 0x088fec00000418ff */
[C---:B------:R-:W-:Y:S06]  /*40c0*/  HMMA.16816.F32.BF16 R24, R60.reuse, R32, RZ ;  /* 0x000000203c18723c */ /* 0x040fec00000418ff */
[-C--:B------:R-:W-:Y:S06]  /*40d0*/  HMMA.16816.F32.BF16 R28, R60, R34.reuse, RZ ;  /* 0x000000223c1c723c */ /* 0x080fec00000418ff */
[C---:B------:R-:W-:Y:S06]  /*40e0*/  HMMA.16816.F32.BF16 R32, R64.reuse, R34, RZ ;  /* 0x000000224020723c */ /* 0x040fec00000418ff */
[-C--:B----4-:R-:W-:Y:S06]  /*40f0*/  HMMA.16816.F32.BF16 R36, R64, R48.reuse, RZ ;  /* 0x000000304024723c */ /* 0x090fec00000418ff */
        /* <DEDUP_REMOVED lines=8> */
[C---:B--2---:R-:W-:Y:S06]  /*4180*/  HMMA.16816.F32.BF16 R8, R112.reuse, R108, R8 ;  /* 0x0000006c7008723c */ /* 0x044fec0000041808 */
        /* <DEDUP_REMOVED lines=11> */
[----:B------:R-:W1:Y:S01]  /*4240*/  MUFU.TANH R166, R10 ;  /* 0x0000000a00a67308 */ /* 0x000e620000002400 */
[----:B------:R-:W-:Y:S01]  /*4250*/  FMUL.FTZ R14, R14, UR6 ;  /* 0x000000060e0e7c20 */ /* 0x000fe20008410000 */
[----:B------:R-:W-:Y:S01]  /*4260*/  FMUL.FTZ R15, R15, UR6 ;  /* 0x000000060f0f7c20 */ /* 0x000fe20008410000 */
[----:B------:R-:W-:Y:S01]  /*4270*/  FMUL.FTZ R13, R13, UR6 ;  /* 0x000000060d0d7c20 */ /* 0x000fe20008410000 */
[----:B------:R-:W-:Y:S01]  /*4280*/  FMUL.FTZ R12, R12, UR6 ;  /* 0x000000060c0c7c20 */ /* 0x000fe20008410000 */
[----:B------:R-:W-:Y:S01]  /*4290*/  FMUL.FTZ R17, R17, UR6 ;  /* 0x0000000611117c20 */ /* 0x000fe20008410000 */
[----:B------:R-:W-:Y:S04]  /*42a0*/  FMUL.FTZ R18, R18, UR6 ;  /* 0x0000000612127c20 */ /* 0x000fe80008410000 */
[----:B------:R-:W-:Y:S01]  /*42b0*/  MUFU.TANH R164, R14 ;  /* 0x0000000e00a47308 */ /* 0x000fe20000002400 */
[----:B------:R-:W-:Y:S01]  /*42c0*/  FMUL.FTZ R16, R16, UR6 ;  /* 0x0000000610107c20 */ /* 0x000fe20008410000 */
[----:B------:R-:W-:Y:S08]  /*42d0*/  FMUL.FTZ R19, R19, UR6 ;  /* 0x0000000613137c20 */ /* 0x000ff00008410000 */
[----:B------:R-:W2:Y:S01]  /*42e0*/  MUFU.TANH R165, R11 ;  /* 0x0000000b00a57308 */ /* 0x000ea20000002400 */
[----:B-1----:R-:W-:Y:S01]  /*42f0*/  STL [R1+0x1c], R166 ;  /* 0x00001ca601007387 */ /* 0x002fe20000100800 */
[----:B------:R-:W-:Y:S04]  /*4300*/  MOV R10, UR9 ;  /* 0x00000009000a7c02 */ /* 0x000fe80008000f00 */
[----:B------:R-:W-:Y:S04]  /*4310*/  IADD3 R10, R10, -UR20, R170 ;  /* 0x800000140a0a7c10 */ /* 0x000fe8000fffe0aa */
[----:B------:R-:W1:Y:S01]  /*4320*/  MUFU.TANH R163, R15 ;  /* 0x0000000f00a37308 */ /* 0x000e620000002400 */
[----:B------:R-:W-:Y:S09]  /*4330*/  @!P0 IADD3 R10, R10, UR13, RZ ;  /* 0x0000000d0a0a8c10 */ /* 0x000ff2000fffe0ff */
[----:B------:R3:W-:Y:S01]  /*4340*/  MUFU.TANH R92, R17 ;  /* 0x00000011005c7308 */ /* 0x0007e20000002400 */
[----:B--2---:R-:W-:Y:S04]  /*4350*/  STL [R1+0x18], R165 ;  /* 0x000018a501007387 */ /* 0x004fe80000100800 */
[----:B------:R-:W-:Y:S05]  /*4360*/  STL [R1+0x14], R164 ;  /* 0x000014a401007387 */ /* 0x000fea0000100800 */
[----:B------:R-:W-:Y:S01]  /*4370*/  MUFU.TANH R151, R5 ;  /* 0x0000000500977308 */ /* 0x000fe20000002400 */
[----:B-1----:R-:W-:Y:S01]  /*4380*/  STL [R1+0x10], R163 ;  /* 0x000010a301007387 */ /* 0x002fe20000100800 */
[----:B------:R-:W-:Y:S04]  /*4390*/  @!P0 VIMNMX R15, R10, UR9, PT ;  /* 0x000000090a0f8c48 */ /* 0x000fe8000bfe0100 */
[----:B------:R-:W-:Y:S04]  /*43a0*/  @!P0 ISETP.GE.AND P3, PT, R0, R15, PT ;  /* 0x0000000f0000820c */ /* 0x000fe80003f66270 */
[----:B------:R1:W-:Y:S01]  /*43b0*/  MUFU.TANH R214, R18 ;  /* 0x0000001200d67308 */ /* 0x0003e20000002400 */
[----:B---3--:R-:W2:Y:S09]  /*43c0*/  LDL R17, [R1+0x38] ;  /* 0x0000380001117983 */ /* 0x008eb20000100800 */
[----:B------:R-:W3:Y:S10]  /*43d0*/  MUFU.TANH R69, R6 ;  /* 0x0000000600457308 */ /* 0x000ef40000002400 */
[----:B------:R-:W-:Y:S01]  /*43e0*/  MUFU.TANH R252, R8 ;  /* 0x0000000800fc7308 */ /* 0x000fe20000002400 */
[----:B-1----:R-:W4:Y:S09]  /*43f0*/  LDL R18, [R1+0x3c] ;  /* 0x00003c0001127983 */ /* 0x002f320000100800 */
[----:B------:R1:W3:Y:S10]  /*4400*/  MUFU.TANH R68, R7 ;  /* 0x0000000700447308 */ /* 0x0002f40000002400 */
[----:B------:R3:W-:Y:S10]  /*4410*/  MUFU.TANH R248, R12 ;  /* 0x0000000c00f87308 */ /* 0x0007f40000002400 */
[----:B------:R3:W-:Y:S01]  /*4420*/  MUFU.TANH R247, R13 ;  /* 0x0000000d00f77308 */ /* 0x0007e20000002400 */
[----:B-1----:R-:W1:Y:S09]  /*4430*/  LDSM.16.M88.4 R4, [R150+0x6400] ;  /* 0x006400009604783b */ /* 0x002e720000000200 */
[----:B------:R-:W-:Y:S01]  /*4440*/  MUFU.TANH R93, R16 ;  /* 0x00000010005d7308 */ /* 0x000fe20000002400 */
[----:B---3--:R-:W-:Y:S01]  /*4450*/  FMUL.FTZ R12, R167, 1.4426950216293334961 ;  /* 0x3fb8aa3ba70c7820 */ /* 0x008fe20000410000 */
[----:B------:R-:W-:Y:S04]  /*4460*/  MOV R167, 0x8 ;  /* 0x0000000800a77802 */ /* 0x000fe80000000f00 */
[----:B------:R-:W-:Y:S04]  /*4470*/  @!P0 VIADDMNMX R14, R10, R167, UR9, PT ;  /* 0x000000090a0e8e46 */ /* 0x000fe8000b8001a7 */
[----:B------:R-:W-:Y:S01]  /*4480*/  MUFU.TANH R251, R9 ;  /* 0x0000000900fb7308 */ /* 0x000fe20000002400 */
[----:B------:R-:W-:Y:S01]  /*4490*/  FMUL.FTZ R13, R168, 1.4426950216293334961 ;  /* 0x3fb8aa3ba80d7820 */ /* 0x000fe20000410000 */
[----:B------:R-:W-:Y:S04]  /*44a0*/  FSEL R12, R12, RZ, P1 ;  /* 0x000000ff0c0c7208 */ /* 0x000fe80000800000 */
[----:B------:R-:W-:Y:S04]  /*44b0*/  FSEL R13, R13, RZ, P2 ;  /* 0x000000ff0d0d7208 */ /* 0x000fe80001000000 */
[----:B------:R3:W-:Y:S01]  /*44c0*/  MUFU.TANH R213, R19 ;  /* 0x0000001300d57308 */ /* 0x0007e20000002400 */
[C---:B------:R-:W-:Y:S01]  /*44d0*/  @!P0 ISETP.GE.AND P2, PT, R0.reuse, R14, PT ;  /* 0x0000000e0000820c */ /* 0x040fe20003f46270 */
[-C--:B-1----:R-:W-:Y:S01]  /*44e0*/  HMMA.16816.F32.BF16 R20, R104, R4.reuse, R20 ;  /* 0x000000046814723c */ /* 0x082fe20000041814 */
[----:B---3--:R-:W-:Y:S05]  /*44f0*/  MOV R19, 0x40 ;  /* 0x0000004000137802 */ /* 0x008fea0000000f00 */
[C---:B------:R-:W-:Y:S06]  /*4500*/  HMMA.16816.F32.BF16 R24, R112.reuse, R4, R24 ;  /* 0x000000047018723c */ /* 0x040fec0000041818 */
[-C--:B------:R-:W-:Y:S05]  /*4510*/  HMMA.16816.F32.BF16 R28, R112, R6.reuse, R28 ;  /* 0x00000006701c723c */ /* 0x080fea000004181c */
[----:B------:R-:W-:Y:S01]  /*4520*/  I2FP.F32.S32 R5, R0 ;  /* 0x0000000000057245 */ /* 0x000fe20000201400 */
[C---:B------:R-:W-:Y:S05]  /*4530*/  HMMA.16816.F32.BF16 R32, R104.reuse, R6, R32 ;  /* 0x000000066820723c */ /* 0x040fea0000041820 */
[C---:B------:R-:W-:Y:S01]  /*4540*/  FFMA.FTZ R8, R5.reuse, UR5, R152 ;  /* 0x0000000505087c23 */ /* 0x040fe20008010098 */
[----:B------:R-:W-:Y:S01]  /*4550*/  IADD3 R4, R0, 0x1, RZ ;  /* 0x0000000100047810 */ /* 0x000fe20007ffe0ff */
[----:B------:R-:W-:Y:S01]  /*4560*/  FFMA.FTZ R9, R5, UR5, R69 ;  /* 0x0000000505097c23 */ /* 0x000fe20008010045 */
[----:B------:R-:W-:Y:S02]  /*4570*/  FMUL.FTZ R20, R20, UR6 ;  /* 0x0000000614147c20 */ /* 0x000fe40008410000 */
[----:B------:R-:W-:Y:S01]  /*4580*/  @!P0 ISETP.GE.AND P1, PT, R4, R15, PT ;  /* 0x0000000f0400820c */ /* 0x000fe20003f26270 */
[----:B------:R-:W-:Y:S01]  /*4590*/  FMUL.FTZ R23, R23, UR6 ;  /* 0x0000000617177c20 */ /* 0x000fe20008410000 */
[----:B------:R-:W-:Y:S01]  /*45a0*/  MUFU.TANH R91, R20 ;  /* 0x00000014005b7308 */ /* 0x000fe20000002400 */
[----:B------:R-:W-:Y:S01]  /*45b0*/  @!P0 FSEL R8, R8, -INF , !P3 ;  /* 0xff80000008088808 */ /* 0x000fe20005800000 */
[----:B------:R-:W-:Y:S01]  /*45c0*/  FMUL.FTZ R21, R21, UR6 ;  /* 0x0000000615157c20 */ /* 0x000fe20008410000 */
[----:B------:R-:W-:Y:S01]  /*45d0*/  I2FP.F32.S32 R16, R4 ;  /* 0x0000000400107245 */ /* 0x000fe20000201400 */
[----:B------:R-:W-:Y:S01]  /*45e0*/  FMUL.FTZ R22, R22, UR6 ;  /* 0x0000000616167c20 */ /* 0x000fe20008410000 */
[----:B------:R-:W-:Y:S01]  /*45f0*/  @!P0 FSEL R9, R9, -INF , !P2 ;  /* 0xff80000009098808 */ /* 0x000fe20005000000 */
[----:B------:R-:W-:Y:S01]  /*4600*/  FFMA.FTZ R8, R8, UR7, -R13 ;  /* 0x0000000708087c23 */ /* 0x000fe2000801080d */
[----:B------:R-:W-:Y:S03]  /*4610*/  FMUL.FTZ R24, R24, UR6 ;  /* 0x0000000618187c20 */ /* 0x000fe60008410000 */
[----:B------:R-:W-:Y:S01]  /*4620*/  MUFU.TANH R209, R23 ;  /* 0x0000001700d17308 */ /* 0x000fe20000002400 */
[----:B------:R-:W-:Y:S01]  /*4630*/  FFMA.FTZ R11, R16, UR5, R151 ;  /* 0x00000005100b7c23 */ /* 0x000fe20008010097 */
[----:B------:R-:W-:Y:S01]  /*4640*/  FFMA.FTZ R9, R9, UR7, -R12 ;  /* 0x0000000709097c23 */ /* 0x000fe2000801080c */
[----:B------:R-:W-:Y:S01]  /*4650*/  FMUL.FTZ R26, R26, UR6 ;  /* 0x000000061a1a7c20 */ /* 0x000fe20008410000 */
[----:B------:R-:W-:Y:S01]  /*4660*/  FMUL.FTZ R25, R25, UR6 ;  /* 0x0000000619197c20 */ /* 0x000fe20008410000 */
[----:B------:R-:W-:Y:S01]  /*4670*/  FMUL.FTZ R27, R27, UR6 ;  /* 0x000000061b1b7c20 */ /* 0x000fe20008410000 */
[----:B------:R-:W-:Y:S01]  /*4680*/  @!P0 FSEL R11, R11, -INF , !P1 ;  /* 0xff8000000b0b8808 */ /* 0x000fe20004800000 */
[----:B------:R-:W-:Y:S03]  /*4690*/  FMUL.FTZ R31, R31, UR6 ;  /* 0x000000061f1f7c20 */ /* 0x000fe60008410000 */
[----:B------:R1:W-:Y:S01]  /*46a0*/  MUFU.EX2 R99, R8 ;  /* 0x0000000800637308 */ /* 0x0003e20000000800 */
[----:B------:R-:W-:Y:S01]  /*46b0*/  @!P0 ISETP.GE.AND P1, PT, R4, R14, PT ;  /* 0x0000000e0400820c */ /* 0x000fe20003f26270 */
[----:B------:R-:W-:Y:S01]  /*46c0*/  FMUL.FTZ R30, R30, UR6 ;  /* 0x000000061e1e7c20 */ /* 0x000fe20008410000 */
[----:B------:R-:W-:Y:S01]  /*46d0*/  FFMA.FTZ R11, R11, UR7, -R13 ;  /* 0x000000070b0b7c23 */ /* 0x000fe2000801080d */
[----:B------:R-:W-:Y:S01]  /*46e0*/  FMUL.FTZ R32, R32, UR6 ;  /* 0x0000000620207c20 */ /* 0x000fe20008410000 */
[----:B------:R-:W-:Y:S01]  /*46f0*/  FMUL.FTZ R33, R33, UR6 ;  /* 0x0000000621217c20 */ /* 0x000fe20008410000 */
[----:B------:R-:W-:Y:S01]  /*4700*/  FMUL.FTZ R28, R28, UR6 ;  /* 0x000000061c1c7c20 */ /* 0x000fe20008410000 */
[----:B------:R-:W-:Y:S03]  /*4710*/  FMUL.FTZ R29, R29, UR6 ;  /* 0x000000061d1d7c20 */ /* 0x000fe60008410000 */
[----:B------:R3:W-:Y:S01]  /*4720*/  MUFU.EX2 R98, R11 ;  /* 0x0000000b00627308 */ /* 0x0007e20000000800 */
[----:B------:R-:W-:Y:S01]  /*4730*/  FMUL.FTZ R34, R34, UR6 ;  /* 0x0000000622227c20 */ /* 0x000fe20008410000 */
[----:B------:R-:W-:Y:S08]  /*4740*/  FMUL.FTZ R35, R35, UR6 ;  /* 0x0000000623237c20 */ /* 0x000ff00008410000 */
[----:B------:R-:W-:Y:S01]  /*4750*/  MUFU.EX2 R3, R9 ;  /* 0x0000000900037308 */ /* 0x000fe20000000800 */
[----:B-1----:R-:W-:Y:S05]  /*4760*/  FFMA.FTZ R8, R16, UR5, R68 ;  /* 0x0000000510087c23 */ /* 0x002fea0008010044 */
[----:B------:R-:W-:Y:S04]  /*4770*/  @!P0 FSEL R8, R8, -INF , !P1 ;  /* 0xff80000008088808 */ /* 0x000fe80004800000 */
[----:B------:R-:W-:Y:S01]  /*4780*/  MUFU.TANH R238, R24 ;  /* 0x0000001800ee7308 */ /* 0x000fe20000002400 */
[----:B---3--:R-:W-:Y:S01]  /*4790*/  @!P0 VIADDMNMX R11, R10, R19, UR9, PT ;  /* 0x000000090a0b8e46 */ /* 0x008fe2000b800113 */
[----:B------:R-:W-:Y:S03]  /*47a0*/  FFMA.FTZ R8, R8, UR7, -R12 ;  /* 0x0000000708087c23 */ /* 0x000fe6000801080c */
[-C--:B------:R-:W-:Y:S02]  /*47b0*/  @!P0 ISETP.GE.AND P1, PT, R0, R11.reuse, PT ;  /* 0x0000000b0000820c */ /* 0x080fe40003f26270 */
[----:B------:R-:W-:Y:S03]  /*47c0*/  @!P0 ISETP.GE.AND P3, PT, R4, R11, PT ;  /* 0x0000000b0400820c */ /* 0x000fe60003f66270 */
[----:B------:R1:W-:Y:S10]  /*47d0*/  MUFU.EX2 R2, R8 ;  /* 0x0000000800027308 */ /* 0x0003f40000000800 */
[----:B------:R-:W-:Y:S10]  /*47e0*/  MUFU.TANH R237, R25 ;  /* 0x0000001900ed7308 */ /* 0x000ff40000002400 */
[----:B------:R-:W-:Y:S01]  /*47f0*/  MUFU.TANH R90, R21 ;  /* 0x00000015005a7308 */ /* 0x000fe20000002400 */
[C---:B-1----:R-:W-:Y:S01]  /*4800*/  FFMA.FTZ R8, R5.reuse, UR5, R252 ;  /* 0x0000000505087c23 */ /* 0x042fe200080100fc */
[----:B------:R-:W-:Y:S04]  /*4810*/  FFMA.FTZ R5, R5, UR5, R166 ;  /* 0x0000000505057c23 */ /* 0x000fe800080100a6 */
[----:B------:R-:W-:Y:S04]  /*4820*/  @!P0 FSEL R8, R8, -INF , !P1 ;  /* 0xff80000008088808 */ /* 0x000fe80004800000 */
[----:B------:R-:W1:Y:S10]  /*4830*/  MUFU.TANH R26, R26 ;  /* 0x0000001a001a7308 */ /* 0x000e740000002400 */
[----:B------:R-:W-:Y:S10]  /*4840*/  MUFU.TANH R210, R22 ;  /* 0x0000001600d27308 */ /* 0x000ff40000002400 */
[----:B------:R-:W3:Y:S01]  /*4850*/  MUFU.TANH R25, R27 ;  /* 0x0000001b00197308 */ /* 0x000ee20000002400 */
[----:B-1----:R-:W-:Y:S09]  /*4860*/  STL [R1+0xc], R26 ;  /* 0x00000c1a01007387 */ /* 0x002ff20000100800 */
[----:B------:R-:W-:Y:S10]  /*4870*/  MUFU.TANH R234, R28 ;  /* 0x0000001c00ea7308 */ /* 0x000ff40000002400 */
[----:B------:R-:W-:Y:S01]  /*4880*/  MUFU.TANH R233, R29 ;  /* 0x0000001d00e97308 */ /* 0x000fe20000002400 */
[----:B---3--:R-:W-:Y:S09]  /*4890*/  STL [R1+0x8], R25 ;  /* 0x0000081901007387 */ /* 0x008ff20000100800 */
[----:B------:R-:W-:Y:S10]  /*48a0*/  MUFU.TANH R23, R31 ;  /* 0x0000001f00177308 */ /* 0x000ff40000002400 */
[----:B------:R-:W1:Y:S10]  /*48b0*/  MUFU.TANH R24, R30 ;  /* 0x0000001e00187308 */ /* 0x000e740000002400 */
[----:B------:R-:W-:Y:S10]  /*48c0*/  MUFU.TANH R87, R32 ;  /* 0x0000002000577308 */ /* 0x000ff40000002400 */
[----:B------:R-:W-:Y:S01]  /*48d0*/  MUFU.TANH R198, R34 ;  /* 0x0000002200c67308 */ /* 0x000fe20000002400 */
[----:B-1----:R-:W-:Y:S04]  /*48e0*/  STL [R1+0x4], R24 ;  /* 0x0000041801007387 */ /* 0x002fe80000100800 */
[----:B------:R-:W-:Y:S05]  /*48f0*/  STL [R1], R23 ;  /* 0x0000001701007387 */ /* 0x000fea0000100800 */
[----:B------:R-:W1:Y:S01]  /*4900*/  MUFU.TANH R86, R33 ;  /* 0x0000002100567308 */ /* 0x000e620000002400 */
[----:B------:R-:W3:Y:S09]  /*4910*/  LDL R108, [R1+0x54] ;  /* 0x00005400016c7983 */ /* 0x000ef20000100800 */
[----:B------:R-:W1:Y:S01]  /*4920*/  MUFU.TANH R197, R35 ;  /* 0x0000002300c57308 */ /* 0x000e620000002400 */
[C---:B--2---:R-:W-:Y:S01]  /*4930*/  FMUL.FTZ R9, R17.reuse, 1.4426950216293334961 ;  /* 0x3fb8aa3b11097820 */ /* 0x044fe20000410000 */
[----:B------:R-:W-:Y:S02]  /*4940*/  FSETP.NEU.FTZ.AND P2, PT, R17, -INF , PT ;  /* 0xff8000001100780b */ /* 0x000fe40003f5d000 */
[----:B------:R-:W-:Y:S02]  /*4950*/  MOV R17, 0x48 ;  /* 0x0000004800117802 */ /* 0x000fe40000000f00 */
[----:B------:R-:W-:Y:S02]  /*4960*/  FSEL R9, R9, RZ, P2 ;  /* 0x000000ff09097208 */ /* 0x000fe40001000000 */
[----:B------:R-:W-:Y:S03]  /*4970*/  @!P0 VIADDMNMX R10, R10, R17, UR9, PT ;  /* 0x000000090a0a8e46 */ /* 0x000fe6000b800111 */
[----:B------:R-:W-:Y:S01]  /*4980*/  FFMA.FTZ R17, R8, UR7, -R9 ;  /* 0x0000000708117c23 */ /* 0x000fe20008010809 */
[-C--:B------:R-:W-:Y:S01]  /*4990*/  @!P0 ISETP.GE.AND P2, PT, R4, R10.reuse, PT ;  /* 0x0000000a0400820c */ /* 0x080fe20003f46270 */
[C---:B------:R-:W-:Y:S01]  /*49a0*/  FFMA.FTZ R4, R16.reuse, UR5, R251 ;  /* 0x0000000510047c23 */ /* 0x040fe200080100fb */
[----:B------:R-:W-:Y:S01]  /*49b0*/  FFMA.FTZ R16, R16, UR5, R165 ;  /* 0x0000000510107c23 */ /* 0x000fe200080100a5 */
[----:B------:R2:W-:Y:S01]  /*49c0*/  MUFU.EX2 R230, R17 ;  /* 0x0000001100e67308 */ /* 0x0005e20000000800 */
[C---:B----4-:R-:W-:Y:S01]  /*49d0*/  FMUL.FTZ R8, R18.reuse, 1.4426950216293334961 ;  /* 0x3fb8aa3b12087820 */ /* 0x050fe20000410000 */
[----:B------:R-:W-:Y:S02]  /*49e0*/  FSETP.NEU.FTZ.AND P1, PT, R18, -INF , PT ;  /* 0xff8000001200780b */ /* 0x000fe40003f3d000 */
[----:B------:R-:W-:Y:S02]  /*49f0*/  @!P0 FSEL R4, R4, -INF , !P3 ;  /* 0xff80000004048808 */ /* 0x000fe40005800000 */
[-C--:B------:R-:W-:Y:S02]  /*4a00*/  @!P0 ISETP.GE.AND P3, PT, R0, R10.reuse, PT ;  /* 0x0000000a0000820c */ /* 0x080fe40003f66270 */
[----:B------:R-:W-:Y:S01]  /*4a10*/  @!P0 FSEL R16, R16, -INF , !P2 ;  /* 0xff80000010108808 */ /* 0x000fe20005000000 */
[----:B------:R-:W-:Y:S01]  /*4a20*/  FFMA.FTZ R4, R4, UR7, -R9 ;  /* 0x0000000704047c23 */ /* 0x000fe20008010809 */
[----:B------:R-:W-:Y:S02]  /*4a30*/  FSEL R8, R8, RZ, P1 ;  /* 0x000000ff08087208 */ /* 0x000fe40000800000 */
[----:B------:R-:W-:Y:S01]  /*4a40*/  @!P0 FSEL R5, R5, -INF , !P3 ;  /* 0xff80000005058808 */ /* 0x000fe20005800000 */
[----:B------:R-:W-:Y:S02]  /*4a50*/  MUFU.EX2 R229, R4 ;  /* 0x0000000400e57308 */ /* 0x000fe40000000800 */
[--C-:B------:R-:W-:Y:S01]  /*4a60*/  FFMA.FTZ R16, R16, UR7, -R8.reuse ;  /* 0x0000000710107c23 */ /* 0x100fe20008010808 */
[C---:B--2---:R-:W-:Y:S01]  /*4a70*/  IADD3 R17, R0.reuse, 0x8, RZ ;  /* 0x0000000800117810 */ /* 0x044fe20007ffe0ff */
[----:B------:R-:W-:Y:S03]  /*4a80*/  FFMA.FTZ R5, R5, UR7, -R8 ;  /* 0x0000000705057c23 */ /* 0x000fe60008010808 */
[----:B------:R-:W-:Y:S03]  /*4a90*/  I2FP.F32.S32 R19, R17 ;  /* 0x0000001100137245 */ /* 0x000fe60000201400 */
[----:B------:R2:W-:Y:S01]  /*4aa0*/  MUFU.EX2 R249, R16 ;  /* 0x0000001000f97308 */ /* 0x0005e20000000800 */
[CC--:B------:R-:W-:Y:S02]  /*4ab0*/  @!P0 ISETP.GE.AND P1, PT, R17.reuse, R11.reuse, PT ;  /* 0x0000000b1100820c */ /* 0x0c0fe40003f26270 */
[----:B------:R-:W-:Y:S01]  /*4ac0*/  @!P0 ISETP.GE.AND P2, PT, R17, R10, PT ;  /* 0x0000000a1100820c */ /* 0x000fe20003f46270 */
[----:B------:R-:W-:Y:S06]  /*4ad0*/  FFMA.FTZ R21, R19, UR5, R164 ;  /* 0x0000000513157c23 */ /* 0x000fec00080100a4 */
[----:B------:R4:W-:Y:S01]  /*4ae0*/  MUFU.EX2 R250, R5 ;  /* 0x0000000500fa7308 */ /* 0x0009e20000000800 */
[----:B------:R-:W-:Y:S02]  /*4af0*/  @!P0 FSEL R21, R21, -INF , !P2 ;  /* 0xff80000015158808 */ /* 0x000fe40005000000 */
[----:B------:R-:W-:Y:S03]  /*4b00*/  @!P0 ISETP.GE.AND P2, PT, R17, R14, PT ;  /* 0x0000000e1100820c */ /* 0x000fe60003f46270 */
[----:B------:R-:W-:Y:S01]  /*4b10*/  FFMA.FTZ R21, R21, UR7, -R8 ;  /* 0x0000000715157c23 */ /* 0x000fe20008010808 */
[----:B--2---:R-:W-:Y:S03]  /*4b20*/  IADD3 R16, R0, 0x9, RZ ;  /* 0x0000000900107810 */ /* 0x004fe60007ffe0ff */
[----:B------:R2:W-:Y:S01]  /*4b30*/  MUFU.EX2 R246, R21 ;  /* 0x0000001500f67308 */ /* 0x0005e20000000800 */
[----:B------:R-:W-:Y:S01]  /*4b40*/  I2FP.F32.S32 R18, R16 ;  /* 0x0000001000127245 */ /* 0x000fe20000201400 */
[----:B----4-:R-:W-:Y:S04]  /*4b50*/  FFMA.FTZ R5, R19, UR5, R248 ;  /* 0x0000000513057c23 */ /* 0x010fe800080100f8 */
[C---:B------:R-:W-:Y:S01]  /*4b60*/  FFMA.FTZ R4, R18.reuse, UR5, R247 ;  /* 0x0000000512047c23 */ /* 0x040fe200080100f7 */
[----:B------:R-:W-:Y:S01]  /*4b70*/  FFMA.FTZ R20, R18, UR5, R163 ;  /* 0x0000000512147c23 */ /* 0x000fe200080100a3 */
[----:B------:R-:W-:Y:S02]  /*4b80*/  @!P0 FSEL R5, R5, -INF , !P1 ;  /* 0xff80000005058808 */ /* 0x000fe40004800000 */
[----:B------:R-:W-:Y:S03]  /*4b90*/  @!P0 ISETP.GE.AND P1, PT, R16, R11, PT ;  /* 0x0000000b1000820c */ /* 0x000fe60003f26270 */
[----:B------:R-:W-:Y:S01]  /*4ba0*/  FFMA.FTZ R5, R5, UR7, -R9 ;  /* 0x0000000705057c23 */ /* 0x000fe20008010809 */
[----:B------:R-:W-:Y:S01]  /*4bb0*/  @!P0 FSEL R4, R4, -INF , !P1 ;  /* 0xff80000004048808 */ /* 0x000fe20004800000 */
[----:B--2---:R-:W-:Y:S01]  /*4bc0*/  FFMA.FTZ R21, R18, UR5, R92 ;  /* 0x0000000512157c23 */ /* 0x004fe2000801005c */
[----:B------:R-:W-:Y:S01]  /*4bd0*/  @!P0 ISETP.GE.AND P1, PT, R16, R10, PT ;  /* 0x0000000a1000820c */ /* 0x000fe20003f26270 */
[----:B------:R2:W-:Y:S01]  /*4be0*/  MUFU.EX2 R224, R5 ;  /* 0x0000000500e07308 */ /* 0x0005e20000000800 */
[----:B------:R-:W-:Y:S01]  /*4bf0*/  FFMA.FTZ R18, R18, UR5, R213 ;  /* 0x0000000512127c23 */ /* 0x000fe200080100d5 */
[----:B------:R-:W-:Y:S01]  /*4c00*/  FFMA.FTZ R22, R4, UR7, -R9 ;  /* 0x0000000704167c23 */ /* 0x000fe20008010809 */
[----:B------:R-:W-:Y:S02]  /*4c10*/  @!P0 FSEL R20, R20, -INF , !P1 ;  /* 0xff80000014148808 */ /* 0x000fe40004800000 */
[-C--:B------:R-:W-:Y:S02]  /*4c20*/  @!P0 ISETP.GE.AND P1, PT, R17, R15.reuse, PT ;  /* 0x0000000f1100820c */ /* 0x080fe40003f26270 */
[----:B------:R-:W-:Y:S03]  /*4c30*/  IADD3 R17, R0, 0x10, RZ ;  /* 0x0000001000117810 */ /* 0x000fe60007ffe0ff */
[----:B------:R-:W-:Y:S01]  /*4c40*/  MUFU.EX2 R223, R22 ;  /* 0x0000001600df7308 */ /* 0x000fe20000000800 */
[----:B------:R-:W-:Y:S09]  /*4c50*/  FFMA.FTZ R20, R20, UR7, -R8 ;  /* 0x0000000714147c23 */ /* 0x000ff20008010808 */
[----:B------:R4:W-:Y:S01]  /*4c60*/  MUFU.EX2 R241, R20 ;  /* 0x0000001400f17308 */ /* 0x0009e20000000800 */
[----:B--2---:R-:W2:Y:S01]  /*4c70*/  LDSM.16.M88.4 R4, [R150+0x6800] ;  /* 0x006800009604783b */ /* 0x004ea20000000200 */
[C---:B----4-:R-:W-:Y:S01]  /*4c80*/  FFMA.FTZ R20, R19.reuse, UR5, R93 ;  /* 0x0000000513147c23 */ /* 0x050fe2000801005d */
[----:B------:R-:W-:Y:S04]  /*4c90*/  FFMA.FTZ R19, R19, UR5, R214 ;  /* 0x0000000513137c23 */ /* 0x000fe800080100d6 */
[----:B------:R-:W-:Y:S02]  /*4ca0*/  @!P0 FSEL R20, R20, -INF , !P1 ;  /* 0xff80000014148808 */ /* 0x000fe40004800000 */
[----:B------:R-:W-:Y:S02]  /*4cb0*/  @!P0 FSEL R19, R19, -INF , !P2 ;  /* 0xff80000013138808 */ /* 0x000fe40005000000 */
[-C--:B------:R-:W-:Y:S01]  /*4cc0*/  @!P0 ISETP.GE.AND P1, PT, R16, R15.reuse, PT ;  /* 0x0000000f1000820c */ /* 0x080fe20003f26270 */
[--C-:B------:R-:W-:Y:S01]  /*4cd0*/  FFMA.FTZ R20, R20, UR7, -R13.reuse ;  /* 0x0000000714147c23 */ /* 0x100fe2000801080d */
[-C--:B------:R-:W-:Y:S01]  /*4ce0*/  @!P0 ISETP.GE.AND P2, PT, R17, R14.reuse, PT ;  /* 0x0000000e1100820c */ /* 0x080fe20003f46270 */
[--C-:B------:R-:W-:Y:S01]  /*4cf0*/  FFMA.FTZ R19, R19, UR7, -R12.reuse ;  /* 0x0000000713137c23 */ /* 0x100fe2000801080c */
[----:B------:R-:W-:Y:S01]  /*4d00*/  @!P0 FSEL R21, R21, -INF , !P1 ;  /* 0xff80000015158808 */ /* 0x000fe20004800000 */
[----:B------:R-:W-:Y:S01]  /*4d10*/  MUFU.EX2 R97, R20 ;  /* 0x0000001400617308 */ /* 0x000fe20000000800 */
[----:B------:R-:W-:Y:S02]  /*4d20*/  @!P0 ISETP.GE.AND P1, PT, R16, R14, PT ;  /* 0x0000000e1000820c */ /* 0x000fe40003f26270 */
[----:B------:R-:W-:Y:S01]  /*4d30*/  IADD3 R16, R0, 0x11, RZ ;  /* 0x0000001100107810 */ /* 0x000fe20007ffe0ff */
[----:B------:R-:W-:Y:S01]  /*4d40*/  FFMA.FTZ R21, R21, UR7, -R13 ;  /* 0x0000000715157c23 */ /* 0x000fe2000801080d */
[----:B------:R-:W-:Y:S02]  /*4d50*/  @!P0 FSEL R18, R18, -INF , !P1 ;  /* 0xff80000012128808 */ /* 0x000fe40004800000 */
[----:B------:R-:W-:Y:S03]  /*4d60*/  @!P0 ISETP.GE.AND P1, PT, R17, R15, PT ;  /* 0x0000000f1100820c */ /* 0x000fe60003f26270 */
[----:B------:R4:W-:Y:S01]  /*4d70*/  MUFU.EX2 R186, R19 ;  /* 0x0000001300ba7308 */ /* 0x0009e20000000800 */
[-C--:B--2---:R-:W-:Y:S03]  /*4d80*/  HMMA.16816.F32.BF16 R36, R104, R4.reuse, R36 ;  /* 0x000000046824723c */ /* 0x084fe60000041824 */
[----:B------:R-:W-:Y:S06]  /*4d90*/  FFMA.FTZ R18, R18, UR7, -R12 ;  /* 0x0000000712127c23 */ /* 0x000fec000801080c */
[----:B------:R-:W-:Y:S01]  /*4da0*/  MUFU.EX2 R96, R21 ;  /* 0x0000001500607308 */ /* 0x000fe20000000800 */
[C---:B------:R-:W-:Y:S06]  /*4db0*/  HMMA.16816.F32.BF16 R40, R112.reuse, R4, R40 ;  /* 0x000000047028723c */ /* 0x040fec0000041828 */
[-C--:B------:R-:W-:Y:S03]  /*4dc0*/  HMMA.16816.F32.BF16 R44, R112, R6.reuse, R44 ;  /* 0x00000006702c723c */ /* 0x080fe6000004182c */
[----:B------:R2:W-:Y:S02]  /*4dd0*/  MUFU.EX2 R185, R18 ;  /* 0x0000001200b97308 */ /* 0x0005e40000000800 */
[----:B----4-:R-:W-:Y:S01]  /*4de0*/  I2FP.F32.S32 R19, R17 ;  /* 0x0000001100137245 */ /* 0x010fe20000201400 */
[C---:B------:R-:W-:Y:S05]  /*4df0*/  HMMA.16816.F32.BF16 R48, R104.reuse, R6, R48 ;  /* 0x000000066830723c */ /* 0x040fea0000041830 */
[----:B------:R-:W-:Y:S01]  /*4e00*/  FFMA.FTZ R20, R19, UR5, R91 ;  /* 0x0000000513147c23 */ /* 0x000fe2000801005b */
[----:B------:R-:W-:Y:S01]  /*4e10*/  FMUL.FTZ R36, R36, UR6 ;  /* 0x0000000624247c20 */ /* 0x000fe20008410000 */
[----:B------:R-:W-:Y:S01]  /*4e20*/  FMUL.FTZ R37, R37, UR6 ;  /* 0x0000000625257c20 */ /* 0x000fe20008410000 */
[----:B------:R-:W-:Y:S02]  /*4e30*/  FMUL.FTZ R39, R39, UR6 ;  /* 0x0000000627277c20 */ /* 0x000fe40008410000 */
[----:B------:R-:W4:Y:S01]  /*4e40*/  MUFU.TANH R83, R36 ;  /* 0x0000002400537308 */ /* 0x000f220000002400 */
[----:B------:R-:W-:Y:S01]  /*4e50*/  @!P0 FSEL R20, R20, -INF , !P1 ;  /* 0xff80000014148808 */ /* 0x000fe20004800000 */
[----:B------:R-:W-:Y:S01]  /*4e60*/  FMUL.FTZ R40, R40, UR6 ;  /* 0x0000000628287c20 */ /* 0x000fe20008410000 */
[----:B--2---:R-:W-:Y:S01]  /*4e70*/  I2FP.F32.S32 R18, R16 ;  /* 0x0000001000127245 */ /* 0x004fe20000201400 */
[----:B------:R-:W-:Y:S01]  /*4e80*/  FMUL.FTZ R41, R41, UR6 ;  /* 0x0000000629297c20 */ /* 0x000fe20008410000 */
[----:B------:R-:W-:Y:S01]  /*4e90*/  @!P0 ISETP.GE.AND P1, PT, R16, R15, PT ;  /* 0x0000000f1000820c */ /* 0x000fe20003f26270 */
[--C-:B------:R-:W-:Y:S01]  /*4ea0*/  FFMA.FTZ R4, R20, UR7, -R13.reuse ;  /* 0x0000000714047c23 */ /* 0x100fe2000801080d */
[----:B------:R-:W-:Y:S03]  /*4eb0*/  FFMA.FTZ R20, R19, UR5, R210 ;  /* 0x0000000513147c23 */ /* 0x000fe600080100d2 */
[----:B------:R-:W-:Y:S01]  /*4ec0*/  MUFU.TANH R82, R37 ;  /* 0x0000002500527308 */ /* 0x000fe20000002400 */
[----:B------:R-:W-:Y:S01]  /*4ed0*/  FFMA.FTZ R5, R18, UR5, R90 ;  /* 0x0000000512057c23 */ /* 0x000fe2000801005a */
[----:B------:R-:W-:Y:S01]  /*4ee0*/  FMUL.FTZ R43, R43, UR6 ;  /* 0x000000062b2b7c20 */ /* 0x000fe20008410000 */
[----:B------:R-:W-:Y:S01]  /*4ef0*/  FMUL.FTZ R44, R44, UR6 ;  /* 0x000000062c2c7c20 */ /* 0x000fe20008410000 */
[----:B------:R-:W-:Y:S01]  /*4f00*/  @!P0 FSEL R20, R20, -INF , !P2 ;  /* 0xff80000014148808 */ /* 0x000fe20005000000 */
[----:B------:R-:W-:Y:S01]  /*4f10*/  FMUL.FTZ R45, R45, UR6 ;  /* 0x000000062d2d7c20 */ /* 0x000fe20008410000 */
[----:B------:R-:W-:Y:S01]  /*4f20*/  @!P0 FSEL R5, R5, -INF , !P1 ;  /* 0xff80000005058808 */ /* 0x000fe20004800000 */
[----:B------:R-:W-:Y:S03]  /*4f30*/  FMUL.FTZ R48, R48, UR6 ;  /* 0x0000000630307c20 */ /* 0x000fe60008410000 */
[----:B------:R2:W-:Y:S01]  /*4f40*/  MUFU.EX2 R95, R4 ;  /* 0x00000004005f7308 */ /* 0x0005e20000000800 */
[----:B------:R-:W-:Y:S01]  /*4f50*/  @!P0 ISETP.GE.AND P1, PT, R16, R14, PT ;  /* 0x0000000e1000820c */ /* 0x000fe20003f26270 */
[--C-:B------:R-:W-:Y:S01]  /*4f60*/  FFMA.FTZ R20, R20, UR7, -R12.reuse ;  /* 0x0000000714147c23 */ /* 0x100fe2000801080c */
[----:B------:R-:W-:Y:S01]  /*4f70*/  FFMA.FTZ R5, R5, UR7, -R13 ;  /* 0x0000000705057c23 */ /* 0x000fe2000801080d */
[-C--:B------:R-:W-:Y:S01]  /*4f80*/  @!P0 ISETP.GE.AND P2, PT, R17, R10.reuse, PT ;  /* 0x0000000a1100820c */ /* 0x080fe20003f46270 */
[----:B------:R-:W-:Y:S01]  /*4f90*/  FMUL.FTZ R49, R49, UR6 ;  /* 0x0000000631317c20 */ /* 0x000fe20008410000 */
[----:B------:R-:W-:Y:S01]  /*4fa0*/  FMUL.FTZ R47, R47, UR6 ;  /* 0x000000062f2f7c20 */ /* 0x000fe20008410000 */
[----:B------:R-:W-:Y:S03]  /*4fb0*/  FMUL.FTZ R42, R42, UR6 ;  /* 0x000000062a2a7c20 */ /* 0x000fe60008410000 */
[----:B------:R-:W-:Y:S01]  /*4fc0*/  MUFU.TANH R191, R39 ;  /* 0x0000002700bf7308 */ /* 0x000fe20000002400 */
[----:B------:R-:W-:Y:S01]  /*4fd0*/  FMUL.FTZ R46, R46, UR6 ;  /* 0x000000062e2e7c20 */ /* 0x000fe20008410000 */
[----:B------:R-:W-:Y:S01]  /*4fe0*/  FMUL.FTZ R38, R38, UR6 ;  /* 0x0000000626267c20 */ /* 0x000fe20008410000 */
[----:B------:R-:W-:Y:S01]  /*4ff0*/  FMUL.FTZ R50, R50, UR6 ;  /* 0x0000000632327c20 */ /* 0x000fe20008410000 */
[----:B------:R-:W-:Y:S06]  /*5000*/  FMUL.FTZ R51, R51, UR6 ;  /* 0x0000000633337c20 */ /* 0x000fec0008410000 */
[----:B------:R1:W-:Y:S01]  /*5010*/  MUFU.EX2 R94, R5 ;  /* 0x00000005005e7308 */ /* 0x0003e20000000800 */
[----:B--2---:R-:W-:Y:S05]  /*5020*/  FFMA.FTZ R4, R18, UR5, R209 ;  /* 0x0000000512047c23 */ /* 0x004fea00080100d1 */
[----:B------:R-:W-:Y:S04]  /*5030*/  @!P0 FSEL R4, R4, -INF , !P1 ;  /* 0xff80000004048808 */ /* 0x000fe80004800000 */
[----:B------:R-:W-:Y:S01]  /*5040*/  MUFU.TANH R212, R40 ;  /* 0x0000002800d47308 */ /* 0x000fe20000002400 */
[-C--:B------:R-:W-:Y:S01]  /*5050*/  @!P0 ISETP.GE.AND P1, PT, R17, R11.reuse, PT ;  /* 0x0000000b1100820c */ /* 0x080fe20003f26270 */
[----:B------:R-:W-:Y:S01]  /*5060*/  FFMA.FTZ R4, R4, UR7, -R12 ;  /* 0x0000000704047c23 */ /* 0x000fe2000801080c */
[----:B------:R-:W-:Y:S07]  /*5070*/  IADD3 R17, R0, 0x18, RZ ;  /* 0x0000001800117810 */ /* 0x000fee0007ffe0ff */
[----:B------:R2:W-:Y:S01]  /*5080*/  MUFU.EX2 R180, R4 ;  /* 0x0000000400b47308 */ /* 0x0005e20000000800 */
[C---:B-1----:R-:W-:Y:S01]  /*5090*/  FFMA.FTZ R5, R18.reuse, UR5, R237 ;  /* 0x0000000512057c23 */ /* 0x042fe200080100ed */
[----:B------:R-:W-:Y:S08]  /*50a0*/  FFMA.FTZ R18, R18, UR5, R25 ;  /* 0x0000000512127c23 */ /* 0x000ff00008010019 */
[----:B------:R-:W-:Y:S10]  /*50b0*/  MUFU.TANH R211, R41 ;  /* 0x0000002900d37308 */ /* 0x000ff40000002400 */
[----:B------:R-:W-:Y:S01]  /*50c0*/  MUFU.EX2 R181, R20 ;  /* 0x0000001400b57308 */ /* 0x000fe20000000800 */
[C---:B--2---:R-:W-:Y:S01]  /*50d0*/  FFMA.FTZ R4, R19.reuse, UR5, R238 ;  /* 0x0000000513047c23 */ /* 0x044fe200080100ee */
[----:B------:R-:W-:Y:S04]  /*50e0*/  FFMA.FTZ R19, R19, UR5, R26 ;  /* 0x0000000513137c23 */ /* 0x000fe8000801001a */
[----:B------:R-:W-:Y:S04]  /*50f0*/  @!P0 FSEL R4, R4, -INF , !P1 ;  /* 0xff80000004048808 */ /* 0x000fe80004800000 */
[----:B------:R-:W-:Y:S01]  /*5100*/  MUFU.TANH R239, R43 ;  /* 0x0000002b00ef7308 */ /* 0x000fe20000002400 */
[-C--:B------:R-:W-:Y:S02]  /*5110*/  @!P0 ISETP.GE.AND P1, PT, R16, R11.reuse, PT ;  /* 0x0000000b1000820c */ /* 0x080fe40003f26270 */
[----:B------:R-:W-:Y:S01]  /*5120*/  @!P0 FSEL R19, R19, -INF , !P2 ;  /* 0xff80000013138808 */ /* 0x000fe20005000000 */
[--C-:B------:R-:W-:Y:S01]  /*5130*/  FFMA.FTZ R4, R4, UR7, -R9.reuse ;  /* 0x0000000704047c23 */ /* 0x100fe20008010809 */
[----:B------:R-:W-:Y:S02]  /*5140*/  @!P0 FSEL R5, R5, -INF , !P1 ;  /* 0xff80000005058808 */ /* 0x000fe40004800000 */
[-C--:B------:R-:W-:Y:S03]  /*5150*/  @!P0 ISETP.GE.AND P1, PT, R16, R10.reuse, PT ;  /* 0x0000000a1000820c */ /* 0x080fe60003f26270 */
[----:B------:R-:W-:Y:S01]  /*5160*/  MUFU.EX2 R202, R4 ;  /* 0x0000000400ca7308 */ /* 0x000fe20000000800 */
[--C-:B------:R-:W-:Y:S01]  /*5170*/  FFMA.FTZ R19, R19, UR7, -R8.reuse ;  /* 0x0000000713137c23 */ /* 0x100fe20008010808 */
[----:B------:R-:W-:Y:S01]  /*5180*/  @!P0 ISETP.GE.AND P2, PT, R17, R10, PT ;  /* 0x0000000a1100820c */ /* 0x000fe20003f46270 */
[--C-:B------:R-:W-:Y:S01]  /*5190*/  FFMA.FTZ R5, R5, UR7, -R9.reuse ;  /* 0x0000000705057c23 */ /* 0x100fe20008010809 */
[----:B------:R-:W-:Y:S02]  /*51a0*/  @!P0 FSEL R18, R18, -INF , !P1 ;  /* 0xff80000012128808 */ /* 0x000fe40004800000 */
[----:B------:R-:W-:Y:S04]  /*51b0*/  @!P0 ISETP.GE.AND P1, PT, R17, R11, PT ;  /* 0x0000000b1100820c */ /* 0x000fe80003f26270 */
[----:B------:R-:W-:Y:S01]  /*51c0*/  MUFU.TANH R206, R44 ;  /* 0x0000002c00ce7308 */ /* 0x000fe20000002400 */
[----:B------:R-:W-:Y:S01]  /*51d0*/  FFMA.FTZ R18, R18, UR7, -R8 ;  /* 0x0000000712127c23 */ /* 0x000fe20008010808 */
[----:B------:R-:W-:Y:S08]  /*51e0*/  IADD3 R16, R0, 0x19, RZ ;  /* 0x0000001900107810 */ /* 0x000ff00007ffe0ff */
[----:B------:R1:W-:Y:S10]  /*51f0*/  MUFU.EX2 R232, R19 ;  /* 0x0000001300e87308 */ /* 0x0003f40000000800 */
[----:B------:R-:W2:Y:S10]  /*5200*/  MUFU.TANH R192, R38 ;  /* 0x0000002600c07308 */ /* 0x000eb40000002400 */
[----:B------:R4:W-:Y:S01]  /*5210*/  MUFU.EX2 R201, R5 ;  /* 0x0000000500c97308 */ /* 0x0009e20000000800 */
[----:B-1----:R-:W-:Y:S05]  /*5220*/  I2FP.F32.S32 R19, R17 ;  /* 0x0000001100137245 */ /* 0x002fea0000201400 */
[----:B------:R-:W-:Y:S04]  /*5230*/  FFMA.FTZ R21, R19, UR5, R24 ;  /* 0x0000000513157c23 */ /* 0x000fe80008010018 */
[----:B------:R-:W-:Y:S01]  /*5240*/  MUFU.TANH R205, R45 ;  /* 0x0000002d00cd7308 */ /* 0x000fe20000002400 */
[----:B------:R-:W-:Y:S02]  /*5250*/  @!P0 FSEL R21, R21, -INF , !P2 ;  /* 0xff80000015158808 */ /* 0x000fe40005000000 */
[----:B------:R-:W-:Y:S07]  /*5260*/  @!P0 ISETP.GE.AND P2, PT, R17, R14, PT ;  /* 0x0000000e1100820c */ /* 0x000fee0003f46270 */
[----:B------:R1:W-:Y:S01]  /*5270*/  MUFU.EX2 R231, R18 ;  /* 0x0000001200e77308 */ /* 0x0003e20000000800 */
[----:B----4-:R-:W-:Y:S01]  /*5280*/  FFMA.FTZ R5, R19, UR5, R234 ;  /* 0x0000000513057c23 */ /* 0x010fe200080100ea */
[--C-:B------:R-:W-:Y:S04]  /*5290*/  FFMA.FTZ R21, R21, UR7, -R8.reuse ;  /* 0x0000000715157c23 */ /* 0x100fe80008010808 */
[----:B------:R-:W-:Y:S04]  /*52a0*/  @!P0 FSEL R5, R5, -INF , !P1 ;  /* 0xff80000005058808 */ /* 0x000fe80004800000 */
[----:B------:R-:W-:Y:S01]  /*52b0*/  MUFU.TANH R235, R47 ;  /* 0x0000002f00eb7308 */ /* 0x000fe20000002400 */
[----:B------:R-:W-:Y:S01]  /*52c0*/  @!P0 ISETP.GE.AND P1, PT, R16, R11, PT ;  /* 0x0000000b1000820c */ /* 0x000fe20003f26270 */
[----:B------:R-:W-:Y:S08]  /*52d0*/  FFMA.FTZ R5, R5, UR7, -R9 ;  /* 0x0000000705057c23 */ /* 0x000ff00008010809 */
[----:B------:R4:W-:Y:S01]  /*52e0*/  MUFU.EX2 R196, R5 ;  /* 0x0000000500c47308 */ /* 0x0009e20000000800 */
[----:B-1----:R-:W-:Y:S05]  /*52f0*/  I2FP.F32.S32 R18, R16 ;  /* 0x0000001000127245 */ /* 0x002fea0000201400 */
[C---:B------:R-:W-:Y:S01]  /*5300*/  FFMA.FTZ R4, R18.reuse, UR5, R233 ;  /* 0x0000000512047c23 */ /* 0x040fe200080100e9 */
[----:B------:R-:W-:Y:S03]  /*5310*/  FFMA.FTZ R20, R18, UR5, R23 ;  /* 0x0000000512147c23 */ /* 0x000fe60008010017 */
[----:B------:R-:W-:Y:S01]  /*5320*/  MUFU.TANH R79, R48 ;  /* 0x00000030004f7308 */ /* 0x000fe20000002400 */
[----:B------:R-:W-:Y:S02]  /*5330*/  @!P0 FSEL R4, R4, -INF , !P1 ;  /* 0xff80000004048808 */ /* 0x000fe40004800000 */
[----:B------:R-:W-:Y:S07]  /*5340*/  @!P0 ISETP.GE.AND P1, PT, R16, R10, PT ;  /* 0x0000000a1000820c */ /* 0x000fee0003f26270 */
[----:B------:R1:W-:Y:S01]  /*5350*/  MUFU.EX2 R228, R21 ;  /* 0x0000001500e47308 */ /* 0x0003e20000000800 */
[----:B------:R-:W-:Y:S01]  /*5360*/  @!P0 FSEL R20, R20, -INF , !P1 ;  /* 0xff80000014148808 */ /* 0x000fe20004800000 */
[----:B------:R-:W-:Y:S01]  /*5370*/  FFMA.FTZ R22, R4, UR7, -R9 ;  /* 0x0000000704167c23 */ /* 0x000fe20008010809 */
[-C--:B------:R-:W-:Y:S01]  /*5380*/  @!P0 ISETP.GE.AND P1, PT, R17, R15.reuse, PT ;  /* 0x0000000f1100820c */ /* 0x080fe20003f26270 */
[----:B----4-:R-:W4:Y:S01]  /*5390*/  LDSM.16.M88.4 R4, [R150+0x6c00] ;  /* 0x006c00009604783b */ /* 0x010f220000000200 */
[----:B------:R-:W-:Y:S01]  /*53a0*/  IADD3 R17, R0, 0x20, RZ ;  /* 0x0000002000117810 */ /* 0x000fe20007ffe0ff */
[----:B------:R-:W-:Y:S04]  /*53b0*/  FFMA.FTZ R20, R20, UR7, -R8 ;  /* 0x0000000714147c23 */ /* 0x000fe80008010808 */
[----:B------:R-:W3:Y:S10]  /*53c0*/  MUFU.TANH R240, R42 ;  /* 0x0000002a00f07308 */ /* 0x000ef40000002400 */
        /* <DEDUP_REMOVED lines=8> */
[----:B------:R-:W1:Y:S01]  /*5450*/  MUFU.TANH R236, R46 ;  /* 0x0000002e00ec7308 */ /* 0x000e620000002400 */
[----:B------:R-:W-:Y:S01]  /*5460*/  @!P0 FSEL R19, R19, -INF , !P2 ;  /* 0xff80000013138808 */ /* 0x000fe20005000000 */
[--C-:B------:R-:W-:Y:S01]  /*5470*/  FFMA.FTZ R20, R20, UR7, -R13.reuse ;  /* 0x0000000714147c23 */ /* 0x100fe2000801080d */
[-C--:B----4-:R-:W-:Y:S03]  /*5480*/  HMMA.16816.F32.BF16 R52, R104, R4.reuse, R52 ;  /* 0x000000046834723c */ /* 0x090fe60000041834 */
[--C-:B------:R-:W-:Y:S04]  /*5490*/  FFMA.FTZ R19, R19, UR7, -R12.reuse ;  /* 0x0000000713137c23 */ /* 0x100fe8000801080c */
[----:B------:R-:W-:Y:S01]  /*54a0*/  MUFU.EX2 R89, R20 ;  /* 0x0000001400597308 */ /* 0x000fe20000000800 */
[CC--:B------:R-:W-:Y:S01]  /*54b0*/  @!P0 ISETP.GE.AND P1, PT, R16.reuse, R15.reuse, PT ;  /* 0x0000000f1000820c */ /* 0x0c0fe20003f26270 */
[C---:B------:R-:W-:Y:S04]  /*54c0*/  HMMA.16816.F32.BF16 R56, R112.reuse, R4, R56 ;  /* 0x000000047038723c */ /* 0x040fe80000041838 */
[-C--:B------:R-:W-:Y:S04]  /*54d0*/  @!P0 ISETP.GE.AND P2, PT, R17, R14.reuse, PT ;  /* 0x0000000e1100820c */ /* 0x080fe80003f46270 */
[----:B------:R-:W2:Y:S03]  /*54e0*/  MUFU.TANH R178, R50 ;  /* 0x0000003200b27308 */ /* 0x000ea60000002400 */
[----:B------:R-:W-:Y:S01]  /*54f0*/  @!P0 FSEL R21, R21, -INF , !P1 ;  /* 0xff80000015158808 */ /* 0x000fe20004800000 */
[-C--:B------:R-:W-:Y:S03]  /*5500*/  HMMA.16816.F32.BF16 R60, R112, R6.reuse, R60 ;  /* 0x00000006703c723c */ /* 0x080fe6000004183c */
[----:B------:R-:W-:Y:S01]  /*5510*/  @!P0 ISETP.GE.AND P1, PT, R16, R14, PT ;  /* 0x0000000e1000820c */ /* 0x000fe20003f26270 */
[----:B------:R-:W-:Y:S01]  /*5520*/  FFMA.FTZ R21, R21, UR7, -R13 ;  /* 0x0000000715157c23 */ /* 0x000fe2000801080d */
[----:B------:R-:W-:Y:S01]  /*5530*/  IADD3 R16, R0, 0x21, RZ ;  /* 0x0000002100107810 */ /* 0x000fe20007ffe0ff */
[----:B------:R4:W-:Y:S01]  /*5540*/  MUFU.EX2 R170, R19 ;  /* 0x0000001300aa7308 */ /* 0x0009e20000000800 */
[----:B------:R-:W-:Y:S01]  /*5550*/  @!P0 FSEL R18, R18, -INF , !P1 ;  /* 0xff80000012128808 */ /* 0x000fe20004800000 */
[----:B------:R-:W-:Y:S04]  /*5560*/  HMMA.16816.F32.BF16 R64, R104, R6, R64 ;  /* 0x000000066840723c */ /* 0x000fe80000041840 */
[----:B------:R-:W-:Y:S01]  /*5570*/  FFMA.FTZ R18, R18, UR7, -R12 ;  /* 0x0000000712127c23 */ /* 0x000fe2000801080c */
[----:B------:R-:W-:Y:S03]  /*5580*/  @!P0 ISETP.GE.AND P1, PT, R17, R15, PT ;  /* 0x0000000f1100820c */ /* 0x000fe60003f26270 */
[----:B------:R-:W2:Y:S03]  /*5590*/  MUFU.TANH R177, R51 ;  /* 0x0000003300b17308 */ /* 0x000ea60000002400 */
[----:B------:R-:W-:Y:S01]  /*55a0*/  FMUL.FTZ R52, R52, UR6 ;  /* 0x0000000634347c20 */ /* 0x000fe20008410000 */
[----:B------:R-:W-:Y:S01]  /*55b0*/  FMUL.FTZ R53, R53, UR6 ;  /* 0x0000000635357c20 */ /* 0x000fe20008410000 */
[----:B------:R-:W-:Y:S01]  /*55c0*/  MOV R104, UR4 ;  /* 0x0000000400687c02 */ /* 0x000fe20008000f00 */
[----:B------:R-:W-:Y:S01]  /*55d0*/  FMUL.FTZ R56, R56, UR6 ;  /* 0x0000000638387c20 */ /* 0x000fe20008410000 */
[----:B------:R-:W-:Y:S03]  /*55e0*/  FMUL.FTZ R57, R57, UR6 ;  /* 0x0000000639397c20 */ /* 0x000fe60008410000 */
[----:B------:R3:W-:Y:S01]  /*55f0*/  MUFU.EX2 R169, R18 ;  /* 0x0000001200a97308 */ /* 0x0007e20000000800 */
[----:B----4-:R-:W-:Y:S01]  /*5600*/  I2FP.F32.S32 R19, R17 ;  /* 0x0000001100137245 */ /* 0x010fe20000201400 */
[----:B------:R-:W-:Y:S01]  /*5610*/  FMUL.FTZ R60, R60, UR6 ;  /* 0x000000063c3c7c20 */ /* 0x000fe20008410000 */
[----:B------:R-:W-:Y:S01]  /*5620*/  FMUL.FTZ R61, R61, UR6 ;  /* 0x000000063d3d7c20 */ /* 0x000fe20008410000 */
[----:B------:R-:W-:Y:S01]  /*5630*/  FMUL.FTZ R62, R62, UR6 ;  /* 0x000000063e3e7c20 */ /* 0x000fe20008410000 */
[----:B------:R-:W-:Y:S01]  /*5640*/  FMUL.FTZ R63, R63, UR6 ;  /* 0x000000063f3f7c20 */ /* 0x000fe20008410000 */
[----:B------:R-:W-:Y:S01]  /*5650*/  FFMA.FTZ R20, R19, UR5, R83 ;  /* 0x0000000513147c23 */ /* 0x000fe20008010053 */
[----:B------:R-:W-:Y:S03]  /*5660*/  IADD3 R104, R154, 0x4000, R104 ;  /* 0x000040009a687810 */ /* 0x000fe60007ffe068 */
[----:B------:R-:W-:Y:S01]  /*5670*/  MUFU.TANH R73, R52 ;  /* 0x0000003400497308 */ /* 0x000fe20000002400 */
[----:B------:R-:W-:Y:S01]  /*5680*/  FMUL.FTZ R58, R58, UR6 ;  /* 0x000000063a3a7c20 */ /* 0x000fe20008410000 */
[----:B------:R-:W-:Y:S01]  /*5690*/  FMUL.FTZ R64, R64, UR6 ;  /* 0x0000000640407c20 */ /* 0x000fe20008410000 */
[----:B------:R-:W-:Y:S01]  /*56a0*/  @!P0 FSEL R20, R20, -INF , !P1 ;  /* 0xff80000014148808 */ /* 0x000fe20004800000 */
[----:B------:R-:W-:Y:S01]  /*56b0*/  FMUL.FTZ R65, R65, UR6 ;  /* 0x0000000641417c20 */ /* 0x000fe20008410000 */
[----:B------:R-:W-:Y:S01]  /*56c0*/  @!P0 ISETP.GE.AND P1, PT, R16, R15, PT ;  /* 0x0000000f1000820c */ /* 0x000fe20003f26270 */
[----:B------:R-:W-:Y:S01]  /*56d0*/  FMUL.FTZ R66, R66, UR6 ;  /* 0x0000000642427c20 */ /* 0x000fe20008410000 */
[----:B------:R-:W-:Y:S03]  /*56e0*/  IADD3 R104, R104, R155, RZ ;  /* 0x0000009b68687210 */ /* 0x000fe60007ffe0ff */
[----:B------:R-:W-:Y:S01]  /*56f0*/  MUFU.TANH R188, R60 ;  /* 0x0000003c00bc7308 */ /* 0x000fe20000002400 */
[--C-:B------:R-:W-:Y:S01]  /*5700*/  FFMA.FTZ R4, R20, UR7, -R13.reuse ;  /* 0x0000000714047c23 */ /* 0x100fe2000801080d */
[----:B------:R-:W-:Y:S01]  /*5710*/  FMUL.FTZ R67, R67, UR6 ;  /* 0x0000000643437c20 */ /* 0x000fe20008410000 */
[----:B---3--:R-:W-:Y:S01]  /*5720*/  I2FP.F32.S32 R18, R16 ;  /* 0x0000001000127245 */ /* 0x008fe20000201400 */
[----:B------:R-:W-:Y:S01]  /*5730*/  FFMA.FTZ R20, R19, UR5, R192 ;  /* 0x0000000513147c23 */ /* 0x000fe200080100c0 */
[----:B------:R-:W-:Y:S01]  /*5740*/  FMUL.FTZ R59, R59, UR6 ;  /* 0x000000063b3b7c20 */ /* 0x000fe20008410000 */
[----:B------:R-:W-:Y:S01]  /*5750*/  FMUL.FTZ R54, R54, UR6 ;  /* 0x0000000636367c20 */ /* 0x000fe20008410000 */
[----:B------:R-:W-:Y:S03]  /*5760*/  FMUL.FTZ R55, R55, UR6 ;  /* 0x0000000637377c20 */ /* 0x000fe60008410000 */
[----:B------:R-:W3:Y:S01]  /*5770*/  MUFU.TANH R72, R53 ;  /* 0x0000003500487308 */ /* 0x000ee20000002400 */
[----:B------:R-:W-:Y:S01]  /*5780*/  FFMA.FTZ R5, R18, UR5, R82 ;  /* 0x0000000512057c23 */ /* 0x000fe20008010052 */
[----:B------:R-:W-:Y:S02]  /*5790*/  @!P0 FSEL R20, R20, -INF , !P2 ;  /* 0xff80000014148808 */ /* 0x000fe40005000000 */
[----:B------:R-:W-:Y:S02]  /*57a0*/  @!P0 ISETP.GE.AND P2, PT, R17, R10, PT ;  /* 0x0000000a1100820c */ /* 0x000fe40003f46270 */
[----:B------:R-:W-:Y:S01]  /*57b0*/  @!P0 FSEL R5, R5, -INF , !P1 ;  /* 0xff80000005058808 */ /* 0x000fe20004800000 */
[--C-:B------:R-:W-:Y:S03]  /*57c0*/  FFMA.FTZ R20, R20, UR7, -R12.reuse ;  /* 0x0000000714147c23 */ /* 0x100fe6000801080c */
[----:B------:R4:W-:Y:S01]  /*57d0*/  MUFU.EX2 R85, R4 ;  /* 0x0000000400557308 */ /* 0x0009e20000000800 */
[----:B------:R-:W-:Y:S01]  /*57e0*/  @!P0 ISETP.GE.AND P1, PT, R16, R14, PT ;  /* 0x0000000e1000820c */ /* 0x000fe20003f26270 */
[----:B------:R-:W-:Y:S08]  /*57f0*/  FFMA.FTZ R5, R5, UR7, -R13 ;  /* 0x0000000705057c23 */ /* 0x000ff0000801080d */
[----:B------:R-:W3:Y:S10]  /*5800*/  MUFU.TANH R174, R54 ;  /* 0x0000003600ae7308 */ /* 0x000ef40000002400 */
[----:B------:R1:W-:Y:S01]  /*5810*/  MUFU.EX2 R84, R5 ;  /* 0x0000000500547308 */ /* 0x0003e20000000800 */
[----:B----4-:R-:W-:Y:S05]  /*5820*/  FFMA.FTZ R4, R18, UR5, R191 ;  /* 0x0000000512047c23 */ /* 0x010fea00080100bf */
[----:B------:R-:W-:Y:S04]  /*5830*/  @!P0 FSEL R4, R4, -INF , !P1 ;  /* 0xff80000004048808 */ /* 0x000fe80004800000 */
[----:B------:R-:W-:Y:S01]  /*5840*/  MUFU.TANH R173, R55 ;  /* 0x0000003700ad7308 */ /* 0x000fe20000002400 */
[-C--:B------:R-:W-:Y:S01]  /*5850*/  @!P0 ISETP.GE.AND P1, PT, R17, R11.reuse, PT ;  /* 0x0000000b1100820c */ /* 0x080fe20003f26270 */
[----:B------:R-:W-:Y:S08]  /*5860*/  FFMA.FTZ R4, R4, UR7, -R12 ;  /* 0x0000000704047c23 */ /* 0x000ff0000801080c */
[----:B------:R4:W-:Y:S01]  /*5870*/  MUFU.EX2 R165, R4 ;  /* 0x0000000400a57308 */ /* 0x0009e20000000800 */
[C---:B-1----:R-:W-:Y:S01]  /*5880*/  FFMA.FTZ R5, R19.reuse, UR5, R212 ;  /* 0x0000000513057c23 */ /* 0x042fe200080100d4 */
[----:B------:R-:W-:Y:S04]  /*5890*/  FFMA.FTZ R19, R19, UR5, R240 ;  /* 0x0000000513137c23 */ /* 0x000fe800080100f0 */
[----:B------:R-:W-:Y:S02]  /*58a0*/  @!P0 FSEL R5, R5, -INF , !P1 ;  /* 0xff80000005058808 */ /* 0x000fe40004800000 */
[----:B------:R-:W-:Y:S02]  /*58b0*/  @!P0 ISETP.GE.AND P1, PT, R16, R11, PT ;  /* 0x0000000b1000820c */ /* 0x000fe40003f26270 */
[----:B------:R-:W1:Y:S01]  /*58c0*/  MUFU.TANH R193, R56 ;  /* 0x0000003800c17308 */ /* 0x000e620000002400 */
[----:B------:R-:W-:Y:S01]  /*58d0*/  @!P0 FSEL R19, R19, -INF , !P2 ;  /* 0xff80000013138808 */ /* 0x000fe20005000000 */
[----:B------:R-:W-:Y:S04]  /*58e0*/  FFMA.FTZ R5, R5, UR7, -R9 ;  /* 0x0000000705057c23 */ /* 0x000fe80008010809 */
[--C-:B------:R-:W-:Y:S01]  /*58f0*/  FFMA.FTZ R19, R19, UR7, -R8.reuse ;  /* 0x0000000713137c23 */ /* 0x100fe20008010808 */
[C---:B----4-:R-:W-:Y:S01]  /*5900*/  FFMA.FTZ R4, R18.reuse, UR5, R211 ;  /* 0x0000000512047c23 */ /* 0x050fe200080100d3 */
[----:B------:R-:W-:Y:S02]  /*5910*/  FFMA.FTZ R18, R18, UR5, R239 ;  /* 0x0000000512127c23 */ /* 0x000fe400080100ef */
[----:B------:R4:W-:Y:S02]  /*5920*/  MUFU.EX2 R183, R5 ;  /* 0x0000000500b77308 */ /* 0x0009e40000000800 */
[----:B------:R-:W-:Y:S02]  /*5930*/  @!P0 FSEL R4, R4, -INF , !P1 ;  /* 0xff80000004048808 */ /* 0x000fe40004800000 */
[-C--:B------:R-:W-:Y:S03]  /*5940*/  @!P0 ISETP.GE.AND P1, PT, R16, R10.reuse, PT ;  /* 0x0000000a1000820c */ /* 0x080fe60003f26270 */
[--C-:B------:R-:W-:Y:S01]  /*5950*/  FFMA.FTZ R4, R4, UR7, -R9.reuse ;  /* 0x0000000704047c23 */ /* 0x100fe20008010809 */
[----:B------:R-:W-:Y:S02]  /*5960*/  @!P0 FSEL R18, R18, -INF , !P1 ;  /* 0xff80000012128808 */ /* 0x000fe40004800000 */
[----:B------:R-:W1:Y:S03]  /*5970*/  MUFU.TANH R194, R57 ;  /* 0x0000003900c27308 */ /* 0x000e660000002400 */
[----:B------:R-:W-:Y:S01]  /*5980*/  FFMA.FTZ R18, R18, UR7, -R8 ;  /* 0x0000000712127c23 */ /* 0x000fe20008010808 */
[----:B----4-:R-:W-:Y:S06]  /*5990*/  IADD3 R5, R0, 0x28, RZ ;  /* 0x0000002800057810 */ /* 0x010fec0007ffe0ff */
[----:B------:R4:W-:Y:S01]  /*59a0*/  MUFU.EX2 R203, R18 ;  /* 0x0000001200cb7308 */ /* 0x0009e20000000800 */
[----:B------:R-:W-:Y:S02]  /*59b0*/  I2FP.F32.S32 R16, R5 ;  /* 0x0000000500107245 */ /* 0x000fe40000201400 */
[CC--:B------:R-:W-:Y:S02]  /*59c0*/  @!P0 ISETP.GE.AND P1, PT, R5.reuse, R11.reuse, PT ;  /* 0x0000000b0500820c */ /* 0x0c0fe40003f26270 */
[----:B------:R-:W-:Y:S05]  /*59d0*/  @!P0 ISETP.GE.AND P2, PT, R5, R10, PT ;  /* 0x0000000a0500820c */ /* 0x000fea0003f46270 */
[----:B------:R2:W-:Y:S10]  /*59e0*/  MUFU.EX2 R182, R4 ;  /* 0x0000000400b67308 */ /* 0x0005f40000000800 */
[----:B------:R-:W1:Y:S01]  /*59f0*/  MUFU.TANH R226, R58 ;  /* 0x0000003a00e27308 */ /* 0x000e620000002400 */
[----:B----4-:R-:W-:Y:S05]  /*5a00*/  FFMA.FTZ R18, R16, UR5, R206 ;  /* 0x0000000510127c23 */ /* 0x010fea00080100ce */
[----:B------:R-:W-:Y:S04]  /*5a10*/  @!P0 FSEL R18, R18, -INF , !P1 ;  /* 0xff80000012128808 */ /* 0x000fe80004800000 */
[----:B------:R-:W4:Y:S01]  /*5a20*/  MUFU.TANH R225, R59 ;  /* 0x0000003b00e17308 */ /* 0x000f220000002400 */
[----:B--2---:R-:W-:Y:S01]  /*5a30*/  IADD3 R4, R0, 0x29, RZ ;  /* 0x0000002900047810 */ /* 0x004fe20007ffe0ff */
[----:B------:R-:W-:Y:S01]  /*5a40*/  FFMA.FTZ R6, R18, UR7, -R9 ;  /* 0x0000000712067c23 */ /* 0x000fe20008010809 */
[----:B------:R-:W-:Y:S02]  /*5a50*/  FFMA.FTZ R18, R16, UR5, R236 ;  /* 0x0000000510127c23 */ /* 0x000fe400080100ec */
[----:B------:R-:W-:Y:S02]  /*5a60*/  I2FP.F32.S32 R17, R4 ;  /* 0x0000000400117245 */ /* 0x000fe40000201400 */
[----:B------:R-:W-:Y:S03]  /*5a70*/  @!P0 ISETP.GE.AND P1, PT, R4, R11, PT ;  /* 0x0000000b0400820c */ /* 0x000fe60003f26270 */
[----:B------:R2:W-:Y:S01]  /*5a80*/  MUFU.EX2 R176, R6 ;  /* 0x0000000600b07308 */ /* 0x0005e20000000800 */
[----:B------:R-:W-:Y:S01]  /*5a90*/  @!P0 FSEL R18, R18, -INF , !P2 ;  /* 0xff80000012128808 */ /* 0x000fe20005000000 */
[----:B------:R-:W-:Y:S01]  /*5aa0*/  FFMA.FTZ R7, R17, UR5, R205 ;  /* 0x0000000511077c23 */ /* 0x000fe200080100cd */
[----:B------:R-:W-:Y:S03]  /*5ab0*/  @!P0 ISETP.GE.AND P2, PT, R5, R14, PT ;  /* 0x0000000e0500820c */ /* 0x000fe60003f46270 */
[--C-:B------:R-:W-:Y:S01]  /*5ac0*/  FFMA.FTZ R18, R18, UR7, -R8.reuse ;  /* 0x0000000712127c23 */ /* 0x100fe20008010808 */
[----:B------:R-:W-:Y:S03]  /*5ad0*/  @!P0 FSEL R7, R7, -INF , !P1 ;  /* 0xff80000007078808 */ /* 0x000fe60004800000 */
[----:B------:R-:W4:Y:S01]  /*5ae0*/  MUFU.TANH R187, R61 ;  /* 0x0000003d00bb7308 */ /* 0x000f220000002400 */
[----:B------:R-:W-:Y:S01]  /*5af0*/  @!P0 ISETP.GE.AND P1, PT, R4, R10, PT ;  /* 0x0000000a0400820c */ /* 0x000fe20003f26270 */
[----:B------:R-:W-:Y:S08]  /*5b00*/  FFMA.FTZ R7, R7, UR7, -R9 ;  /* 0x0000000707077c23 */ /* 0x000ff00008010809 */
[----:B------:R3:W-:Y:S01]  /*5b10*/  MUFU.EX2 R175, R7 ;  /* 0x0000000700af7308 */ /* 0x0007e20000000800 */
[----:B--2---:R-:W-:Y:S05]  /*5b20*/  FFMA.FTZ R6, R17, UR5, R235 ;  /* 0x0000000511067c23 */ /* 0x004fea00080100eb */
[----:B------:R-:W-:Y:S02]  /*5b30*/  @!P0 FSEL R6, R6, -INF , !P1 ;  /* 0xff80000006068808 */ /* 0x000fe40004800000 */
[----:B------:R-:W-:Y:S02]  /*5b40*/  @!P0 ISETP.GE.AND P1, PT, R5, R15, PT ;  /* 0x0000000f0500820c */ /* 0x000fe40003f26270 */
[----:B------:R-:W-:Y:S01]  /*5b50*/  MUFU.EX2 R200, R18 ;  /* 0x0000001200c87308 */ /* 0x000fe20000000800 */
[----:B------:R-:W-:Y:S01]  /*5b60*/  IADD3 R5, R0, 0x31, RZ ;  /* 0x0000003100057810 */ /* 0x000fe20007ffe0ff */
[----:B------:R-:W-:Y:S03]  /*5b70*/  FFMA.FTZ R6, R6, UR7, -R8 ;  /* 0x0000000706067c23 */ /* 0x000fe60008010808 */
[C---:B------:R-:W-:Y:S02]  /*5b80*/  @!P0 ISETP.GE.AND P3, PT, R5.reuse, R14, PT ;  /* 0x0000000e0500820c */ /* 0x040fe40003f66270 */
[C---:B------:R-:W-:Y:S03]  /*5b90*/  @!P0 ISETP.GE.AND P5, PT, R5.reuse, R11, PT ;  /* 0x0000000b0500820c */ /* 0x040fe60003fa6270 */
[----:B------:R2:W-:Y:S01]  /*5ba0*/  MUFU.EX2 R199, R6 ;  /* 0x0000000600c77308 */ /* 0x0005e20000000800 */
[C---:B---3--:R-:W-:Y:S01]  /*5bb0*/  FFMA.FTZ R7, R16.reuse, UR5, R79 ;  /* 0x0000000510077c23 */ /* 0x048fe2000801004f */
[----:B------:R-:W-:Y:S01]  /*5bc0*/  FFMA.FTZ R16, R16, UR5, R178 ;  /* 0x0000000510107c23 */ /* 0x000fe200080100b2 */
[----:B------:R-:W-:Y:S03]  /*5bd0*/  @!P0 ISETP.GE.AND P4, PT, R5, R10, PT ;  /* 0x0000000a0500820c */ /* 0x000fe60003f86270 */
[----:B------:R-:W-:Y:S02]  /*5be0*/  @!P0 FSEL R7, R7, -INF , !P1 ;  /* 0xff80000007078808 */ /* 0x000fe40004800000 */
[----:B------:R-:W-:Y:S02]  /*5bf0*/  @!P0 ISETP.GE.AND P1, PT, R4, R15, PT ;  /* 0x0000000f0400820c */ /* 0x000fe40003f26270 */
[----:B------:R-:W3:Y:S01]  /*5c00*/  MUFU.TANH R208, R62 ;  /* 0x0000003e00d07308 */ /* 0x000ee20000002400 */
[----:B------:R-:W-:Y:S01]  /*5c10*/  @!P0 FSEL R16, R16, -INF , !P2 ;  /* 0xff80000010108808 */ /* 0x000fe20005000000 */
[----:B------:R-:W-:Y:S04]  /*5c20*/  FFMA.FTZ R7, R7, UR7, -R13 ;  /* 0x0000000707077c23 */ /* 0x000fe8000801080d */
[----:B------:R-:W-:Y:S01]  /*5c30*/  FFMA.FTZ R16, R16, UR7, -R12 ;  /* 0x0000000710107c23 */ /* 0x000fe2000801080c */
[C---:B--2---:R-:W-:Y:S03]  /*5c40*/  FFMA.FTZ R6, R17.reuse, UR5, R78 ;  /* 0x0000000511067c23 */ /* 0x044fe6000801004e */
[----:B------:R2:W-:Y:S01]  /*5c50*/  MUFU.EX2 R81, R7 ;  /* 0x0000000700517308 */ /* 0x0005e20000000800 */
[----:B------:R-:W-:Y:S01]  /*5c60*/  FFMA.FTZ R17, R17, UR5, R177 ;  /* 0x0000000511117c23 */ /* 0x000fe200080100b1 */
[----:B------:R-:W-:Y:S02]  /*5c70*/  @!P0 FSEL R6, R6, -INF , !P1 ;  /* 0xff80000006068808 */ /* 0x000fe40004800000 */
[-C--:B------:R-:W-:Y:S06]  /*5c80*/  @!P0 ISETP.GE.AND P1, PT, R4, R14.reuse, PT ;  /* 0x0000000e0400820c */ /* 0x080fec0003f26270 */
[----:B------:R1:W-:Y:S01]  /*5c90*/  MUFU.EX2 R115, R16 ;  /* 0x0000001000737308 */ /* 0x0003e20000000800 */
[----:B------:R-:W-:Y:S01]  /*5ca0*/  FFMA.FTZ R6, R6, UR7, -R13 ;  /* 0x0000000706067c23 */ /* 0x000fe2000801080d */
[----:B------:R-:W-:Y:S02]  /*5cb0*/  @!P0 FSEL R17, R17, -INF , !P1 ;  /* 0xff80000011118808 */ /* 0x000fe40004800000 */
[----:B------:R-:W-:Y:S03]  /*5cc0*/  IADD3 R4, R0, 0x30, RZ ;  /* 0x0000003000047810 */ /* 0x000fe60007ffe0ff */
[----:B------:R-:W-:Y:S03]  /*5cd0*/  FFMA.FTZ R17, R17, UR7, -R12 ;  /* 0x0000000711117c23 */ /* 0x000fe6000801080c */
[----:B------:R4:W-:Y:S01]  /*5ce0*/  MUFU.EX2 R80, R6 ;  /* 0x0000000600507308 */ /* 0x0009e20000000800 */
[----:B--2---:R-:W-:Y:S02]  /*5cf0*/  I2FP.F32.S32 R7, R5 ;  /* 0x0000000500077245 */ /* 0x004fe40000201400 */
[CC--:B------:R-:W-:Y:S02]  /*5d00*/  @!P0 ISETP.GE.AND P1, PT, R4.reuse, R15.reuse, PT ;  /* 0x0000000f0400820c */ /* 0x0c0fe40003f26270 */
[----:B------:R-:W-:Y:S05]  /*5d10*/  @!P0 ISETP.GE.AND P2, PT, R4, R14, PT ;  /* 0x0000000e0400820c */ /* 0x000fea0003f46270 */
[----:B------:R2:W-:Y:S01]  /*5d20*/  MUFU.EX2 R114, R17 ;  /* 0x0000001100727308 */ /* 0x0005e20000000800 */
[----:B-1----:R-:W-:Y:S09]  /*5d30*/  FFMA.FTZ R16, R7, UR5, R72 ;  /* 0x0000000507107c23 */ /* 0x002ff20008010048 */
[----:B------:R-:W-:Y:S01]  /*5d40*/  MUFU.TANH R71, R64 ;  /* 0x0000004000477308 */ /* 0x000fe20000002400 */
[----:B----4-:R-:W-:Y:S05]  /*5d50*/  I2FP.F32.S32 R6, R4 ;  /* 0x0000000400067245 */ /* 0x010fea0000201400 */
[C---:B------:R-:W-:Y:S04]  /*5d60*/  FFMA.FTZ R18, R6.reuse, UR5, R73 ;  /* 0x0000000506127c23 */ /* 0x040fe80008010049 */
[----:B------:R-:W1:Y:S01]  /*5d70*/  MUFU.EX2 R88, R21 ;  /* 0x0000001500587308 */ /* 0x000e620000000800 */
[----:B--2---:R-:W-:Y:S01]  /*5d80*/  FFMA.FTZ R17, R6, UR5, R174 ;  /* 0x0000000506117c23 */ /* 0x004fe200080100ae */
[----:B------:R-:W-:Y:S02]  /*5d90*/  @!P0 FSEL R18, R18, -INF , !P1 ;  /* 0xff80000012128808 */ /* 0x000fe40004800000 */
[----:B------:R-:W-:Y:S01]  /*5da0*/  @!P0 ISETP.GE.AND P1, PT, R5, R15, PT ;  /* 0x0000000f0500820c */ /* 0x000fe20003f26270 */
[----:B------:R-:W-:Y:S01]  /*5db0*/  FFMA.FTZ R5, R6, UR5, R193 ;  /* 0x0000000506057c23 */ /* 0x000fe200080100c1 */
[----:B------:R-:W-:Y:S04]  /*5dc0*/  @!P0 FSEL R17, R17, -INF , !P2 ;  /* 0xff80000011118808 */ /* 0x000fe80005000000 */
[----:B------:R-:W-:Y:S01]  /*5dd0*/  MUFU.TANH R70, R65 ;  /* 0x0000004100467308 */ /* 0x000fe20000002400 */
[----:B------:R-:W-:Y:S01]  /*5de0*/  @!P0 FSEL R16, R16, -INF , !P1 ;  /* 0xff80000010108808 */ /* 0x000fe20004800000 */
[--C-:B------:R-:W-:Y:S01]  /*5df0*/  FFMA.FTZ R18, R18, UR7, -R13.reuse ;  /* 0x0000000712127c23 */ /* 0x100fe2000801080d */
[CC--:B------:R-:W-:Y:S01]  /*5e00*/  @!P0 ISETP.GE.AND P1, PT, R4.reuse, R11.reuse, PT ;  /* 0x0000000b0400820c */ /* 0x0c0fe20003f26270 */
[--C-:B------:R-:W-:Y:S01]  /*5e10*/  FFMA.FTZ R17, R17, UR7, -R12.reuse ;  /* 0x0000000711117c23 */ /* 0x100fe2000801080c */
[----:B------:R-:W-:Y:S01]  /*5e20*/  @!P0 ISETP.GE.AND P2, PT, R4, R10, PT ;  /* 0x0000000a0400820c */ /* 0x000fe20003f46270 */
[----:B------:R-:W-:Y:S01]  /*5e30*/  FFMA.FTZ R16, R16, UR7, -R13 ;  /* 0x0000000710107c23 */ /* 0x000fe2000801080d */
[C---:B------:R-:W-:Y:S03]  /*5e40*/  IADD3 R4, R0.reuse, 0x38, RZ ;  /* 0x0000003800047810 */ /* 0x040fe60007ffe0ff */
[----:B------:R-:W-:Y:S01]  /*5e50*/  MUFU.EX2 R113, R17 ;  /* 0x0000001100717308 */ /* 0x000fe20000000800 */
[----:B------:R-:W-:Y:S02]  /*5e60*/  IADD3 R0, R0, 0x39, RZ ;  /* 0x0000003900007810 */ /* 0x000fe40007ffe0ff */
[----:B------:R-:W-:Y:S02]  /*5e70*/  @!P0 FSEL R5, R5, -INF , !P1 ;  /* 0xff80000005058808 */ /* 0x000fe40004800000 */
[----:B------:R-:W-:Y:S02]  /*5e80*/  @!P0 ISETP.GE.AND P1, PT, R0, R11, PT ;  /* 0x0000000b0000820c */ /* 0x000fe40003f26270 */
[----:B------:R-:W-:Y:S03]  /*5e90*/  @!P0 ISETP.GE.AND P6, PT, R4, R15, PT ;  /* 0x0000000f0400820c */ /* 0x000fe60003fc6270 */
[----:B------:R2:W-:Y:S10]  /*5ea0*/  MUFU.EX2 R76, R16 ;  /* 0x00000010004c7308 */ /* 0x0005f40000000800 */
[----:B------:R-:W4:Y:S10]  /*5eb0*/  MUFU.TANH R164, R66 ;  /* 0x0000004200a47308 */ /* 0x000f340000002400 */
[----:B------:R-:W-:Y:S01]  /*5ec0*/  MUFU.EX2 R166, R20 ;  /* 0x0000001400a67308 */ /* 0x000fe20000000800 */
[----:B--2---:R-:W-:Y:S05]  /*5ed0*/  FFMA.FTZ R16, R7, UR5, R173 ;  /* 0x0000000507107c23 */ /* 0x004fea00080100ad */
[----:B------:R-:W-:Y:S02]  /*5ee0*/  @!P0 FSEL R16, R16, -INF , !P3 ;  /* 0xff80000010108808 */ /* 0x000fe40005800000 */
[----:B------:R-:W-:Y:S01]  /*5ef0*/  @!P0 ISETP.GE.AND P3, PT, R4, R11, PT ;  /* 0x0000000b0400820c */ /* 0x000fe20003f66270 */
[--C-:B------:R-:W-:Y:S01]  /*5f00*/  FFMA.FTZ R11, R5, UR7, -R9.reuse ;  /* 0x00000007050b7c23 */ /* 0x100fe20008010809 */
[----:B------:R-:W-:Y:S01]  /*5f10*/  I2FP.F32.S32 R5, R4 ;  /* 0x0000000400057245 */ /* 0x000fe20000201400 */
[----:B------:R-:W-:Y:S01]  /*5f20*/  FFMA.FTZ R17, R16, UR7, -R12 ;  /* 0x0000000710117c23 */ /* 0x000fe2000801080c */
[----:B------:R-:W-:Y:S01]  /*5f30*/  FFMA.FTZ R16, R7, UR5, R194 ;  /* 0x0000000507107c23 */ /* 0x000fe200080100c2 */
[----:B------:R2:W-:Y:S04]  /*5f40*/  MUFU.EX2 R172, R11 ;  /* 0x0000000b00ac7308 */ /* 0x0005e80000000800 */
[----:B------:R-:W-:Y:S02]  /*5f50*/  @!P0 FSEL R16, R16, -INF , !P5 ;  /* 0xff80000010108808 */ /* 0x000fe40006800000 */
[----:B------:R-:W-:Y:S01]  /*5f60*/  @!P0 ISETP.GE.AND P5, PT, R0, R15, PT ;  /* 0x0000000f0000820c */ /* 0x000fe20003fa6270 */
[----:B------:R-:W-:Y:S01]  /*5f70*/  FFMA.FTZ R15, R6, UR5, R226 ;  /* 0x00000005060f7c23 */ /* 0x000fe200080100e2 */
[----:B------:R-:W-:Y:S01]  /*5f80*/  I2FP.F32.S32 R6, R0 ;  /* 0x0000000000067245 */ /* 0x000fe20000201400 */
[----:B------:R-:W-:Y:S01]  /*5f90*/  FFMA.FTZ R16, R16, UR7, -R9 ;  /* 0x0000000710107c23 */ /* 0x000fe20008010809 */
[----:B------:R-:W4:Y:S02]  /*5fa0*/  MUFU.TANH R163, R67 ;  /* 0x0000004300a37308 */ /* 0x000f240000002400 */
[----:B------:R-:W-:Y:S02]  /*5fb0*/  @!P0 FSEL R15, R15, -INF , !P2 ;  /* 0xff8000000f0f8808 */ /* 0x000fe40005000000 */
[C---:B------:R-:W-:Y:S01]  /*5fc0*/  @!P0 ISETP.GE.AND P2, PT, R4.reuse, R10, PT ;  /* 0x0000000a0400820c */ /* 0x040fe20003f46270 */
[----:B--2---:R-:W-:Y:S05]  /*5fd0*/  FFMA.FTZ R11, R7, UR5, R225 ;  /* 0x00000005070b7c23 */ /* 0x004fea00080100e1 */
[----:B------:R2:W-:Y:S01]  /*5fe0*/  MUFU.EX2 R171, R16 ;  /* 0x0000001000ab7308 */ /* 0x0005e20000000800 */
[----:B------:R-:W-:Y:S01]  /*5ff0*/  FFMA.FTZ R7, R5, UR5, R188 ;  /* 0x0000000505077c23 */ /* 0x000fe200080100bc */
[----:B------:R-:W-:Y:S02]  /*6000*/  @!P0 FSEL R11, R11, -INF , !P4 ;  /* 0xff8000000b0b8808 */ /* 0x000fe40006000000 */
[-C--:B------:R-:W-:Y:S01]  /*6010*/  @!P0 ISETP.GE.AND P4, PT, R4, R14.reuse, PT ;  /* 0x0000000e0400820c */ /* 0x080fe20003f86270 */
[----:B------:R-:W-:Y:S01]  /*6020*/  FFMA.FTZ R4, R6, UR5, R187 ;  /* 0x0000000506047c23 */ /* 0x000fe200080100bb */
[----:B------:R-:W-:Y:S01]  /*6030*/  @!P0 FSEL R7, R7, -INF , !P3 ;  /* 0xff80000007078808 */ /* 0x000fe20005800000 */
[--C-:B------:R-:W-:Y:S01]  /*6040*/  FFMA.FTZ R11, R11, UR7, -R8.reuse ;  /* 0x000000070b0b7c23 */ /* 0x100fe20008010808 */
[----:B------:R-:W-:Y:S02]  /*6050*/  @!P0 ISETP.GE.AND P3, PT, R0, R14, PT ;  /* 0x0000000e0000820c */ /* 0x000fe40003f66270 */
[----:B------:R-:W-:Y:S01]  /*6060*/  MUFU.EX2 R204, R19 ;  /* 0x0000001300cc7308 */ /* 0x000fe20000000800 */
[----:B------:R-:W-:Y:S02]  /*6070*/  F2FP.BF16.F32.PACK_AB R14, R98, R99 ;  /* 0x00000063620e723e */ /* 0x000fe400000010ff */
[----:B------:R-:W-:Y:S02]  /*6080*/  @!P0 FSEL R4, R4, -INF , !P1 ;  /* 0xff80000004048808 */ /* 0x000fe40004800000 */
[----:B------:R-:W-:Y:S01]  /*6090*/  @!P0 ISETP.GE.AND P1, PT, R0, R10, PT ;  /* 0x0000000a0000820c */ /* 0x000fe20003f26270 */
[----:B------:R3:W-:Y:S01]  /*60a0*/  STS [R220+0x10000], R14 ;  /* 0x0100000edc007388 */ /* 0x0007e20000000800 */
[----:B--2---:R-:W-:Y:S01]  /*60b0*/  FFMA.FTZ R16, R15, UR7, -R8 ;  /* 0x000000070f107c23 */ /* 0x004fe20008010808 */
[----:B------:R-:W-:Y:S02]  /*60c0*/  F2FP.BF16.F32.PACK_AB R15, R2, R3 ;  /* 0x00000003020f723e */ /* 0x000fe400000010ff */
[----:B------:R-:W2:Y:S01]  /*60d0*/  MUFU.TANH R207, R63 ;  /* 0x0000003f00cf7308 */ /* 0x000ea20000002400 */
[----:B------:R-:W-:Y:S02]  /*60e0*/  F2FP.BF16.F32.PACK_AB R10, R96, R97 ;  /* 0x00000061600a723e */ /* 0x000fe400000010ff */
[----:B------:R-:W-:Y:S01]  /*60f0*/  F2FP.BF16.F32.PACK_AB R0, R185, R186 ;  /* 0x000000bab900723e */ /* 0x000fe200000010ff */
[----:B------:R-:W-:Y:S04]  /*6100*/  STS [R220+0x10400], R15 ;  /* 0x0104000fdc007388 */ /* 0x000fe80000000800 */
[----:B------:R1:W-:Y:S02]  /*6110*/  STS [R221+0x10000], R10 ;  /* 0x0100000add007388 */ /* 0x0003e40000000800 */
[----:B------:R4:W-:Y:S02]  /*6120*/  MUFU.EX2 R189, R11 ;  /* 0x0000000b00bd7308 */ /* 0x0009e40000000800 */
[----:B------:R2:W-:Y:S08]  /*6130*/  STS [R221+0x10400], R0 ;  /* 0x01040000dd007388 */ /* 0x0005f00000000800 */
[----:B------:R-:W2:Y:S01]  /*6140*/  MUFU.EX2 R77, R18 ;  /* 0x00000012004d7308 */ /* 0x000ea20000000800 */
[--C-:B---3--:R-:W-:Y:S01]  /*6150*/  FFMA.FTZ R14, R7, UR7, -R9.reuse ;  /* 0x00000007070e7c23 */ /* 0x108fe20008010809 */
[----:B------:R-:W-:Y:S01]  /*6160*/  F2FP.BF16.F32.PACK_AB R7, R223, R224 ;  /* 0x000000e0df07723e */ /* 0x000fe200000010ff */
[----:B------:R-:W-:Y:S01]  /*6170*/  FFMA.FTZ R9, R4, UR7, -R9 ;  /* 0x0000000704097c23 */ /* 0x000fe20008010809 */
[----:B------:R-:W-:Y:S06]  /*6180*/  F2FP.BF16.F32.PACK_AB R4, R241, R246 ;  /* 0x000000f6f104723e */ /* 0x000fec00000010ff */
[----:B------:R-:W-:Y:S01]  /*6190*/  MUFU.EX2 R112, R17 ;  /* 0x0000001100707308 */ /* 0x000fe20000000800 */
[----:B----4-:R-:W-:Y:S05]  /*61a0*/  F2FP.BF16.F32.PACK_AB R11, R229, R230 ;  /* 0x000000e6e50b723e */ /* 0x010fea00000010ff */
[----:B------:R-:W-:Y:S01]  /*61b0*/  STS [R220+0x12000], R11 ;  /* 0x0120000bdc007388 */ /* 0x000fe20000000800 */
[----:B-1----:R-:W-:Y:S03]  /*61c0*/  F2FP.BF16.F32.PACK_AB R10, R249, R250 ;  /* 0x000000faf90a723e */ /* 0x002fe600000010ff */
[----:B------:R-:W-:Y:S01]  /*61d0*/  MUFU.EX2 R168, R14 ;  /* 0x0000000e00a87308 */ /* 0x000fe20000000800 */
[C---:B--2---:R-:W-:Y:S01]  /*61e0*/  FFMA.FTZ R0, R5.reuse, UR5, R208 ;  /* 0x0000000505007c23 */ /* 0x044fe200080100d0 */
[----:B------:R-:W-:Y:S04]  /*61f0*/  STS [R220+0x12400], R10 ;  /* 0x0124000adc007388 */ /* 0x000fe80000000800 */
[----:B------:R1:W-:Y:S04]  /*6200*/  STS [R221+0x12000], R7 ;  /* 0x01200007dd007388 */ /* 0x0003e80000000800 */
[----:B------:R2:W-:Y:S01]  /*6210*/  MUFU.EX2 R167, R9 ;  /* 0x0000000900a77308 */ /* 0x0005e20000000800 */
[----:B------:R-:W-:Y:S01]  /*6220*/  @!P0 FSEL R0, R0, -INF , !P2 ;  /* 0xff80000000008808 */ /* 0x000fe20005000000 */
[----:B------:R3:W-:Y:S04]  /*6230*/  STS [R221+0x12400], R4 ;  /* 0x01240004dd007388 */ /* 0x0007e80000000800 */
[----:B------:R-:W-:Y:S04]  /*6240*/  FFMA.FTZ R0, R0, UR7, -R8 ;  /* 0x0000000700007c23 */ /* 0x000fe80008010808 */
[----:B------:R-:W-:Y:S10]  /*6250*/  MUFU.EX2 R190, R16 ;  /* 0x0000001000be7308 */ /* 0x000ff40000000800 */
[----:B------:R4:W-:Y:S01]  /*6260*/  MUFU.EX2 R184, R0 ;  /* 0x0000000000b87308 */ /* 0x0009e20000000800 */
[----:B--2---:R-:W-:Y:S02]  /*6270*/  F2FP.BF16.F32.PACK_AB R9, R88, R89 ;  /* 0x000000595809723e */ /* 0x004fe400000010ff */
[----:B-1----:R-:W-:Y:S01]  /*6280*/  F2FP.BF16.F32.PACK_AB R7, R94, R95 ;  /* 0x0000005f5e07723e */ /* 0x002fe200000010ff */
[C---:B---3--:R-:W-:Y:S04]  /*6290*/  FFMA.FTZ R4, R5.reuse, UR5, R71 ;  /* 0x0000000505047c23 */ /* 0x048fe80008010047 */
[----:B------:R1:W-:Y:S01]  /*62a0*/  STS [R222+0x10000], R7 ;  /* 0x01000007de007388 */ /* 0x0003e20000000800 */
[----:B------:R-:W-:Y:S01]  /*62b0*/  FFMA.FTZ R5, R5, UR5, R164 ;  /* 0x0000000505057c23 */ /* 0x000fe200080100a4 */
[----:B------:R-:W-:Y:S01]  /*62c0*/  @!P0 FSEL R4, R4, -INF , !P6 ;  /* 0xff80000004048808 */ /* 0x000fe20007000000 */
[----:B----4-:R-:W-:Y:S03]  /*62d0*/  FFMA.FTZ R0, R6, UR5, R70 ;  /* 0x0000000506007c23 */ /* 0x010fe60008010046 */
[----:B------:R-:W-:Y:S01]  /*62e0*/  @!P0 FSEL R5, R5, -INF , !P4 ;  /* 0xff80000005058808 */ /* 0x000fe20006000000 */
[--C-:B------:R-:W-:Y:S01]  /*62f0*/  FFMA.FTZ R10, R4, UR7, -R13.reuse ;  /* 0x00000007040a7c23 */ /* 0x100fe2000801080d */
[----:B------:R-:W-:Y:S02]  /*6300*/  F2FP.BF16.F32.PACK_AB R4, R201, R202 ;  /* 0x000000cac904723e */ /* 0x000fe400000010ff */
[----:B------:R-:W-:Y:S01]  /*6310*/  @!P0 FSEL R0, R0, -INF , !P5 ;  /* 0xff80000000008808 */ /* 0x000fe20006800000 */
[----:B------:R-:W-:Y:S04]  /*6320*/  MUFU.EX2 R75, R10 ;  /* 0x0000000a004b7308 */ /* 0x000fe80000000800 */
[----:B------:R-:W-:Y:S01]  /*6330*/  FFMA.FTZ R13, R0, UR7, -R13 ;  /* 0x00000007000d7c23 */ /* 0x000fe2000801080d */
[----:B------:R-:W-:Y:S05]  /*6340*/  F2FP.BF16.F32.PACK_AB R0, R231, R232 ;  /* 0x000000e8e700723e */ /* 0x000fea00000010ff */
[----:B------:R-:W2:Y:S01]  /*6350*/  MUFU.EX2 R74, R13 ;  /* 0x0000000d004a7308 */ /* 0x000ea20000000800 */
[----:B-1----:R-:W-:Y:S05]  /*6360*/  F2FP.BF16.F32.PACK_AB R7, R180, R181 ;  /* 0x000000b5b407723e */ /* 0x002fea00000010ff */
[----:B------:R1:W-:Y:S04]  /*6370*/  STS [R222+0x10400], R7 ;  /* 0x01040007de007388 */ /* 0x0003e80000000800 */
[----:B------:R-:W-:Y:S01]  /*6380*/  STS [R219+0x10000], R9 ;  /* 0x01000009db007388 */ /* 0x000fe20000000800 */
[----:B-1----:R-:W-:Y:S05]  /*6390*/  F2FP.BF16.F32.PACK_AB R7, R169, R170 ;  /* 0x000000aaa907723e */ /* 0x002fea00000010ff */
[----:B------:R1:W-:Y:S04]  /*63a0*/  STS [R219+0x10400], R7 ;  /* 0x01040007db007388 */ /* 0x0003e80000000800 */
[----:B------:R3:W-:Y:S04]  /*63b0*/  STS [R222+0x12000], R4 ;  /* 0x01200004de007388 */ /* 0x0007e80000000800 */
[----:B------:R4:W-:Y:S01]  /*63c0*/  STS [R222+0x12400], R0 ;  /* 0x01240000de007388 */ /* 0x0009e20000000800 */
[----:B-1----:R-:W-:Y:S02]  /*63d0*/  F2FP.BF16.F32.PACK_AB R7, R227, R228 ;  /* 0x000000e4e307723e */ /* 0x002fe400000010ff */
[----:B---3--:R-:W-:Y:S03]  /*63e0*/  F2FP.BF16.F32.PACK_AB R4, R195, R196 ;  /* 0x000000c4c304723e */ /* 0x008fe600000010ff */
[----:B------:R1:W-:Y:S01]  /*63f0*/  STS [R219+0x12400], R7 ;  /* 0x01240007db007388 */ /* 0x0003e20000000800 */
[C---:B----4-:R-:W-:Y:S03]  /*6400*/  FFMA.FTZ R0, R6.reuse, UR5, R163 ;  /* 0x0000000506007c23 */ /* 0x050fe600080100a3 */
[----:B------:R3:W-:Y:S01]  /*6410*/  STS [R219+0x12000], R4 ;  /* 0x01200004db007388 */ /* 0x0007e20000000800 */
[----:B------:R-:W-:Y:S01]  /*6420*/  FFMA.FTZ R6, R6, UR5, R207 ;  /* 0x0000000506067c23 */ /* 0x000fe200080100cf */
[----:B------:R-:W-:Y:S04]  /*6430*/  @!P0 FSEL R0, R0, -INF , !P3 ;  /* 0xff80000000008808 */ /* 0x000fe80005800000 */
[----:B------:R-:W-:Y:S02]  /*6440*/  @!P0 FSEL R6, R6, -INF , !P1 ;  /* 0xff80000006068808 */ /* 0x000fe40004800000 */
[----:B------:R-:W-:Y:S02]  /*6450*/  IADD3 R108, P0, R108, UR17, RZ ;  /* 0x000000116c6c7c10 */ /* 0x000fe4000ff1e0ff */
[----:B------:R-:W-:Y:S01]  /*6460*/  PLOP3.LUT P1, PT, PT, PT, UP0, 0x80, 0x0 ;  /* 0x000000000000781c */ /* 0x000fe20003f2f008 */
[----:B------:R-:W-:Y:S01]  /*6470*/  FFMA.FTZ R8, R6, UR7, -R8 ;  /* 0x0000000706087c23 */ /* 0x000fe20008010808 */
[----:B------:R-:W-:Y:S03]  /*6480*/  F2FP.BF16.F32.PACK_AB R6, R199, R200 ;  /* 0x000000c8c706723e */ /* 0x000fe600000010ff */
[----:B------:R-:W-:Y:S01]  /*6490*/  MUFU.EX2 R179, R8 ;  /* 0x0000000800b37308 */ /* 0x000fe20000000800 */
[----:B-1----:R-:W-:Y:S01]  /*64a0*/  F2FP.BF16.F32.PACK_AB R7, R80, R81 ;  /* 0x000000515007723e */ /* 0x002fe200000010ff */
[--C-:B---3--:R-:W-:Y:S01]  /*64b0*/  FFMA.FTZ R4, R5, UR7, -R12.reuse ;  /* 0x0000000705047c23 */ /* 0x108fe2000801080c */
[----:B------:R-:W-:Y:S01]  /*64c0*/  F2FP.BF16.F32.PACK_AB R5, R84, R85 ;  /* 0x000000555405723e */ /* 0x000fe200000010ff */
[----:B------:R-:W-:Y:S01]  /*64d0*/  FFMA.FTZ R12, R0, UR7, -R12 ;  /* 0x00000007000c7c23 */ /* 0x000fe2000801080c */
[----:B------:R-:W-:Y:S05]  /*64e0*/  F2FP.BF16.F32.PACK_AB R0, R203, R204 ;  /* 0x000000cccb00723e */ /* 0x000fea00000010ff */
[----:B------:R1:W-:Y:S01]  /*64f0*/  MUFU.EX2 R111, R4 ;  /* 0x00000004006f7308 */ /* 0x0003e20000000800 */
[----:B------:R3:W-:Y:S09]  /*6500*/  STS [R215+0x10000], R5 ;  /* 0x01000005d7007388 */ /* 0x0007f20000000800 */
[----:B------:R-:W4:Y:S01]  /*6510*/  MUFU.EX2 R110, R12 ;  /* 0x0000000c006e7308 */ /* 0x000f220000000800 */
[----:B-1----:R-:W-:Y:S05]  /*6520*/  F2FP.BF16.F32.PACK_AB R4, R165, R166 ;  /* 0x000000a6a504723e */ /* 0x002fea00000010ff */
[----:B------:R1:W-:Y:S04]  /*6530*/  STS [R215+0x10400], R4 ;  /* 0x01040004d7007388 */ /* 0x0003e80000000800 */
[----:B------:R2:W-:Y:S01]  /*6540*/  STS [R216+0x10000], R7 ;  /* 0x01000007d8007388 */ /* 0x0005e20000000800 */
[----:B---3--:R-:W-:Y:S05]  /*6550*/  F2FP.BF16.F32.PACK_AB R5, R114, R115 ;  /* 0x000000737205723e */ /* 0x008fea00000010ff */
[----:B------:R3:W-:Y:S04]  /*6560*/  STS [R216+0x10400], R5 ;  /* 0x01040005d8007388 */ /* 0x0007e80000000800 */
[----:B------:R4:W-:Y:S01]  /*6570*/  STS [R215+0x12400], R0 ;  /* 0x01240000d7007388 */ /* 0x0009e20000000800 */
[----:B-1----:R-:W-:Y:S02]  /*6580*/  F2FP.BF16.F32.PACK_AB R4, R182, R183 ;  /* 0x000000b7b604723e */ /* 0x002fe400000010ff */
[----:B--2---:R-:W-:Y:S03]  /*6590*/  F2FP.BF16.F32.PACK_AB R7, R175, R176 ;  /* 0x000000b0af07723e */ /* 0x004fe600000010ff */
[----:B------:R1:W-:Y:S04]  /*65a0*/  STS [R215+0x12000], R4 ;  /* 0x01200004d7007388 */ /* 0x0003e80000000800 */
[----:B------:R2:W-:Y:S01]  /*65b0*/  STS [R216+0x12000], R7 ;  /* 0x01200007d8007388 */ /* 0x0005e20000000800 */
[----:B---3--:R-:W-:Y:S03]  /*65c0*/  F2FP.BF16.F32.PACK_AB R5, R76, R77 ;  /* 0x0000004d4c05723e */ /* 0x008fe600000010ff */
[----:B------:R3:W-:Y:S01]  /*65d0*/  STS [R216+0x12400], R6 ;  /* 0x01240006d8007388 */ /* 0x0007e20000000800 */
[----:B----4-:R-:W-:Y:S03]  /*65e0*/  F2FP.BF16.F32.PACK_AB R0, R74, R75 ;  /* 0x0000004b4a00723e */ /* 0x010fe600000010ff */
[----:B------:R4:W-:Y:S01]  /*65f0*/  STS [R218+0x10000], R5 ;  /* 0x01000005da007388 */ /* 0x0009e20000000800 */
[----:B-1----:R-:W-:Y:S02]  /*6600*/  F2FP.BF16.F32.PACK_AB R4, R112, R113 ;  /* 0x000000717004723e */ /* 0x002fe400000010ff */
[----:B--2---:R-:W-:Y:S03]  /*6610*/  F2FP.BF16.F32.PACK_AB R7, R171, R172 ;  /* 0x000000acab07723e */ /* 0x004fe600000010ff */
[----:B------:R1:W-:Y:S01]  /*6620*/  STS [R218+0x10400], R4 ;  /* 0x01040004da007388 */ /* 0x0003e20000000800 */
[----:B---3--:R-:W-:Y:S03]  /*6630*/  F2FP.BF16.F32.PACK_AB R6, R189, R190 ;  /* 0x000000bebd06723e */ /* 0x008fe600000010ff */
[----:B------:R2:W-:Y:S01]  /*6640*/  STS [R217+0x10000], R0 ;  /* 0x01000000d9007388 */ /* 0x0005e20000000800 */
[----:B----4-:R-:W-:Y:S05]  /*6650*/  F2FP.BF16.F32.PACK_AB R5, R110, R111 ;  /* 0x0000006f6e05723e */ /* 0x010fea00000010ff */
[----:B------:R-:W-:Y:S04]  /*6660*/  STS [R217+0x10400], R5 ;  /* 0x01040005d9007388 */ /* 0x000fe80000000800 */
[----:B------:R-:W-:Y:S04]  /*6670*/  STS [R218+0x12000], R7 ;  /* 0x01200007da007388 */ /* 0x000fe80000000800 */
[----:B------:R-:W-:Y:S01]  /*6680*/  STS [R218+0x12400], R6 ;  /* 0x01240006da007388 */ /* 0x000fe20000000800 */
[----:B-1----:R-:W-:Y:S02]  /*6690*/  F2FP.BF16.F32.PACK_AB R4, R167, R168 ;  /* 0x000000a8a704723e */ /* 0x002fe400000010ff */
[----:B--2---:R-:W-:Y:S03]  /*66a0*/  F2FP.BF16.F32.PACK_AB R0, R179, R184 ;  /* 0x000000b8b300723e */ /* 0x004fe600000010ff */
[----:B------:R-:W-:Y:S04]  /*66b0*/  STS [R217+0x12000], R4 ;  /* 0x01200004d9007388 */ /* 0x000fe80000000800 */
[----:B------:R1:W-:Y:S04]  /*66c0*/  STS [R217+0x12400], R0 ;  /* 0x01240000d9007388 */ /* 0x0003e80000000800 */
[----:B------:R-:W2:Y:S08]  /*66d0*/  LDSM.16.M88.4 R64, [R154+UR4+0x4000] ;  /* 0x004000049a40783b */ /* 0x000eb00008000200 */
[----:B------:R-:W3:Y:S08]  /*66e0*/  LDSM.16.M88.4 R60, [R154+UR4+0x5000] ;  /* 0x005000049a3c783b */ /* 0x000ef00008000200 */
[----:B------:R-:W4:Y:S08]  /*66f0*/  LDSM.16.M88.4 R100, [R104] ;  /* 0x000000006864783b */ /* 0x000f300000000200 */
[----:B-1----:R-:W4:Y:S04]  /*6700*/  LDL R0, [R1+0x50] ;  /* 0x0000500001007983 */ /* 0x002f280000100800 */
[----:B------:R-:W1:Y:S01]  /*6710*/  LDSM.16.M88.4 R104, [R104+0x1000] ;  /* 0x001000006868783b */ /* 0x000e620000000200 */
        /* <DEDUP_REMOVED lines=31> */
[----:B------:R-:W-:Y:S05]  /*6910*/  HMMA.16816.F32.BF16 R64, R100, R146, R64 ;  /* 0x000000926440723c */ /* 0x000fea0000041840 */
[----:B------:R-:W-:Y:S05]  /*6920*/  IADD3.X R109, R0, UR16, RZ, P0, !PT ;  /* 0x00000010006d7c10 */ /* 0x000fea00087fe4ff */
[----:B------:R-:W2:Y:S04]  /*6930*/  LDG.E R106, desc[UR10][R108.64] ;  /* 0x0000000a6c6a7981 */ /* 0x000ea8000c1e1900 */
[----:B------:R-:W3:Y:S04]  /*6940*/  LDG.E R105, desc[UR10][R108.64+0x20] ;  /* 0x0000200a6c697981 */ /* 0x000ee8000c1e1900 */
[----:B------:R-:W5:Y:S04]  /*6950*/  LDG.E R104, desc[UR10][R108.64+0x100] ;  /* 0x0001000a6c687981 */ /* 0x000f68000c1e1900 */
[----:B------:R1:W5:Y:S01]  /*6960*/  LDG.E R0, desc[UR10][R108.64+0x120] ;  /* 0x0001200a6c007981 */ /* 0x000362000c1e1900 */
[----:B--2---:R-:W-:Y:S01]  /*6970*/  FADD.FTZ R107, -R106, R4 ;  /* 0x000000046a6b7221 */ /* 0x004fe20000010100 */
[----:B------:R-:W-:Y:S01]  /*6980*/  FFMA.FTZ R4, -R152, R152, 1 ;  /* 0x3f80000098047423 */ /* 0x000fe20000010198 */
[----:B-1----:R-:W-:Y:S01]  /*6990*/  FADD.FTZ R108, -R106, R5 ;  /* 0x000000056a6c7221 */ /* 0x002fe20000010100 */
[----:B------:R1:W5:Y:S01]  /*69a0*/  LDL.LU R152, [R1+0x100] ;  /* 0x0001000001987983 */ /* 0x0003620000300800 */
[----:B------:R-:W-:Y:S01]  /*69b0*/  FFMA.FTZ R5, -R151, R151, 1 ;  /* 0x3f80000097057423 */ /* 0x000fe20000010197 */
[----:B------:R-:W-:Y:S01]  /*69c0*/  FMUL.FTZ R107, R99, R107 ;  /* 0x0000006b636b7220 */ /* 0x000fe20000410000 */
[----:B------:R-:W-:Y:S01]  /*69d0*/  FMUL.FTZ R108, R98, R108 ;  /* 0x0000006c626c7220 */ /* 0x000fe20000410000 */
[----:B------:R1:W5:Y:S01]  /*69e0*/  LDL.LU R151, [R1+0xfc] ;  /* 0x0000fc0001977983 */ /* 0x0003620000300800 */
[C---:B------:R-:W-:Y:S01]  /*69f0*/  FADD.FTZ R16, -R106.reuse, R16 ;  /* 0x000000106a107221 */ /* 0x040fe20000010100 */
[C---:B------:R-:W-:Y:S01]  /*6a00*/  FADD.FTZ R103, -R106.reuse, R21 ;  /* 0x000000156a677221 */ /* 0x040fe20000010100 */
[----:B------:R-:W-:Y:S01]  /*6a10*/  FADD.FTZ R20, -R106, R20 ;  /* 0x000000146a147221 */ /* 0x000fe20000010100 */
[----:B------:R1:W5:Y:S01]  /*6a20*/  LDL.LU R99, [R1+0xf8] ;  /* 0x0000f80001637983 */ /* 0x0003620000300800 */
[----:B------:R-:W-:Y:S01]  /*6a30*/  FMUL.FTZ R4, R4, UR6 ;  /* 0x0000000604047c20 */ /* 0x000fe20008410000 */
[----:B------:R-:W-:Y:S01]  /*6a40*/  FMUL.FTZ R103, R94, R103 ;  /* 0x000000675e677220 */ /* 0x000fe20000410000 */
[----:B------:R-:W-:Y:S01]  /*6a50*/  FMUL.FTZ R102, R95, R20 ;  /* 0x000000145f667220 */ /* 0x000fe20000410000 */
[----:B------:R1:W5:Y:S01]  /*6a60*/  LDL.LU R98, [R1+0xf4] ;  /* 0x0000f40001627983 */ /* 0x0003620000300800 */
[----:B------:R-:W-:Y:S01]  /*6a70*/  FMUL.FTZ R101, R4, R107 ;  /* 0x0000006b04657220 */ /* 0x000fe20000410000 */
[----:B------:R-:W-:Y:S01]  /*6a80*/  FADD.FTZ R4, -R106, R17 ;  /* 0x000000116a047221 */ /* 0x000fe20000010100 */
[----:B------:R-:W-:Y:S01]  /*6a90*/  FMUL.FTZ R17, R97, R16 ;  /* 0x0000001061117220 */ /* 0x000fe20000410000 */
[----:B------:R-:W-:Y:S01]  /*6aa0*/  FFMA.FTZ R16, -R92, R92, 1 ;  /* 0x3f8000005c107423 */ /* 0x000fe2000001015c */
[----:B------:R1:W5:Y:S01]  /*6ab0*/  LDL.LU R97, [R1+0xf0] ;  /* 0x0000f00001617983 */ /* 0x0003620000300800 */
[----:B------:R-:W-:Y:S01]  /*6ac0*/  FMUL.FTZ R21, R96, R4 ;  /* 0x0000000460157220 */ /* 0x000fe20000410000 */
[----:B------:R-:W-:Y:S01]  /*6ad0*/  FFMA.FTZ R4, -R93, R93, 1 ;  /* 0x3f8000005d047423 */ /* 0x000fe2000001015d */
[----:B------:R-:W-:Y:S01]  /*6ae0*/  FFMA.FTZ R20, -R91, R91, 1 ;  /* 0x3f8000005b147423 */ /* 0x000fe2000001015b */
[----:B------:R1:W5:Y:S01]  /*6af0*/  LDL.LU R96, [R1+0xec] ;  /* 0x0000ec0001607983 */ /* 0x0003620000300800 */
[----:B------:R-:W-:Y:S01]  /*6b00*/  FMUL.FTZ R5, R5, UR6 ;  /* 0x0000000605057c20 */ /* 0x000fe20008410000 */
[C---:B------:R-:W-:Y:S01]  /*6b10*/  FADD.FTZ R32, -R106.reuse, R32 ;  /* 0x000000206a207221 */ /* 0x040fe20000010100 */
[----:B------:R-:W-:Y:S01]  /*6b20*/  FADD.FTZ R33, -R106, R33 ;  /* 0x000000216a217221 */ /* 0x000fe20000010100 */
[----:B------:R1:W5:Y:S01]  /*6b30*/  LDL.LU R95, [R1+0xe8] ;  /* 0x0000e800015f7983 */ /* 0x0003620000300800 */
[----:B------:R-:W-:Y:S01]  /*6b40*/  FMUL.FTZ R100, R5, R108 ;  /* 0x0000006c05647220 */ /* 0x000fe20000410000 */
[----:B------:R-:W-:Y:S01]  /*6b50*/  FFMA.FTZ R5, -R90, R90, 1 ;  /* 0x3f8000005a057423 */ /* 0x000fe2000001015a */
[C---:B------:R-:W-:Y:S01]  /*6b60*/  FADD.FTZ R52, -R106.reuse, R52 ;  /* 0x000000346a347221 */ /* 0x040fe20000010100 */
[----:B------:R1:W5:Y:S01]  /*6b70*/  LDL.LU R94, [R1+0xe4] ;  /* 0x0000e400015e7983 */ /* 0x0003620000300800 */
[----:B------:R-:W-:Y:S01]  /*6b80*/  FADD.FTZ R53, -R106, R53 ;  /* 0x000000356a357221 */ /* 0x000fe20000010100 */
[----:B---3--:R-:W-:Y:S01]  /*6b90*/  FADD.FTZ R6, -R105, R6 ;  /* 0x0000000669067221 */ /* 0x008fe20000010100 */
[----:B------:R-:W-:Y:S01]  /*6ba0*/  FMUL.FTZ R52, R77, R52 ;  /* 0x000000344d347220 */ /* 0x000fe20000410000 */
[----:B------:R1:W5:Y:S01]  /*6bb0*/  LDL.LU R93, [R1+0xe0] ;  /* 0x0000e000015d7983 */ /* 0x0003620000300800 */
[----:B------:R-:W-:Y:S01]  /*6bc0*/  FMUL.FTZ R53, R76, R53 ;  /* 0x000000354c357220 */ /* 0x000fe20000410000 */
[----:B------:R-:W-:Y:S01]  /*6bd0*/  FADD.FTZ R7, -R105, R7 ;  /* 0x0000000769077221 */ /* 0x000fe20000010100 */
[----:B------:R-:W-:Y:S01]  /*6be0*/  FMUL.FTZ R4, R4, UR6 ;  /* 0x0000000604047c20 */ /* 0x000fe20008410000 */
[----:B------:R1:W5:Y:S01]  /*6bf0*/  LDL.LU R92, [R1+0xdc] ;  /* 0x0000dc00015c7983 */ /* 0x0003620000300800 */
[----:B------:R-:W-:Y:S01]  /*6c00*/  FMUL.FTZ R16, R16, UR6 ;  /* 0x0000000610107c20 */ /* 0x000fe20008410000 */
[----:B------:R-:W-:Y:S01]  /*6c10*/  FMUL.FTZ R5, R5, UR6 ;  /* 0x0000000605057c20 */ /* 0x000fe20008410000 */
[----:B------:R-:W-:Y:S01]  /*6c20*/  FMUL.FTZ R4, R4, R17 ;  /* 0x0000001104047220 */ /* 0x000fe20000410000 */
[----:B------:R1:W5:Y:S01]  /*6c30*/  LDL.LU R91, [R1+0xd8] ;  /* 0x0000d800015b7983 */ /* 0x0003620000300800 */
[----:B------:R-:W-:Y:S01]  /*6c40*/  FMUL.FTZ R16, R16, R21 ;  /* 0x0000001510107220 */ /* 0x000fe20000410000 */
[----:B------:R-:W-:Y:S01]  /*6c50*/  FMUL.FTZ R20, R20, UR6 ;  /* 0x0000000614147c20 */ /* 0x000fe20008410000 */
[----:B------:R-:W-:Y:S01]  /*6c60*/  FMUL.FTZ R5, R5, R103 ;  /* 0x0000006705057220 */ /* 0x000fe20000410000 */
[----:B------:R1:W5:Y:S01]  /*6c70*/  LDL.LU R90, [R1+0xd4] ;  /* 0x0000d400015a7983 */ /* 0x0003620000300800 */
[----:B------:R-:W-:Y:S01]  /*6c80*/  F2FP.BF16.F32.PACK_AB R17, R100, R101 ;  /* 0x000000656411723e */ /* 0x000fe200000010ff */
        /* <DEDUP_REMOVED lines=9> */
[----:B------:R-:W-:Y:S01]  /*6d20*/  FFMA.FTZ R33, -R79, R79, 1 ;  /* 0x3f8000004f217423 */ /* 0x000fe2000001014f */
[----:B------:R-:W-:Y:S01]  /*6d30*/  FFMA.FTZ R32, -R78, R78, 1 ;  /* 0x3f8000004e207423 */ /* 0x000fe2000001014e */
[----:B------:R-:W-:Y:S01]  /*6d40*/  FADD.FTZ R20, -R106, R36 ;  /* 0x000000246a147221 */ /* 0x000fe20000010100 */
[----:B------:R1:W5:Y:S01]  /*6d50*/  LDL.LU R87, [R1+0xc8] ;  /* 0x0000c80001577983 */ /* 0x0003620000300800 */
[----:B------:R-:W-:Y:S01]  /*6d60*/  FFMA.FTZ R36, -R82, R82, 1 ;  /* 0x3f80000052247423 */ /* 0x000fe20000010152 */
[----:B------:R-:W-:Y:S01]  /*6d70*/  FADD.FTZ R21, -R106, R37 ;  /* 0x000000256a157221 */ /* 0x000fe20000010100 */
[----:B------:R-:W-:Y:S01]  /*6d80*/  FMUL.FTZ R20, R85, R20 ;  /* 0x0000001455147220 */ /* 0x000fe20000410000 */
[----:B------:R1:W5:Y:S01]  /*6d90*/  LDL.LU R86, [R1+0xc4] ;  /* 0x0000c40001567983 */ /* 0x0003620000300800 */
[----:B------:R-:W-:Y:S01]  /*6da0*/  FFMA.FTZ R37, -R83, R83, 1 ;  /* 0x3f80000053257423 */ /* 0x000fe20000010153 */
[----:B------:R-:W-:Y:S01]  /*6db0*/  FMUL.FTZ R21, R84, R21 ;  /* 0x0000001554157220 */ /* 0x000fe20000410000 */
[----:B------:R-:W-:Y:S01]  /*6dc0*/  FMUL.FTZ R36, R36, UR6 ;  /* 0x0000000624247c20 */ /* 0x000fe20008410000 */
[----:B------:R1:W5:Y:S01]  /*6dd0*/  LDL.LU R85, [R1+0xc0] ;  /* 0x0000c00001557983 */ /* 0x0003620000300800 */
[----:B------:R-:W-:Y:S01]  /*6de0*/  FMUL.FTZ R37, R37, UR6 ;  /* 0x0000000625257c20 */ /* 0x000fe20008410000 */
[----:B------:R-:W-:Y:S01]  /*6df0*/  FMUL.FTZ R33, R33, UR6 ;  /* 0x0000000621217c20 */ /* 0x000fe20008410000 */
[----:B------:R-:W-:Y:S01]  /*6e00*/  FMUL.FTZ R36, R36, R21 ;  /* 0x0000001524247220 */ /* 0x000fe20000410000 */
[----:B------:R1:W5:Y:S01]  /*6e10*/  LDL.LU R84, [R1+0xbc] ;  /* 0x0000bc0001547983 */ /* 0x0003620000300800 */
[----:B------:R-:W-:Y:S01]  /*6e20*/  FMUL.FTZ R101, R101, UR6 ;  /* 0x0000000665657c20 */ /* 0x000fe20008410000 */
[----:B------:R-:W-:Y:S01]  /*6e30*/  FFMA.FTZ R21, -R73, R73, 1 ;  /* 0x3f80000049157423 */ /* 0x000fe20000010149 */
[----:B------:R-:W-:Y:S01]  /*6e40*/  FMUL.FTZ R37, R37, R20 ;  /* 0x0000001425257220 */ /* 0x000fe20000410000 */
        /* <DEDUP_REMOVED lines=13> */
[----:B------:R-:W-:Y:S01]  /*6f20*/  FFMA.FTZ R20, -R72, R72, 1 ;  /* 0x3f80000048147423 */ /* 0x000fe20000010148 */
[----:B------:R1:W5:Y:S01]  /*6f30*/  LDL.LU R80, [R1+0xac] ;  /* 0x0000ac0001507983 */ /* 0x0003620000300800 */
[----:B------:R-:W-:Y:S01]  /*6f40*/  FMUL.FTZ R49, R74, R49 ;  /* 0x000000314a317220 */ /* 0x000fe20000410000 */
[----:B------:R-:W-:Y:S01]  /*6f50*/  FMUL.FTZ R33, R33, R4 ;  /* 0x0000000421217220 */ /* 0x000fe20000410000 */
[----:B------:R-:W-:Y:S01]  /*6f60*/  FFMA.FTZ R4, -R70, R70, 1 ;  /* 0x3f80000046047423 */ /* 0x000fe20000010146 */
        /* <DEDUP_REMOVED lines=9> */
[----:B------:R-:W-:Y:S01]  /*7000*/  FMUL.FTZ R21, R21, R52 ;  /* 0x0000003415157220 */ /* 0x000fe20000410000 */
[----:B------:R-:W-:Y:S01]  /*7010*/  FMUL.FTZ R5, R5, UR6 ;  /* 0x0000000605057c20 */ /* 0x000fe20008410000 */
[----:B------:R-:W-:Y:S01]  /*7020*/  FMUL.FTZ R20, R20, UR6 ;  /* 0x0000000614147c20 */ /* 0x000fe20008410000 */
[----:B------:R1:W5:Y:S01]  /*7030*/  LDL.LU R76, [R1+0x9c] ;  /* 0x00009c00014c7983 */ /* 0x0003620000300800 */
[----:B------:R-:W-:Y:S01]  /*7040*/  F2FP.BF16.F32.PACK_AB R49, R36, R37 ;  /* 0x000000252431723e */ /* 0x000fe200000010ff */
[----:B------:R-:W-:Y:S01]  /*7050*/  FMUL.FTZ R5, R5, R48 ;  /* 0x0000003005057220 */ /* 0x000fe20000410000 */
[----:B------:R-:W-:Y:S01]  /*7060*/  FMUL.FTZ R20, R20, R53 ;  /* 0x0000003514147220 */ /* 0x000fe20000410000 */
[----:B------:R1:W5:Y:S01]  /*7070*/  LDL.LU R75, [R1+0x98] ;  /* 0x00009800014b7983 */ /* 0x0003620000300800 */
[----:B------:R-:W-:Y:S02]  /*7080*/  F2FP.BF16.F32.PACK_AB R100, R100, R101 ;  /* 0x000000656464723e */ /* 0x000fe400000010ff */
[----:B------:R-:W-:Y:S01]  /*7090*/  F2FP.BF16.F32.PACK_AB R36, R4, R5 ;  /* 0x000000050424723e */ /* 0x000fe200000010ff */
[----:B------:R1:W5:Y:S01]  /*70a0*/  LDL.LU R74, [R1+0x94] ;  /* 0x00009400014a7983 */ /* 0x0003620000300800 */
[----:B------:R-:W-:Y:S01]  /*70b0*/  FFMA.FTZ R4, -R69, R69, 1 ;  /* 0x3f80000045047423 */ /* 0x000fe20000010145 */
[----:B------:R-:W-:Y:S01]  /*70c0*/  FFMA.FTZ R5, -R68, R68, 1 ;  /* 0x3f80000044057423 */ /* 0x000fe20000010144 */
[----:B------:R-:W-:Y:S01]  /*70d0*/  F2FP.BF16.F32.PACK_AB R37, R20, R21 ;  /* 0x000000151425723e */ /* 0x000fe200000010ff */
[----:B------:R1:W5:Y:S01]  /*70e0*/  LDL.LU R73, [R1+0x90] ;  /* 0x0000900001497983 */ /* 0x0003620000300800 */
[----:B------:R-:W-:Y:S01]  /*70f0*/  FMUL.FTZ R21, R3, R6 ;  /* 0x0000000603157220 */ /* 0x000fe20000410000 */
[----:B------:R-:W-:Y:S01]  /*7100*/  FMUL.FTZ R20, R2, R7 ;  /* 0x0000000702147220 */ /* 0x000fe20000410000 */
[----:B------:R-:W-:Y:S01]  /*7110*/  F2FP.BF16.F32.PACK_AB R48, R32, R33 ;  /* 0x000000212030723e */ /* 0x000fe200000010ff */
[----:B------:R1:W5:Y:S01]  /*7120*/  LDL.LU R72, [R1+0x8c] ;  /* 0x00008c0001487983 */ /* 0x0003620000300800 */
[----:B------:R-:W-:Y:S01]  /*7130*/  FMUL.FTZ R7, R4, UR6 ;  /* 0x0000000604077c20 */ /* 0x000fe20008410000 */
[----:B------:R-:W-:Y:S02]  /*7140*/  FMUL.FTZ R6, R5, UR6 ;  /* 0x0000000605067c20 */ /* 0x000fe40008410000 */
        /* <DEDUP_REMOVED lines=22> */
[C---:B---3--:R-:W-:Y:S03]  /*72b0*/  IMAD.U32 R4, R33.reuse, -0x80, RZ ;  /* 0xffffff8021047824 */ /* 0x048fe600078e00ff */
        /* <DEDUP_REMOVED lines=20> */
.L_x_389:
[----:B------:R-:W2:Y:S01]  /*7400*/  LDL.LU R109, [R1+0x1c] ;  /* 0x00001c00016d7983 */ /* 0x000ea20000300800 */
[----:B------:R-:W-:Y:S01]  /*7410*/  FMUL.FTZ R20, R6, R20 ;  /* 0x0000001406147220 */ /* 0x000fe20000410000 */
[----:B------:R-:W-:Y:S01]  /*7420*/  FMUL.FTZ R21, R7, R21 ;  /* 0x0000001507157220 */ /* 0x000fe20000410000 */
[C---:B-----5:R-:W-:Y:S01]  /*7430*/  FADD.FTZ R28, -R104.reuse, R28 ;  /* 0x0000001c681c7221 */ /* 0x060fe20000010100 */
[----:B------:R-:W3:Y:S01]  /*7440*/  LDL.LU R108, [R1+0x18] ;  /* 0x00001800016c7983 */ /* 0x000ee20000300800 */
[----:B------:R-:W-:Y:S01]  /*7450*/  FADD.FTZ R25, -R104, R25 ;  /* 0x0000001968197221 */ /* 0x000fe20000010100 */
[----:B------:R-:W-:Y:S01]  /*7460*/  FADD.FTZ R15, -R0, R15 ;  /* 0x0000000f000f7221 */ /* 0x000fe20000010100 */
[----:B------:R-:W-:Y:S01]  /*7470*/  FMUL.FTZ R28, R196, R28 ;  /* 0x0000001cc41c7220 */ /* 0x000fe20000410000 */
[----:B------:R-:W4:Y:S01]  /*7480*/  LDL.LU R107, [R1+0x14] ;  /* 0x00001400016b7983 */ /* 0x000f220000300800 */
[----:B------:R-:W-:Y:S01]  /*7490*/  FMUL.FTZ R25, R201, R25 ;  /* 0x00000019c9197220 */ /* 0x000fe20000410000 */
[----:B------:R-:W-:Y:S01]  /*74a0*/  FMUL.FTZ R15, R241, R15 ;  /* 0x0000000ff10f7220 */ /* 0x000fe20000410000 */
[----:B------:R-:W-:Y:S01]  /*74b0*/  FADD.FTZ R27, -R0, R27 ;  /* 0x0000001b001b7221 */ /* 0x000fe20000010100 */
[----:B------:R-:W4:Y:S01]  /*74c0*/  LDL.LU R106, [R1+0x10] ;  /* 0x00001000016a7983 */ /* 0x000f220000300800 */
[----:B-1----:R-:W-:Y:S01]  /*74d0*/  FADD.FTZ R4, -R105, R23 ;  /* 0x0000001769047221 */ /* 0x002fe20000010100 */
[----:B------:R-:W-:Y:S01]  /*74e0*/  FFMA.FTZ R5, -R209, R209, 1 ;  /* 0x3f800000d1057423 */ /* 0x000fe200000101d1 */
[----:B------:R-:W-:Y:S01]  /*74f0*/  FMUL.FTZ R27, R231, R27 ;  /* 0x0000001be71b7220 */ /* 0x000fe20000410000 */
[----:B------:R-:W4:Y:S01]  /*7500*/  LDL.LU R103, [R1+0xc] ;  /* 0x00000c0001677983 */ /* 0x000f220000300800 */
[----:B------:R-:W-:Y:S01]  /*7510*/  FMUL.FTZ R4, R180, R4 ;  /* 0x00000004b4047220 */ /* 0x000fe20000410000 */
[----:B------:R-:W-:Y:S01]  /*7520*/  FMUL.FTZ R5, R5, UR6 ;  /* 0x0000000605057c20 */ /* 0x000fe20008410000 */
[C---:B------:R-:W-:Y:S01]  /*7530*/  FADD.FTZ R34, -R105.reuse, R34 ;  /* 0x0000002269227221 */ /* 0x040fe20000010100 */
[----:B------:R-:W4:Y:S01]  /*7540*/  LDL.LU R101, [R1+0x8] ;  /* 0x0000080001657983 */ /* 0x000f220000300800 */
[----:B------:R-:W-:Y:S01]  /*7550*/  FADD.FTZ R24, -R104, R24 ;  /* 0x0000001868187221 */ /* 0x000fe20000010100 */
[----:B------:R-:W-:Y:S01]  /*7560*/  FADD.FTZ R26, -R0, R26 ;  /* 0x0000001a001a7221 */ /* 0x000fe20000010100 */
[----:B------:R-:W-:Y:S01]  /*7570*/  FMUL.FTZ R34, R170, R34 ;  /* 0x00000022aa227220 */ /* 0x000fe20000410000 */
[----:B------:R-:W4:Y:S01]  /*7580*/  LDL.LU R53, [R1+0x4] ;  /* 0x0000040001357983 */ /* 0x000f220000300800 */
[----:B------:R-:W-:Y:S01]  /*7590*/  FMUL.FTZ R24, R202, R24 ;  /* 0x00000018ca187220 */ /* 0x000fe20000410000 */
[----:B------:R-:W-:Y:S01]  /*75a0*/  FMUL.FTZ R26, R232, R26 ;  /* 0x0000001ae81a7220 */ /* 0x000fe20000410000 */
[C---:B------:R-:W-:Y:S01]  /*75b0*/  FADD.FTZ R22, -R105.reuse, R22 ;  /* 0x0000001669167221 */ /* 0x040fe20000010100 */
[----:B------:R-:W4:Y:S01]  /*75c0*/  LDL.LU R52, [R1] ;  /* 0x0000000001347983 */ /* 0x000f220000300800 */
[----:B------:R-:W-:Y:S01]  /*75d0*/  FFMA.FTZ R6, -R210, R210, 1 ;  /* 0x3f800000d2067423 */ /* 0x000fe200000101d2 */
[----:B------:R-:W-:Y:S01]  /*75e0*/  FADD.FTZ R18, -R105, R18 ;  /* 0x0000001269127221 */ /* 0x000fe20000010100 */
[----:B------:R-:W-:Y:S01]  /*75f0*/  FMUL.FTZ R22, R181, R22 ;  /* 0x00000016b5167220 */ /* 0x000fe20000410000 */
[----:B------:R1:W-:Y:S01]  /*7600*/  STS [R220+0x8000], R17 ;  /* 0x00800011dc007388 */ /* 0x0003e20000000800 */
[----:B------:R-:W-:Y:S01]  /*7610*/  FADD.FTZ R19, -R105, R19 ;  /* 0x0000001369137221 */ /* 0x000fe20000010100 */
[----:B------:R-:W-:Y:S01]  /*7620*/  FFMA.FTZ R7, -R213, R213, 1 ;  /* 0x3f800000d5077423 */ /* 0x000fe200000101d5 */
[----:B------:R-:W-:Y:S01]  /*7630*/  FMUL.FTZ R6, R6, UR6 ;  /* 0x0000000606067c20 */ /* 0x000fe20008410000 */
[----:B------:R-:W-:Y:S01]  /*7640*/  FMUL.FTZ R18, R186, R18 ;  /* 0x00000012ba127220 */ /* 0x000fe20000410000 */
[----:B------:R-:W-:Y:S01]  /*7650*/  FMUL.FTZ R19, R185, R19 ;  /* 0x00000013b9137220 */ /* 0x000fe20000410000 */
[----:B------:R-:W-:Y:S01]  /*7660*/  FMUL.FTZ R7, R7, UR6 ;  /* 0x0000000607077c20 */ /* 0x000fe20008410000 */
[----:B------:R-:W-:Y:S01]  /*7670*/  FMUL.FTZ R22, R6, R22 ;  /* 0x0000001606167220 */ /* 0x000fe20000410000 */
[----:B------:R-:W-:Y:S01]  /*7680*/  FMUL.FTZ R6, R5, R4 ;  /* 0x0000000405067220 */ /* 0x000fe20000410000 */
[----:B------:R-:W-:Y:S01]  /*7690*/  FADD.FTZ R38, -R105, R38 ;  /* 0x0000002669267221 */ /* 0x000fe20000010100 */
[----:B------:R-:W-:Y:S01]  /*76a0*/  FMUL.FTZ R19, R7, R19 ;  /* 0x0000001307137220 */ /* 0x000fe20000410000 */
[----:B------:R-:W-:Y:S01]  /*76b0*/  FFMA.FTZ R7, -R198, R198, 1 ;  /* 0x3f800000c6077423 */ /* 0x000fe200000101c6 */
[----:B------:R-:W-:Y:S01]  /*76c0*/  F2FP.BF16.F32.PACK_AB R5, R20, R21 ;  /* 0x000000151405723e */ /* 0x000fe200000010ff */
[----:B------:R-:W-:Y:S01]  /*76d0*/  FMUL.FTZ R38, R166, R38 ;  /* 0x00000026a6267220 */ /* 0x000fe20000410000 */
[----:B------:R-:W-:Y:S01]  /*76e0*/  F2FP.BF16.F32.PACK_AB R33, R6, R22 ;  /* 0x000000160621723e */ /* 0x000fe200000010ff */
[----:B------:R-:W-:Y:S01]  /*76f0*/  FFMA.FTZ R6, -R197, R197, 1 ;  /* 0x3f800000c5067423 */ /* 0x000fe200000101c5 */
[C---:B------:R-:W-:Y:S01]  /*7700*/  FADD.FTZ R39, -R105.reuse, R39 ;  /* 0x0000002769277221 */ /* 0x040fe20000010100 */
[----:B------:R1:W-:Y:S01]  /*7710*/  STS [R220+0x8400], R5 ;  /* 0x00840005dc007388 */ /* 0x0003e20000000800 */
[C---:B------:R-:W-:Y:S01]  /*7720*/  FADD.FTZ R35, -R105.reuse, R35 ;  /* 0x0000002369237221 */ /* 0x040fe20000010100 */
[----:B------:R-:W-:Y:S01]  /*7730*/  FADD.FTZ R50, -R105, R50 ;  /* 0x0000003269327221 */ /* 0x000fe20000010100 */
[----:B------:R-:W-:Y:S01]  /*7740*/  FMUL.FTZ R39, R165, R39 ;  /* 0x00000027a5277220 */ /* 0x000fe20000410000 */
[----:B------:R1:W-:Y:S01]  /*7750*/  STS [R221+0x8000], R16 ;  /* 0x00800010dd007388 */ /* 0x0003e20000000800 */
[----:B------:R-:W-:Y:S01]  /*7760*/  FMUL.FTZ R35, R169, R35 ;  /* 0x00000023a9237220 */ /* 0x000fe20000410000 */
[----:B------:R-:W-:Y:S01]  /*7770*/  FMUL.FTZ R50, R115, R50 ;  /* 0x0000003273327220 */ /* 0x000fe20000410000 */
[C---:B------:R-:W-:Y:S01]  /*7780*/  FADD.FTZ R66, -R105.reuse, R66 ;  /* 0x0000004269427221 */ /* 0x040fe20000010100 */
[----:B-1----:R-:W-:Y:S01]  /*7790*/  FFMA.FTZ R17, -R214, R214, 1 ;  /* 0x3f800000d6117423 */ /* 0x002fe200000101d6 */
[----:B------:R-:W-:Y:S01]  /*77a0*/  FADD.FTZ R54, -R105, R54 ;  /* 0x0000003669367221 */ /* 0x000fe20000010100 */
[----:B------:R-:W-:Y:S01]  /*77b0*/  FADD.FTZ R12, -R104, R12 ;  /* 0x0000000c680c7221 */ /* 0x000fe20000010100 */
[----:B------:R-:W-:Y:S01]  /*77c0*/  FMUL.FTZ R66, R111, R66 ;  /* 0x000000426f427220 */ /* 0x000fe20000410000 */
[----:B------:R-:W-:Y:S01]  /*77d0*/  FMUL.FTZ R17, R17, UR6 ;  /* 0x0000000611117c20 */ /* 0x000fe20008410000 */
[----:B------:R-:W-:Y:S01]  /*77e0*/  FMUL.FTZ R54, R113, R54 ;  /* 0x0000003671367220 */ /* 0x000fe20000410000 */
[----:B------:R-:W-:Y:S01]  /*77f0*/  FMUL.FTZ R12, R224, R12 ;  /* 0x0000000ce00c7220 */ /* 0x000fe20000410000 */
[----:B------:R-:W-:Y:S01]  /*7800*/  FADD.FTZ R8, -R104, R8 ;  /* 0x0000000868087221 */ /* 0x000fe20000010100 */
[----:B------:R-:W-:Y:S01]  /*7810*/  FMUL.FTZ R18, R17, R18 ;  /* 0x0000001211127220 */ /* 0x000fe20000410000 */
[----:B------:R-:W-:Y:S01]  /*7820*/  FMUL.FTZ R17, R6, UR6 ;  /* 0x0000000606117c20 */ /* 0x000fe20008410000 */
[----:B------:R-:W-:Y:S01]  /*7830*/  FFMA.FTZ R6, -R191, R191, 1 ;  /* 0x3f800000bf067423 */ /* 0x000fe200000101bf */
[----:B------:R-:W-:Y:S01]  /*7840*/  FADD.FTZ R9, -R104, R9 ;  /* 0x0000000968097221 */ /* 0x000fe20000010100 */
[----:B------:R-:W-:Y:S01]  /*7850*/  FADD.FTZ R55, -R105, R55 ;  /* 0x0000003769377221 */ /* 0x000fe20000010100 */
[----:B------:R-:W-:Y:S01]  /*7860*/  F2FP.BF16.F32.PACK_AB R4, R19, R18 ;  /* 0x000000121304723e */ /* 0x000fe200000010ff */
[----:B------:R-:W-:Y:S01]  /*7870*/  FMUL.FTZ R18, R7, UR6 ;  /* 0x0000000607127c20 */ /* 0x000fe20008410000 */
[----:B------:R-:W-:Y:S01]  /*7880*/  FFMA.FTZ R7, -R192, R192, 1 ;  /* 0x3f800000c0077423 */ /* 0x000fe200000101c0 */
[----:B------:R-:W-:Y:S01]  /*7890*/  FMUL.FTZ R6, R6, UR6 ;  /* 0x0000000606067c20 */ /* 0x000fe20008410000 */
[----:B------:R-:W-:Y:S01]  /*78a0*/  FMUL.FTZ R32, R17, R35 ;  /* 0x0000002311207220 */ /* 0x000fe20000410000 */
[----:B------:R1:W-:Y:S01]  /*78b0*/  STS [R221+0x8400], R4 ;  /* 0x00840004dd007388 */ /* 0x0003e20000000800 */
[----:B------:R-:W-:Y:S01]  /*78c0*/  FMUL.FTZ R7, R7, UR6 ;  /* 0x0000000607077c20 */ /* 0x000fe20008410000 */
[----:B------:R-:W-:Y:S01]  /*78d0*/  FMUL.FTZ R23, R6, R39 ;  /* 0x0000002706177220 */ /* 0x000fe20000410000 */
[----:B------:R-:W-:Y:S01]  /*78e0*/  FFMA.FTZ R6, -R177, R177, 1 ;  /* 0x3f800000b1067423 */ /* 0x000fe200000101b1 */
[----:B------:R-:W-:Y:S01]  /*78f0*/  FFMA.FTZ R17, -R164, R164, 1 ;  /* 0x3f800000a4117423 */ /* 0x000fe200000101a4 */
[----:B------:R-:W-:Y:S01]  /*7900*/  FMUL.FTZ R38, R7, R38 ;  /* 0x0000002607267220 */ /* 0x000fe20000410000 */
[----:B------:R-:W-:Y:S01]  /*7910*/  FFMA.FTZ R7, -R178, R178, 1 ;  /* 0x3f800000b2077423 */ /* 0x000fe200000101b2 */
[----:B------:R-:W-:Y:S01]  /*7920*/  FMUL.FTZ R22, R6, UR6 ;  /* 0x0000000606167c20 */ /* 0x000fe20008410000 */
[----:B------:R-:W-:Y:S01]  /*7930*/  FADD.FTZ R6, -R105, R67 ;  /* 0x0000004369067221 */ /* 0x000fe20000010100 */
[----:B------:R-:W-:Y:S01]  /*7940*/  FMUL.FTZ R17, R17, UR6 ;  /* 0x0000000611117c20 */ /* 0x000fe20008410000 */
[----:B------:R-:W-:Y:S01]  /*7950*/  FMUL.FTZ R7, R7, UR6 ;  /* 0x0000000607077c20 */ /* 0x000fe20008410000 */
[----:B------:R-:W-:Y:S01]  /*7960*/  FFMA.FTZ R19, -R174, R174, 1 ;  /* 0x3f800000ae137423 */ /* 0x000fe200000101ae */
[----:B------:R-:W-:Y:S01]  /*7970*/  FMUL.FTZ R6, R110, R6 ;  /* 0x000000066e067220 */ /* 0x000fe20000410000 */
[----:B------:R-:W-:Y:S01]  /*7980*/  FMUL.FTZ R20, R17, R66 ;  /* 0x0000004211147220 */ /* 0x000fe20000410000 */
[----:B------:R-:W-:Y:S01]  /*7990*/  FMUL.FTZ R50, R7, R50 ;  /* 0x0000003207327220 */ /* 0x000fe20000410000 */
[----:B------:R-:W-:Y:S01]  /*79a0*/  FFMA.FTZ R7, -R163, R163, 1 ;  /* 0x3f800000a3077423 */ /* 0x000fe200000101a3 */
[----:B------:R-:W-:Y:S01]  /*79b0*/  FADD.FTZ R5, -R104, R13 ;  /* 0x0000000d68057221 */ /* 0x000fe20000010100 */
        /* <DEDUP_REMOVED lines=8> */
[----:B------:R-:W-:Y:S01]  /*7a40*/  FMUL.FTZ R13, R229, R9 ;  /* 0x00000009e50d7220 */ /* 0x000fe20000410000 */
[----:B------:R-:W-:Y:S01]  /*7a50*/  FMUL.FTZ R8, R8, UR6 ;  /* 0x0000000608087c20 */ /* 0x000fe20008410000 */
[----:B------:R-:W-:Y:S01]  /*7a60*/  FFMA.FTZ R9, -R252, R252, 1 ;  /* 0x3f800000fc097423 */ /* 0x000fe200000101fc */
[----:B------:R-:W-:Y:S01]  /*7a70*/  F2FP.BF16.F32.PACK_AB R20, R6, R20 ;  /* 0x000000140614723e */ /* 0x000fe200000010ff */
[----:B------:R-:W-:Y:S01]  /*7a80*/  FFMA.FTZ R6, -R247, R247, 1 ;  /* 0x3f800000f7067423 */ /* 0x000fe200000101f7 */
[----:B------:R-:W-:Y:S01]  /*7a90*/  FMUL.FTZ R7, R7, UR6 ;  /* 0x0000000607077c20 */ /* 0x000fe20008410000 */
[----:B------:R-:W-:Y:S01]  /*7aa0*/  FMUL.FTZ R34, R18, R34 ;  /* 0x0000002212227220 */ /* 0x000fe20000410000 */
[----:B------:R-:W-:Y:S01]  /*7ab0*/  FMUL.FTZ R13, R8, R13 ;  /* 0x0000000d080d7220 */ /* 0x000fe20000410000 */
[----:B------:R-:W-:Y:S01]  /*7ac0*/  FMUL.FTZ R6, R6, UR6 ;  /* 0x0000000606067c20 */ /* 0x000fe20008410000 */
[----:B------:R-:W-:Y:S01]  /*7ad0*/  FMUL.FTZ R12, R7, R12 ;  /* 0x0000000c070c7220 */ /* 0x000fe20000410000 */
[----:B------:R-:W-:Y:S01]  /*7ae0*/  FFMA.FTZ R7, -R234, R234, 1 ;  /* 0x3f800000ea077423 */ /* 0x000fe200000101ea */
[----:B------:R-:W-:Y:S01]  /*7af0*/  FFMA.FTZ R18, -R173, R173, 1 ;  /* 0x3f800000ad127423 */ /* 0x000fe200000101ad */
[----:B------:R-:W-:Y:S01]  /*7b00*/  FMUL.FTZ R19, R6, R5 ;  /* 0x0000000506137220 */ /* 0x000fe20000410000 */
[----:B------:R-:W-:Y:S01]  /*7b10*/  FADD.FTZ R5, -R104, R29 ;  /* 0x0000001d68057221 */ /* 0x000fe20000010100 */
[----:B------:R-:W-:Y:S01]  /*7b20*/  FFMA.FTZ R6, -R233, R233, 1 ;  /* 0x3f800000e9067423 */ /* 0x000fe200000101e9 */
[----:B------:R-:W-:Y:S01]  /*7b30*/  FMUL.FTZ R7, R7, UR6 ;  /* 0x0000000607077c20 */ /* 0x000fe20008410000 */
[----:B------:R-:W-:Y:S01]  /*7b40*/  FFMA.FTZ R8, -R237, R237, 1 ;  /* 0x3f800000ed087423 */ /* 0x000fe200000101ed */
[----:B------:R-:W-:Y:S01]  /*7b50*/  FMUL.FTZ R5, R195, R5 ;  /* 0x00000005c3057220 */ /* 0x000fe20000410000 */
[----:B------:R-:W-:Y:S01]  /*7b60*/  FMUL.FTZ R6, R6, UR6 ;  /* 0x0000000606067c20 */ /* 0x000fe20008410000 */
[----:B------:R-:W-:Y:S01]  /*7b70*/  FMUL.FTZ R17, R7, R28 ;  /* 0x0000001c07117220 */ /* 0x000fe20000410000 */
[----:B------:R-:W-:Y:S01]  /*7b80*/  FMUL.FTZ R9, R9, UR6 ;  /* 0x0000000609097c20 */ /* 0x000fe20008410000 */
[----:B------:R-:W-:Y:S01]  /*7b90*/  FMUL.FTZ R18, R18, UR6 ;  /* 0x0000000612127c20 */ /* 0x000fe20008410000 */
[----:B------:R-:W-:Y:S01]  /*7ba0*/  FMUL.FTZ R5, R6, R5 ;  /* 0x0000000506057220 */ /* 0x000fe20000410000 */
[----:B------:R-:W-:Y:S01]  /*7bb0*/  FMUL.FTZ R55, R112, R55 ;  /* 0x0000003770377220 */ /* 0x000fe20000410000 */
[----:B------:R-:W-:Y:S01]  /*7bc0*/  FMUL.FTZ R8, R8, UR6 ;  /* 0x0000000608087c20 */ /* 0x000fe20008410000 */
[----:B------:R-:W-:Y:S01]  /*7bd0*/  FMUL.FTZ R16, R9, R16 ;  /* 0x0000001009107220 */ /* 0x000fe20000410000 */
[----:B------:R-:W-:Y:S01]  /*7be0*/  FFMA.FTZ R6, -R205, R205, 1 ;  /* 0x3f800000cd067423 */ /* 0x000fe200000101cd */
[----:B------:R-:W-:Y:S01]  /*7bf0*/  F2FP.BF16.F32.PACK_AB R17, R5, R17 ;  /* 0x000000110511723e */ /* 0x000fe200000010ff */
[----:B------:R-:W-:Y:S01]  /*7c00*/  FADD.FTZ R5, -R104, R45 ;  /* 0x0000002d68057221 */ /* 0x000fe20000010100 */
[----:B------:R-:W-:Y:S01]  /*7c10*/  FMUL.FTZ R21, R18, R55 ;  /* 0x0000003712157220 */ /* 0x000fe20000410000 */
[----:B------:R-:W-:Y:S01]  /*7c20*/  FMUL.FTZ R18, R8, R25 ;  /* 0x0000001908127220 */ /* 0x000fe20000410000 */
[----:B------:R-:W-:Y:S01]  /*7c30*/  FMUL.FTZ R6, R6, UR6 ;  /* 0x0000000606067c20 */ /* 0x000fe20008410000 */
[----:B------:R-:W-:Y:S01]  /*7c40*/  FMUL.FTZ R5, R175, R5 ;  /* 0x00000005af057220 */ /* 0x000fe20000410000 */
[----:B------:R-:W-:Y:S01]  /*7c50*/  FADD.FTZ R41, -R104, R41 ;  /* 0x0000002968297221 */ /* 0x000fe20000010100 */
[----:B------:R-:W-:Y:S01]  /*7c60*/  FFMA.FTZ R8, -R211, R211, 1 ;  /* 0x3f800000d3087423 */ /* 0x000fe200000101d3 */
[----:B-1----:R-:W-:Y:S01]  /*7c70*/  F2FP.BF16.F32.PACK_AB R4, R13, R16 ;  /* 0x000000100d04723e */ /* 0x002fe200000010ff */
[----:B------:R-:W-:Y:S01]  /*7c80*/  FMUL.FTZ R13, R6, R5 ;  /* 0x00000005060d7220 */ /* 0x000fe20000410000 */
[----:B------:R-:W-:Y:S01]  /*7c90*/  FMUL.FTZ R41, R182, R41 ;  /* 0x00000029b6297220 */ /* 0x000fe20000410000 */
[----:B------:R-:W-:Y:S01]  /*7ca0*/  FMUL.FTZ R8, R8, UR6 ;  /* 0x0000000608087c20 */ /* 0x000fe20008410000 */
[----:B------:R-:W-:Y:S01]  /*7cb0*/  FFMA.FTZ R5, -R193, R193, 1 ;  /* 0x3f800000c1057423 */ /* 0x000fe200000101c1 */
[----:B------:R3:W-:Y:S01]  /*7cc0*/  STS [R220+0xa000], R4 ;  /* 0x00a00004dc007388 */ /* 0x0007e20000000800 */
[----:B------:R-:W-:Y:S01]  /*7cd0*/  FADD.FTZ R61, -R104, R61 ;  /* 0x0000003d683d7221 */ /* 0x000fe20000010100 */
[----:B------:R-:W-:Y:S01]  /*7ce0*/  FMUL.FTZ R16, R8, R41 ;  /* 0x0000002908107220 */ /* 0x000fe20000410000 */
[----:B------:R-:W-:Y:S01]  /*7cf0*/  FMUL.FTZ R8, R5, UR6 ;  /* 0x0000000605087c20 */ /* 0x000fe20008410000 */
[----:B------:R-:W-:Y:S01]  /*7d00*/  FFMA.FTZ R5, -R187, R187, 1 ;  /* 0x3f800000bb057423 */ /* 0x000fe200000101bb */
[----:B------:R-:W-:Y:S01]  /*7d10*/  FMUL.FTZ R61, R167, R61 ;  /* 0x0000003da73d7220 */ /* 0x000fe20000410000 */
[----:B------:R-:W-:Y:S01]  /*7d20*/  FADD.FTZ R60, -R104, R60 ;  /* 0x0000003c683c7221 */ /* 0x000fe20000010100 */
[----:B------:R-:W-:Y:S01]  /*7d30*/  FFMA.FTZ R6, -R188, R188, 1 ;  /* 0x3f800000bc067423 */ /* 0x000fe200000101bc */
[----:B------:R-:W-:Y:S01]  /*7d40*/  FMUL.FTZ R5, R5, UR6 ;  /* 0x0000000605057c20 */ /* 0x000fe20008410000 */
[----:B------:R-:W-:Y:S01]  /*7d50*/  FADD.FTZ R44, -R104, R44 ;  /* 0x0000002c682c7221 */ /* 0x000fe20000010100 */
[----:B------:R-:W-:Y:S01]  /*7d60*/  FFMA.FTZ R7, -R206, R206, 1 ;  /* 0x3f800000ce077423 */ /* 0x000fe200000101ce */
[----:B------:R-:W-:Y:S01]  /*7d70*/  FMUL.FTZ R60, R168, R60 ;  /* 0x0000003ca83c7220 */ /* 0x000fe20000410000 */
[----:B------:R-:W-:Y:S01]  /*7d80*/  FMUL.FTZ R61, R5, R61 ;  /* 0x0000003d053d7220 */ /* 0x000fe20000410000 */
[----:B------:R-:W-:Y:S01]  /*7d90*/  FMUL.FTZ R6, R6, UR6 ;  /* 0x0000000606067c20 */ /* 0x000fe20008410000 */
[----:B------:R-:W-:Y:S01]  /*7da0*/  FADD.FTZ R5, -R0, R11 ;  /* 0x0000000b00057221 */ /* 0x000fe20000010100 */
[----:B------:R-:W-:Y:S01]  /*7db0*/  FADD.FTZ R56, -R104, R56 ;  /* 0x0000003868387221 */ /* 0x000fe20000010100 */
[----:B------:R-:W-:Y:S01]  /*7dc0*/  FFMA.FTZ R9, -R238, R238, 1 ;  /* 0x3f800000ee097423 */ /* 0x000fe200000101ee */
[----:B------:R-:W-:Y:S01]  /*7dd0*/  FMUL.FTZ R44, R176, R44 ;  /* 0x0000002cb02c7220 */ /* 0x000fe20000410000 */
[----:B------:R-:W-:Y:S01]  /*7de0*/  FMUL.FTZ R7, R7, UR6 ;  /* 0x0000000607077c20 */ /* 0x000fe20008410000 */
[----:B------:R-:W-:Y:S01]  /*7df0*/  FMUL.FTZ R60, R6, R60 ;  /* 0x0000003c063c7220 */ /* 0x000fe20000410000 */
[----:B------:R-:W-:Y:S01]  /*7e00*/  FMUL.FTZ R56, R172, R56 ;  /* 0x00000038ac387220 */ /* 0x000fe20000410000 */
[----:B------:R-:W-:Y:S01]  /*7e10*/  FMUL.FTZ R6, R249, R5 ;  /* 0x00000005f9067220 */ /* 0x000fe20000410000 */
[----:B------:R-:W-:Y:S01]  /*7e20*/  FMUL.FTZ R9, R9, UR6 ;  /* 0x0000000609097c20 */ /* 0x000fe20008410000 */
[----:B------:R-:W-:Y:S01]  /*7e30*/  FMUL.FTZ R44, R7, R44 ;  /* 0x0000002c072c7220 */ /* 0x000fe20000410000 */
[----:B------:R-:W-:Y:S01]  /*7e40*/  FADD.FTZ R57, -R104, R57 ;  /* 0x0000003968397221 */ /* 0x000fe20000010100 */
[----:B------:R-:W-:Y:S01]  /*7e50*/  FFMA.FTZ R7, -R194, R194, 1 ;  /* 0x3f800000c2077423 */ /* 0x000fe200000101c2 */
[----:B------:R-:W-:Y:S01]  /*7e60*/  FMUL.FTZ R56, R8, R56 ;  /* 0x0000003808387220 */ /* 0x000fe20000410000 */
[----:B------:R-:W-:Y:S01]  /*7e70*/  FMUL.FTZ R24, R9, R24 ;  /* 0x0000001809187220 */ /* 0x000fe20000410000 */
[----:B------:R-:W-:Y:S01]  /*7e80*/  FADD.FTZ R14, -R0, R14 ;  /* 0x0000000e000e7221 */ /* 0x000fe20000010100 */
[----:B------:R-:W-:Y:S01]  /*7e90*/  FMUL.FTZ R57, R171, R57 ;  /* 0x00000039ab397220 */ /* 0x000fe20000410000 */
[----:B------:R-:W-:Y:S01]  /*7ea0*/  FMUL.FTZ R7, R7, UR6 ;  /* 0x0000000607077c20 */ /* 0x000fe20008410000 */
[----:B------:R-:W-:Y:S01]  /*7eb0*/  FADD.FTZ R40, -R104, R40 ;  /* 0x0000002868287221 */ /* 0x000fe20000010100 */
[----:B------:R-:W-:Y:S01]  /*7ec0*/  FFMA.FTZ R9, -R212, R212, 1 ;  /* 0x3f800000d4097423 */ /* 0x000fe200000101d4 */
[----:B------:R-:W-:Y:S01]  /*7ed0*/  FADD.FTZ R10, -R0, R10 ;  /* 0x0000000a000a7221 */ /* 0x000fe20000010100 */
[----:B------:R-:W-:Y:S01]  /*7ee0*/  F2FP.BF16.F32.PACK_AB R19, R19, R12 ;  /* 0x0000000c1313723e */ /* 0x000fe200000010ff */
[----:B------:R-:W-:Y:S01]  /*7ef0*/  FMUL.FTZ R14, R246, R14 ;  /* 0x0000000ef60e7220 */ /* 0x000fe20000410000 */
[----:B------:R-:W-:Y:S01]  /*7f00*/  FMUL.FTZ R12, R7, R57 ;  /* 0x00000039070c7220 */ /* 0x000fe20000410000 */
[----:B------:R-:W-:Y:S01]  /*7f10*/  FMUL.FTZ R40, R183, R40 ;  /* 0x00000028b7287220 */ /* 0x000fe20000410000 */
[----:B------:R-:W-:Y:S01]  /*7f20*/  FMUL.FTZ R9, R9, UR6 ;  /* 0x0000000609097c20 */ /* 0x000fe20008410000 */
[----:B------:R-:W-:Y:S01]  /*7f30*/  FMUL.FTZ R10, R250, R10 ;  /* 0x0000000afa0a7220 */ /* 0x000fe20000410000 */
[C---:B------:R-:W-:Y:S01]  /*7f40*/  FADD.FTZ R46, -R0.reuse, R46 ;  /* 0x0000002e002e7221 */ /* 0x040fe20000010100 */
[C---:B------:R-:W-:Y:S01]  /*7f50*/  FADD.FTZ R30, -R0.reuse, R30 ;  /* 0x0000001e001e7221 */ /* 0x040fe20000010100 */
[----:B------:R-:W-:Y:S01]  /*7f60*/  FMUL.FTZ R9, R9, R40 ;  /* 0x0000002809097220 */ /* 0x000fe20000410000 */
[----:B------:R-:W-:Y:S01]  /*7f70*/  FADD.FTZ R31, -R0, R31 ;  /* 0x0000001f001f7221 */ /* 0x000fe20000010100 */
[----:B------:R-:W-:Y:S01]  /*7f80*/  FMUL.FTZ R46, R200, R46 ;  /* 0x0000002ec82e7220 */ /* 0x000fe20000410000 */
[----:B------:R-:W-:Y:S01]  /*7f90*/  FMUL.FTZ R30, R228, R30 ;  /* 0x0000001ee41e7220 */ /* 0x000fe20000410000 */
[----:B------:R-:W-:Y:S01]  /*7fa0*/  FADD.FTZ R59, -R0, R59 ;  /* 0x0000003b003b7221 */ /* 0x000fe20000010100 */
[----:B------:R-:W-:Y:S01]  /*7fb0*/  F2FP.BF16.F32.PACK_AB R16, R16, R9 ;  /* 0x000000091010723e */ /* 0x000fe200000010ff */
[----:B------:R-:W-:Y:S01]  /*7fc0*/  FMUL.FTZ R31, R227, R31 ;  /* 0x0000001fe31f7220 */ /* 0x000fe20000410000 */
[----:B------:R-:W-:Y:S01]  /*7fd0*/  F2FP.BF16.F32.PACK_AB R32, R32, R34 ;  /* 0x000000222020723e */ /* 0x000fe200000010ff */
[----:B------:R-:W-:Y:S01]  /*7fe0*/  FADD.FTZ R42, -R0, R42 ;  /* 0x0000002a002a7221 */ /* 0x000fe20000010100 */
[----:B------:R-:W4:Y:S01]  /*7ff0*/  LDL R34, [R1+0x60] ;  /* 0x0000600001227983 */ /* 0x000f220000100800 */
[----:B------:R-:W-:Y:S01]  /*8000*/  FMUL.FTZ R59, R189, R59 ;  /* 0x0000003bbd3b7220 */ /* 0x000fe20000410000 */
[----:B------:R-:W-:Y:S01]  /*8010*/  FADD.FTZ R51, -R105, R51 ;  /* 0x0000003369337221 */ /* 0x000fe20000010100 */
[----:B------:R-:W-:Y:S01]  /*8020*/  F2FP.BF16.F32.PACK_AB R18, R18, R24 ;  /* 0x000000181212723e */ /* 0x000fe200000010ff */
[----:B------:R-:W4:Y:S01]  /*8030*/  LDL.LU R29, [R1+0x20] ;  /* 0x00002000011d7983 */ /* 0x000f220000300800 */
[----:B------:R-:W-:Y:S01]  /*8040*/  FMUL.FTZ R42, R204, R42 ;  /* 0x0000002acc2a7220 */ /* 0x000fe20000410000 */
[----:B------:R-:W-:Y:S01]  /*8050*/  FADD.FTZ R43, -R0, R43 ;  /* 0x0000002b002b7221 */ /* 0x000fe20000010100 */
[----:B------:R-:W-:Y:S01]  /*8060*/  FMUL.FTZ R51, R114, R51 ;  /* 0x0000003372337220 */ /* 0x000fe20000410000 */
[----:B------:R-:W2:Y:S01]  /*8070*/  LDL.LU R28, [R1+0x24] ;  /* 0x00002400011c7983 */ /* 0x000ea20000300800 */
[----:B------:R-:W-:Y:S01]  /*8080*/  FADD.FTZ R62, -R0, R62 ;  /* 0x0000003e003e7221 */ /* 0x000fe20000010100 */
[----:B------:R-:W-:Y:S01]  /*8090*/  FMUL.FTZ R43, R203, R43 ;  /* 0x0000002bcb2b7220 */ /* 0x000fe20000410000 */
[----:B------:R-:W-:Y:S01]  /*80a0*/  FMUL.FTZ R22, R22, R51 ;  /* 0x0000003316167220 */ /* 0x000fe20000410000 */
[----:B------:R-:W-:Y:S01]  /*80b0*/  F2FP.BF16.F32.PACK_AB R23, R23, R38 ;  /* 0x000000261717723e */ /* 0x000fe200000010ff */
[----:B------:R-:W-:Y:S01]  /*80c0*/  FADD.FTZ R58, -R0, R58 ;  /* 0x0000003a003a7221 */ /* 0x000fe20000010100 */
[----:B------:R-:W-:Y:S01]  /*80d0*/  FMUL.FTZ R62, R184, R62 ;  /* 0x0000003eb83e7220 */ /* 0x000fe20000410000 */
[----:B------:R-:W-:Y:S02]  /*80e0*/  F2FP.BF16.F32.PACK_AB R13, R13, R44 ;  /* 0x0000002c0d0d723e */ /* 0x000fe400000010ff */
[----:B------:R-:W-:Y:S01]  /*80f0*/  F2FP.BF16.F32.PACK_AB R22, R22, R50 ;  /* 0x000000321616723e */ /* 0x000fe200000010ff */
[----:B------:R-:W-:Y:S01]  /*8100*/  FMUL.FTZ R58, R190, R58 ;  /* 0x0000003abe3a7220 */ /* 0x000fe20000410000 */
[----:B------:R-:W-:Y:S02]  /*8110*/  F2FP.BF16.F32.PACK_AB R21, R21, R54 ;  /* 0x000000361515723e */ /* 0x000fe400000010ff */
[----:B------:R-:W-:Y:S02]  /*8120*/  F2FP.BF16.F32.PACK_AB R12, R12, R56 ;  /* 0x000000380c0c723e */ /* 0x000fe400000010ff */
[----:B------:R-:W-:Y:S02]  /*8130*/  F2FP.BF16.F32.PACK_AB R11, R61, R60 ;  /* 0x0000003c3d0b723e */ /* 0x000fe400000010ff */
[----:B--2---:R-:W-:Y:S01]  /*8140*/  MOV R54, R28 ;  /* 0x0000001c00367202 */ /* 0x004fe20000000f00 */
[----:B------:R-:W-:Y:S01]  /*8150*/  FFMA.FTZ R5, -R109, R109, 1 ;  /* 0x3f8000006d057423 */ /* 0x000fe2000001016d */
[----:B---3--:R-:W-:Y:S01]  /*8160*/  FFMA.FTZ R4, -R108, R108, 1 ;  /* 0x3f8000006c047423 */ /* 0x008fe2000001016c */
[----:B----4-:R-:W-:Y:S02]  /*8170*/  MOV R55, R29 ;  /* 0x0000001d00377202 */ /* 0x010fe40000000f00 */
[----:B------:R-:W-:Y:S01]  /*8180*/  FMUL.FTZ R8, R5, UR6 ;  /* 0x0000000605087c20 */ /* 0x000fe20008410000 */
[----:B------:R-:W-:Y:S01]  /*8190*/  FFMA.FTZ R5, -R107, R107, 1 ;  /* 0x3f8000006b057423 */ /* 0x000fe2000001016b */
[----:B------:R-:W-:Y:S01]  /*81a0*/  FMUL.FTZ R7, R4, UR6 ;  /* 0x0000000604077c20 */ /* 0x000fe20008410000 */
[----:B------:R-:W-:Y:S01]  /*81b0*/  FFMA.FTZ R4, -R106, R106, 1 ;  /* 0x3f8000006a047423 */ /* 0x000fe2000001016a */
[----:B------:R-:W-:Y:S01]  /*81c0*/  FMUL.FTZ R10, R8, R10 ;  /* 0x0000000a080a7220 */ /* 0x000fe20000410000 */
[----:B------:R-:W-:Y:S01]  /*81d0*/  FMUL.FTZ R5, R5, UR6 ;  /* 0x0000000605057c20 */ /* 0x000fe20008410000 */
[----:B------:R-:W-:Y:S01]  /*81e0*/  FMUL.FTZ R7, R7, R6 ;  /* 0x0000000607077220 */ /* 0x000fe20000410000 */
[----:B------:R-:W-:Y:S02]  /*81f0*/  FMUL.FTZ R4, R4, UR6 ;  /* 0x0000000604047c20 */ /* 0x000fe40008410000 */
[----:B------:R-:W-:Y:S01]  /*8200*/  FMUL.FTZ R14, R5, R14 ;  /* 0x0000000e050e7220 */ /* 0x000fe20000410000 */
[----:B------:R-:W-:Y:S01]  /*8210*/  FFMA.FTZ R5, -R103, R103, 1 ;  /* 0x3f80000067057423 */ /* 0x000fe20000010167 */
[----:B------:R-:W-:Y:S01]  /*8220*/  FMUL.FTZ R9, R4, R15 ;  /* 0x0000000f04097220 */ /* 0x000fe20000410000 */
[----:B------:R-:W-:Y:S01]  /*8230*/  F2FP.BF16.F32.PACK_AB R10, R7, R10 ;  /* 0x0000000a070a723e */ /* 0x000fe200000010ff */
[----:B------:R-:W-:Y:S01]  /*8240*/  FFMA.FTZ R4, -R101, R101, 1 ;  /* 0x3f80000065047423 */ /* 0x000fe20000010165 */
[----:B------:R-:W-:Y:S01]  /*8250*/  FMUL.FTZ R6, R5, UR6 ;  /* 0x0000000605067c20 */ /* 0x000fe20008410000 */
[----:B------:R-:W-:Y:S01]  /*8260*/  FFMA.FTZ R5, -R53, R53, 1 ;  /* 0x3f80000035057423 */ /* 0x000fe20000010135 */
[----:B------:R-:W-:Y:S01]  /*8270*/  F2FP.BF16.F32.PACK_AB R9, R9, R14 ;  /* 0x0000000e0909723e */ /* 0x000fe200000010ff */
[----:B------:R-:W-:Y:S01]  /*8280*/  STS [R220+0xa400], R10 ;  /* 0x00a4000adc007388 */ /* 0x000fe20000000800 */
[----:B------:R-:W-:Y:S01]  /*8290*/  FMUL.FTZ R26, R6, R26 ;  /* 0x0000001a061a7220 */ /* 0x000fe20000410000 */
[----:B------:R-:W-:Y:S01]  /*82a0*/  FFMA.FTZ R6, -R236, R236, 1 ;  /* 0x3f800000ec067423 */ /* 0x000fe200000101ec */
[----:B------:R-:W-:Y:S01]  /*82b0*/  FMUL.FTZ R8, R4, UR6 ;  /* 0x0000000604087c20 */ /* 0x000fe20008410000 */
[----:B------:R-:W-:Y:S01]  /*82c0*/  STS [R221+0xa000], R19 ;  /* 0x00a00013dd007388 */ /* 0x000fe20000000800 */
[----:B------:R-:W-:Y:S01]  /*82d0*/  FFMA.FTZ R4, -R52, R52, 1 ;  /* 0x3f80000034047423 */ /* 0x000fe20000010134 */
[----:B------:R-:W-:Y:S01]  /*82e0*/  FMUL.FTZ R6, R6, UR6 ;  /* 0x0000000606067c20 */ /* 0x000fe20008410000 */
[----:B------:R-:W-:Y:S01]  /*82f0*/  FMUL.FTZ R8, R8, R27 ;  /* 0x0000001b08087220 */ /* 0x000fe20000410000 */
[----:B------:R-:W-:Y:S01]  /*8300*/  STS [R221+0xa400], R9 ;  /* 0x00a40009dd007388 */ /* 0x000fe20000000800 */
[----:B------:R-:W-:Y:S01]  /*8310*/  FMUL.FTZ R5, R5, UR6 ;  /* 0x0000000605057c20 */ /* 0x000fe20008410000 */
[----:B------:R-:W-:Y:S01]  /*8320*/  FMUL.FTZ R4, R4, UR6 ;  /* 0x0000000604047c20 */ /* 0x000fe20008410000 */
[----:B------:R-:W-:Y:S01]  /*8330*/  FMUL.FTZ R46, R6, R46 ;  /* 0x0000002e062e7220 */ /* 0x000fe20000410000 */
[----:B------:R-:W-:Y:S01]  /*8340*/  STS [R222+0x8000], R102 ;  /* 0x00800066de007388 */ /* 0x000fe20000000800 */
[----:B------:R-:W-:Y:S01]  /*8350*/  FFMA.FTZ R6, -R225, R225, 1 ;  /* 0x3f800000e1067423 */ /* 0x000fe200000101e1 */
[----:B------:R-:W-:Y:S01]  /*8360*/  F2FP.BF16.F32.PACK_AB R8, R8, R26 ;  /* 0x0000001a0808723e */ /* 0x000fe200000010ff */
[----:B------:R-:W-:Y:S01]  /*8370*/  FMUL.FTZ R30, R5, R30 ;  /* 0x0000001e051e7220 */ /* 0x000fe20000410000 */
[----:B------:R-:W-:Y:S01]  /*8380*/  STS [R222+0x8400], R33 ;  /* 0x00840021de007388 */ /* 0x000fe20000000800 */
[----:B------:R-:W-:Y:S01]  /*8390*/  FMUL.FTZ R31, R4, R31 ;  /* 0x0000001f041f7220 */ /* 0x000fe20000410000 */
[----:B------:R-:W-:Y:S01]  /*83a0*/  FFMA.FTZ R14, -R240, R240, 1 ;  /* 0x3f800000f00e7423 */ /* 0x000fe200000101f0 */
[----:B------:R-:W-:Y:S01]  /*83b0*/  FADD.FTZ R4, -R0, R47 ;  /* 0x0000002f00047221 */ /* 0x000fe20000010100 */
[----:B------:R-:W-:Y:S01]  /*83c0*/  STS [R219+0x8000], R100 ;  /* 0x00800064db007388 */ /* 0x000fe20000000800 */
[----:B------:R-:W-:Y:S01]  /*83d0*/  FFMA.FTZ R5, -R235, R235, 1 ;  /* 0x3f800000eb057423 */ /* 0x000fe200000101eb */
[----:B------:R-:W-:Y:S01]  /*83e0*/  FMUL.FTZ R6, R6, UR6 ;  /* 0x0000000606067c20 */ /* 0x000fe20008410000 */
[----:B------:R-:W-:Y:S01]  /*83f0*/  FMUL.FTZ R14, R14, UR6 ;  /* 0x000000060e0e7c20 */ /* 0x000fe20008410000 */
[----:B------:R-:W-:Y:S01]  /*8400*/  STS [R219+0x8400], R32 ;  /* 0x00840020db007388 */ /* 0x000fe20000000800 */
[----:B------:R-:W-:Y:S01]  /*8410*/  FFMA.FTZ R7, -R239, R239, 1 ;  /* 0x3f800000ef077423 */ /* 0x000fe200000101ef */
[----:B------:R-:W-:Y:S01]  /*8420*/  FMUL.FTZ R4, R199, R4 ;  /* 0x00000004c7047220 */ /* 0x000fe20000410000 */
[----:B------:R-:W-:Y:S01]  /*8430*/  FMUL.FTZ R5, R5, UR6 ;  /* 0x0000000605057c20 */ /* 0x000fe20008410000 */
[----:B------:R-:W-:Y:S01]  /*8440*/  FMUL.FTZ R59, R6, R59 ;  /* 0x0000003b063b7220 */ /* 0x000fe20000410000 */
[----:B------:R-:W-:Y:S01]  /*8450*/  F2FP.BF16.F32.PACK_AB R6, R31, R30 ;  /* 0x0000001e1f06723e */ /* 0x000fe200000010ff */
[----:B------:R-:W-:Y:S01]  /*8460*/  STS [R222+0xa000], R18 ;  /* 0x00a00012de007388 */ /* 0x000fe20000000800 */
[----:B------:R-:W-:Y:S01]  /*8470*/  FMUL.FTZ R42, R14, R42 ;  /* 0x0000002a0e2a7220 */ /* 0x000fe20000410000 */
[----:B------:R-:W-:Y:S01]  /*8480*/  FMUL.FTZ R7, R7, UR6 ;  /* 0x0000000607077c20 */ /* 0x000fe20008410000 */
[----:B------:R-:W-:Y:S01]  /*8490*/  FMUL.FTZ R14, R5, R4 ;  /* 0x00000004050e7220 */ /* 0x000fe20000410000 */
[----:B------:R-:W-:Y:S01]  /*84a0*/  STS [R222+0xa400], R8 ;  /* 0x00a40008de007388 */ /* 0x000fe20000000800 */
[----:B------:R-:W-:Y:S01]  /*84b0*/  FFMA.FTZ R5, -R208, R208, 1 ;  /* 0x3f800000d0057423 */ /* 0x000fe200000101d0 */
[----:B------:R-:W-:Y:S01]  /*84c0*/  FMUL.FTZ R43, R7, R43 ;  /* 0x0000002b072b7220 */ /* 0x000fe20000410000 */
[----:B------:R-:W-:Y:S01]  /*84d0*/  FFMA.FTZ R7, -R226, R226, 1 ;  /* 0x3f800000e2077423 */ /* 0x000fe200000101e2 */
[----:B------:R-:W-:Y:S01]  /*84e0*/  STS [R219+0xa000], R17 ;  /* 0x00a00011db007388 */ /* 0x000fe20000000800 */
[----:B------:R-:W-:Y:S01]  /*84f0*/  FMUL.FTZ R5, R5, UR6 ;  /* 0x0000000605057c20 */ /* 0x000fe20008410000 */
[----:B------:R-:W-:Y:S01]  /*8500*/  FADD.FTZ R0, -R0, R63 ;  /* 0x0000003f00007221 */ /* 0x000fe20000010100 */
[----:B------:R-:W-:Y:S01]  /*8510*/  FFMA.FTZ R4, -R207, R207, 1 ;  /* 0x3f800000cf047423 */ /* 0x000fe200000101cf */
[----:B------:R-:W-:Y:S01]  /*8520*/  STS [R219+0xa400], R6 ;  /* 0x00a40006db007388 */ /* 0x000fe20000000800 */
[----:B------:R-:W-:Y:S01]  /*8530*/  FMUL.FTZ R7, R7, UR6 ;  /* 0x0000000607077c20 */ /* 0x000fe20008410000 */
[----:B------:R-:W-:Y:S01]  /*8540*/  FMUL.FTZ R0, R179, R0 ;  /* 0x00000000b3007220 */ /* 0x000fe20000410000 */
[----:B------:R-:W-:Y:S01]  /*8550*/  FMUL.FTZ R4, R4, UR6 ;  /* 0x0000000604047c20 */ /* 0x000fe20008410000 */
[----:B------:R-:W-:Y:S01]  /*8560*/  STS [R215+0x8000], R49 ;  /* 0x00800031d7007388 */ /* 0x000fe20000000800 */
[----:B------:R-:W-:Y:S01]  /*8570*/  FMUL.FTZ R62, R5, R62 ;  /* 0x0000003e053e7220 */ /* 0x000fe20000410000 */
[----:B------:R-:W-:Y:S01]  /*8580*/  F2FP.BF16.F32.PACK_AB R5, R43, R42 ;  /* 0x0000002a2b05723e */ /* 0x000fe200000010ff */
        /* <DEDUP_REMOVED lines=8> */
[----:B------:R-:W-:Y:S03]  /*8610*/  LEA R52, R34, UR4, 0x1 ;  /* 0x0000000422347c11 */ /* 0x000fe6000f8e08ff */
        /* <DEDUP_REMOVED lines=98> */
.L_x_390:
        /* <DEDUP_REMOVED lines=102> */
[----:B-----5:R-:W3:Y:S04]  /*92a0*/  @P1 LDG.E R58, desc[UR10][R20.64] ;  /* 0x0000000a143a1981 */ /* 0x020ee8000c1e1900 */
[----:B------:R-:W4:Y:S04]  /*92b0*/  @P1 LDG.E R57, desc[UR10][R20.64+0x20] ;  /* 0x0000200a14391981 */ /* 0x000f28000c1e1900 */
[----:B------:R-:W5:Y:S04]  /*92c0*/  @P1 LDG.E R56, desc[UR10][R20.64+0x100] ;  /* 0x0001000a14381981 */ /* 0x000f68000c1e1900 */
[----:B------:R1:W2:Y:S02]  /*92d0*/  @P1 LDG.E R53, desc[UR10][R20.64+0x120] ;  /* 0x0001200a14351981 */ /* 0x0002a4000c1e1900 */
        /* <DEDUP_REMOVED lines=31> */
[-C--:B------:R-:W-:Y:S04]  /*94d0*/  LEA R26, P2, R26, R20.reuse, 0x2 ;  /* 0x000000141a1a7211 */ /* 0x080fe800078410ff */
[-C--:B------:R-:W-:Y:S01]  /*94e0*/  LEA.HI.X.SX32 R27, R55, R21.reuse, 0x2, P2 ;  /* 0x00000015371b7211 */ /* 0x080fe200010f16ff */
[----:B---3--:R1:W-:Y:S04]  /*94f0*/  @P1 STL [R1+0x40], R58 ;  /* 0x0000403a01001387 */ /* 0x0083e80000100800 */
[----:B----4-:R3:W-:Y:S04]  /*9500*/  @P1 STL [R1+0x44], R57 ;  /* 0x0000443901001387 */ /* 0x0107e80000100800 */
[----:B-----5:R4:W-:Y:S04]  /*9510*/  @P1 STL [R1+0x38], R56 ;  /* 0x0000383801001387 */ /* 0x0209e80000100800 */
[----:B--2---:R2:W-:Y:S01]  /*9520*/  @P1 STL [R1+0x3c], R53 ;  /* 0x00003c3501001387 */ /* 0x0045e20000100800 */
        /* <DEDUP_REMOVED lines=9> */
[----:B---3--:R-:W-:Y:S01]  /*95c0*/  IMAD.U32 R57, RZ, RZ, UR27 ;  /* 0x0000001bff397e24 */ /* 0x008fe2000f8e00ff */
[-C--:B------:R-:W-:Y:S01]  /*95d0*/  LEA.HI.X.SX32 R33, R58, R21.reuse, 0x2, P5 ;  /* 0x000000153a217211 */ /* 0x080fe200028f16ff */
[----:B------:R-:W-:Y:S01]  /*95e0*/  REDG.E.ADD.F32.FTZ.RN.STRONG.GPU desc[UR10][R34.64], R17 ;  /* 0x00000011220079a6 */ /* 0x000fe2000c10f38a */
[----:B------:R-:W-:Y:S01]  /*95f0*/  @UP0 UIADD3.X UR16, UR16, -0x1, URZ, UP1, !UPT ;  /* 0xffffffff10100890 */ /* 0x000fe20008ffe43f */
[----:B----4-:R-:W-:Y:S02]  /*9600*/  MOV R56, UR26 ;  /* 0x0000001a00387c02 */ /* 0x010fe40008000f00 */
[-C--:B------:R-:W-:Y:S01]  /*9610*/  LEA.HI.X.SX32 R31, R57, R21.reuse, 0x2, P4 ;  /* 0x00000015391f7211 */ /* 0x080fe200020f16ff */
[----:B------:R-:W-:Y:S01]  /*9620*/  REDG.E.ADD.F32.FTZ.RN.STRONG.GPU desc[UR10][R32.64], R18 ;  /* 0x00000012200079a6 */ /* 0x000fe2000c10f38a */
[-C--:B------:R-:W-:Y:S01]  /*9630*/  LEA.HI.X.SX32 R29, R56, R21.reuse, 0x2, P3 ;  /* 0x00000015381d7211 */ /* 0x080fe200018f16ff */
[----:B--2---:R-:W-:Y:S02]  /*9640*/  IMAD.U32 R53, RZ, RZ, UR23 ;  /* 0x00000017ff357e24 */ /* 0x004fe4000f8e00ff */
[----:B------:R-:W-:Y:S01]  /*9650*/  REDG.E.ADD.F32.FTZ.RN.STRONG.GPU desc[UR10][R30.64], R19 ;  /* 0x000000131e0079a6 */ /* 0x000fe2000c10f38a */
[----:B------:R-:W-:Y:S02]  /*9660*/  @P1 VIADD R0, R3, 0x2000 ;  /* 0x0000200003001836 */ /* 0x000fe40000000000 */
[----:B------:R-:W-:Y:S01]  /*9670*/  LEA.HI.X.SX32 R23, R53, R21, 0x2, P0 ;  /* 0x0000001535177211 */ /* 0x000fe200000f16ff */
[----:B------:R-:W-:Y:S01]  /*9680*/  REDG.E.ADD.F32.FTZ.RN.STRONG.GPU desc[UR10][R28.64], R12 ;  /* 0x0000000c1c0079a6 */ /* 0x000fe2000c10f38a */
[----:B------:R-:W-:Y:S03]  /*9690*/  PLOP3.LUT P0, PT, PT, PT, UP3, 0x80, 0x0 ;  /* 0x000000000000781c */ /* 0x000fe60003f0f038 */
        /* <DEDUP_REMOVED lines=138> */
.L_x_392:
        /* <DEDUP_REMOVED lines=19> */
.L_x_393:
        /* <DEDUP_REMOVED lines=43> */
.L_x_395:
[----:B------:R-:W-:Y:S05]  /*a320*/  BSYNC B0 ;  /* 0x0000000000007941 */ /* 0x000fea0003800000 */
.L_x_394:
        /* <DEDUP_REMOVED lines=13> */
.L_x_397:
[----:B------:R-:W-:Y:S05]  /*a400*/  BSYNC B0 ;  /* 0x0000000000007941 */ /* 0x000fea0003800000 */
.L_x_396:
[----:B-1----:R-:W1:Y:S01]  /*a410*/  LDS.128 R52, [R52+0x8000] ;  /* 0x0080000034347984 */ /* 0x002e620000000c00 */
        /* <DEDUP_REMOVED lines=26> */
.L_x_399:
[----:B------:R-:W-:Y:S05]  /*a5c0*/  BSYNC B0 ;  /* 0x0000000000007941 */ /* 0x000fea0003800000 */
.L_x_398:
        /* <DEDUP_REMOVED lines=13> */
.L_x_372:
[----:B------:R-:W-:Y:S05]  /*a6a0*/  BSYNC B1 ;  /* 0x0000000000017941 */ /* 0x000fea0003800000 */
.L_x_358:
        /* <DEDUP_REMOVED lines=11> */
.L_x_400:
[----:B------:R-:W-:Y:S05]  /*a760*/  EXIT ;  /* 0x000000000000794d */ /* 0x000fea0003800000 */
.L_x_402:
        /* <DEDUP_REMOVED lines=9> */
.L_x_700:


//--------------------- .text._ZN5flash25flash_bwd_dot_do_o_kernelILb0E23Flash_bwd_kernel_traitsILi32ELi128ELi128ELi8ELi4ELi4ELi4ELb1ELb0EN7cutlass10bfloat16_tE19Flash_kernel_traitsILi32ELi128ELi128ELi8ES3_EEEEvNS_16Flash_bwd_paramsE --------------------------
	.section	.text._ZN5flash25flash_bwd_dot_do_o_kernelILb0E23Flash_bwd_kernel_traitsILi32ELi128ELi128ELi8ELi4ELi4ELi4ELb1ELb0EN7cutlass10bfloat16_tE19Flash_kernel_traitsILi32ELi128ELi128ELi8ES3_EEEEvNS_16Flash_bwd_paramsE,"ax",@progbits
	.align	128
        .global         _ZN5flash25flash_bwd_dot_do_o_kernelILb0E23Flash_bwd_kernel_traitsILi32ELi128ELi128ELi8ELi4ELi4ELi4ELb1ELb0EN7cutlass10bfloat16_tE19Flash_kernel_traitsILi32ELi128ELi128ELi8ES3_EEEEvNS_16Flash_bwd_paramsE
        .type           _ZN5flash25flash_bwd_dot_do_o_kernelILb0E23Flash_bwd_kernel_traitsILi32ELi128ELi128ELi8ELi4ELi4ELi4ELb1ELb0EN7cutlass10bfloat16_tE19Flash_kernel_traitsILi32ELi128ELi128ELi8ES3_EEEEvNS_16Flash_bwd_paramsE,@function
        .size           _ZN5flash25flash_bwd_dot_do_o_kernelILb0E23Flash_bwd_kernel_traitsILi32ELi128ELi128ELi8ELi4ELi4ELi4ELb1ELb0EN7cutlass10bfloat16_tE19Flash_kernel_traitsILi32ELi128ELi128ELi8ES3_EEEEvNS_16Flash_bwd_paramsE,(.L_x_701 - _ZN5flash25flash_bwd_dot_do_o_kernelILb0E23Flash_bwd_kernel_traitsILi32ELi128ELi128ELi8ELi4ELi4ELi4ELb1ELb0EN7cutlass10bfloat16_tE19Flash_kernel_traitsILi32ELi128ELi128ELi8ES3_EEEEvNS_16Flash_bwd_paramsE)
        .other          _ZN5flash25flash_bwd_dot_do_o_kernelILb0E23Flash_bwd_kernel_traitsILi32ELi128ELi128ELi8ELi4ELi4ELi4ELb1ELb0EN7cutlass10bfloat16_tE19Flash_kernel_traitsILi32ELi128ELi128ELi8ES3_EEEEvNS_16Flash_bwd_paramsE,@"STO_CUDA_ENTRY STV_DEFAULT"
_ZN5flash25flash_bwd_dot_do_o_kernelILb0E23Flash_bwd_kernel_traitsILi32ELi128ELi128ELi8ELi4ELi4ELi4ELb1ELb0EN7cutlass10bfloat16_tE19Flash_kernel_traitsILi32ELi128ELi128ELi8ES3_EEEEvNS_16Flash_bwd_paramsE:
.text._ZN5flash25flash_bwd_dot_do_o_kernelILb0E23Flash_bwd_kernel_traitsILi32ELi128ELi128ELi8ELi4ELi4ELi4ELb1ELb0EN7cutlass10bfloat16_tE19Flash_kernel_traitsILi32ELi128ELi128ELi8ES3_EEEEvNS_16Flash_bwd_paramsE:
[----:B------:R-:W-:Y:S08]  /*0000*/  LDC R1, c[0x0][0x28] ;  /* 0x00000a00ff017b82 */ /* 0x000ff00000000800 */
[----:B------:R-:W0:Y:S01]  /*0010*/  LDC.64 R2, c[0x0][0x2f0] ;  /* 0x0000bc00ff027b82 */ /* 0x000e220000000a00 */
[----:B------:R-:W1:Y:S01]  /*0020*/  S2R R5, SR_CTAID.Y ;  /* 0x0000000000057919 */ /* 0x000e620000002600 */
[----:B------:R-:W-:Y:S01]  /*0030*/  ULDC.64 UR6, c[0x0][0x208] ;  /* 0x0000820000067ab9 */ /* 0x000fe20000000a00 */
[----:B0-----:R-:W-:Y:S01]  /*0040*/  ISETP.NE.U32.AND P0, PT, R2, RZ, PT ;  /* 0x000000ff0200720c */ /* 0x001fe20003f05070 */
[----:B------:R-:W-:-:S03]  /*0050*/  IMAD.MOV.U32 R2, RZ, RZ, -0x1 ;  /* 0xffffffffff027424 */ /* 0x000fc600078e00ff */
[----:B------:R-:W-:-:S13]  /*0060*/  ISETP.NE.AND.EX P0, PT, R3, RZ, PT, P0 ;  /* 0x000000ff0300720c */ /* 0x000fda0003f05300 */
[----:B------:R-:W0:Y:S01]  /*0070*/  @P0 LDC.64 R8, c[0x0][0x2f0] ;  /* 0x0000bc00ff080b82 */ /* 0x000e220000000a00 */
[----:B-1----:R-:W-:-:S07]  /*0080*/  @P0 VIADD R3, R5, 0x1 ;  /* 0x0000000105030836 */ /* 0x002fce0000000000 */
[----:B------:R-:W1:Y:S01]  /*0090*/  @P0 LDC.64 R6, c[0x0][0x2f0] ;  /* 0x0000bc00ff060b82 */ /* 0x000e620000000a00 */
[----:B0-----:R-:W-:-:S06]  /*00a0*/  @P0 IMAD.WIDE R8, R3, 0x4, R8 ;  /* 0x0000000403080825 */ /* 0x001fcc00078e0208 */
[----:B------:R-:W2:Y:S01]  /*00b0*/  @P0 LDG.E R9, desc[UR6][R8.64] ;  /* 0x0000000608090981 */ /* 0x000ea2000c1e1900 */
[----:B-1----:R-:W-:-:S05]  /*00c0*/  @P0 IMAD.WIDE R6, R5, 0x4, R6 ;  /* 0x0000000405060825 */ /* 0x002fca00078e0206 */
[----:B------:R-:W2:Y:S01]  /*00d0*/  @P0 LDG.E R2, desc[UR6][R6.64] ;  /* 0x0000000606020981 */ /* 0x000ea2000c1e1900 */
[----:B------:R-:W0:Y:S02]  /*00e0*/  S2UR UR4, SR_CTAID.X ;  /* 0x00000000000479c3 */ /* 0x000e240000002500 */
[----:B0-----:R-:W-:Y:S01]  /*00f0*/  USHF.L.U32 UR4, UR4, 0x7, URZ ;  /* 0x0000000704047899 */ /* 0x001fe2000800063f */
[----:B--2---:R-:W-:-:S06]  /*0100*/  @P0 IADD3 R4, R9, -R2, RZ ;  /* 0x8000000209040210 */ /* 0x004fcc0007ffe0ff */
[----:B------:R-:W0:Y:S02]  /*0110*/  @!P0 LDC R4, c[0x0][0x2c4] ;  /* 0x0000b100ff048b82 */ /* 0x000e240000000800 */
[----:B0-----:R-:W-:-:S13]  /*0120*/  ISETP.GT.AND P0, PT, R4, UR4, PT ;  /* 0x0000000404007c0c */ /* 0x001fda000bf04270 */
[----:B------:R-:W-:Y:S05]  /*0130*/  @!P0 EXIT ;  /* 0x000000000000894d */ /* 0x000fea0003800000 */
[----:B------:R-:W-:Y:S01]  /*0140*/  ISETP.NE.AND P1, PT, R2, -0x1, PT ;  /* 0xffffffff0200780c */ /* 0x000fe20003f25270 */
[----:B------:R-:W0:Y:S01]  /*0150*/  S2R R0, SR_TID.X ;  /* 0x0000000000007919 */ /* 0x000e220000002100 */
[----:B------:R-:W-:Y:S01]  /*0160*/  ULDC.U8 UR8, c[0x0][0x3d8] ;  /* 0x0000f60000087ab9 */ /* 0x000fe20000000000 */
[----:B------:R-:W1:Y:S01]  /*0170*/  S2UR UR5, SR_CTAID.Z ;  /* 0x00000000000579c3 */ /* 0x000e620000002700 */
[----:B------:R-:W-:-:S09]  /*0180*/  ISETP.NE.AND P0, PT, RZ, UR8, PT ;  /* 0x00000008ff007c0c */ /* 0x000fd2000bf05270 */
[----:B------:R-:W2:Y:S01]  /*0190*/  @P1 LDC.64 R16, c[0x0][0x420] ;  /* 0x00010800ff101b82 */ /* 0x000ea20000000a00 */
[--C-:B------:R-:W-:Y:S02]  /*01a0*/  @!P1 SHF.R.S32.HI R3, RZ, 0x1f, R5.reuse ;  /* 0x0000001fff039819 */ /* 0x100fe40000011405 */
[----:B------:R-:W-:-:S05]  /*01b0*/  @!P1 SHF.R.S32.HI R13, RZ, 0x1f, R5 ;  /* 0x0000001fff0d9819 */ /* 0x000fca0000011405 */
[----:B------:R-:W3:Y:S08]  /*01c0*/  @!P1 LDC.64 R8, c[0x0][0x418] ;  /* 0x00010600ff089b82 */ /* 0x000ef00000000a00 */
[----:B------:R-:W4:Y:S08]  /*01d0*/  @!P1 LDC.64 R6, c[0x0][0x290] ;  /* 0x0000a400ff069b82 */ /* 0x000f300000000a00 */
[----:B------:R-:W5:Y:S01]  /*01e0*/  @P1 LDC.64 R22, c[0x0][0x298] ;  /* 0x0000a600ff161b82 */ /* 0x000f620000000a00 */
[----:B--2---:R-:W-:-:S04]  /*01f0*/  @P1 IMAD.WIDE.U32 R10, R2, R16, RZ ;  /* 0x00000010020a1225 */ /* 0x004fc800078e00ff */
[-C--:B---3--:R-:W-:Y:S02]  /*0200*/  @!P1 IMAD R12, R3, R8.reuse, RZ ;  /* 0x00000008030c9224 */ /* 0x088fe400078e02ff */
[----:B------:R-:W-:Y:S02]  /*0210*/  @P1 IMAD R3, R2, R17, R11 ;  /* 0x0000001102031224 */ /* 0x000fe400078e020b */
[C---:B------:R-:W-:Y:S02]  /*0220*/  @!P1 IMAD R15, R5.reuse, R9, R12 ;  /* 0x00000009050f9224 */ /* 0x040fe400078e020c */
[----:B------:R-:W-:-:S04]  /*0230*/  @!P1 IMAD.WIDE.U32 R8, R5, R8, RZ ;  /* 0x0000000805089225 */ /* 0x000fc800078e00ff */
[----:B----4-:R-:W-:Y:S01]  /*0240*/  @!P1 IMAD R14, R13, R6, RZ ;  /* 0x000000060d0e9224 */ /* 0x010fe200078e02ff */
[----:B------:R-:W-:Y:S01]  /*0250*/  @!P1 IADD3 R3, R9, R15, RZ ;  /* 0x0000000f09039210 */ /* 0x000fe20007ffe0ff */
[----:B------:R-:W-:Y:S02]  /*0260*/  @!P1 IMAD.MOV.U32 R10, RZ, RZ, R8 ;  /* 0x000000ffff0a9224 */ /* 0x000fe400078e0008 */
[----:B------:R-:W-:Y:S02]  /*0270*/  @!P1 IMAD R11, R5, R7, R14 ;  /* 0x00000007050b9224 */ /* 0x000fe400078e020e */
[----:B-----5:R-:W-:-:S04]  /*0280*/  @P1 IMAD.WIDE.U32 R12, R2, R22, RZ ;  /* 0x00000016020c1225 */ /* 0x020fc800078e00ff */
[----:B------:R-:W-:-:S04]  /*0290*/  @!P1 IMAD.WIDE.U32 R6, R5, R6, RZ ;  /* 0x0000000605069225 */ /* 0x000fc800078e00ff */
[----:B------:R-:W-:Y:S01]  /*02a0*/  @P1 IMAD R23, R2, R23, R13 ;  /* 0x0000001702171224 */ /* 0x000fe200078e020d */
[----:B------:R-:W-:Y:S01]  /*02b0*/  @!P1 IADD3 R23, R7, R11, RZ ;  /* 0x0000000b07179210 */ /* 0x000fe20007ffe0ff */
[----:B------:R-:W-:Y:S02]  /*02c0*/  @P1 IMAD.MOV.U32 R22, RZ, RZ, R12 ;  /* 0x000000ffff161224 */ /* 0x000fe400078e000c */
[----:B------:R-:W-:Y:S01]  /*02d0*/  @!P1 IMAD.MOV.U32 R22, RZ, RZ, R6 ;  /* 0x000000ffff169224 */ /* 0x000fe200078e0006 */
[----:B01----:R-:W-:Y:S06]  /*02e0*/  @!P0 BRA `(.L_x_403) ;  /* 0x0000000000208947 */ /* 0x003fec0003800000 */
[----:B------:R-:W0:Y:S08]  /*02f0*/  LDC R8, c[0x0][0x2d4] ;  /* 0x0000b500ff087b82 */ /* 0x000e300000000800 */
[----:B------:R-:W1:Y:S08]  /*0300*/  LDC R6, c[0x0][0x2c0] ;  /* 0x0000b000ff067b82 */ /* 0x000e700000000800 */
[----:B------:R-:W1:Y:S01]  /*0310*/  LDC R7, c[0x0][0x2e4] ;  /* 0x0000b900ff077b82 */ /* 0x000e620000000800 */
[----:B0-----:R-:W-:-:S04]  /*0320*/  @!P1 IMAD R2, R5, R8, RZ ;  /* 0x0000000805029224 */ /* 0x001fc800078e02ff */
[----:B------:R-:W-:Y:S01]  /*0330*/  IMAD R5, R5, 0x80, R2 ;  /* 0x0000008005057824 */ /* 0x000fe200078e0202 */
[----:B-1----:R-:W-:-:S05]  /*0340*/  LEA R6, R6, R7, 0x7 ;  /* 0x0000000706067211 */ /* 0x002fca00078e38ff */
[----:B------:R-:W-:Y:S01]  /*0350*/  IMAD R2, R6, UR5, R5 ;  /* 0x0000000506027c24 */ /* 0x000fe2000f8e0205 */
[----:B------:R-:W-:Y:S06]  /*0360*/  BRA `(.L_x_404) ;  /* 0x0000000000107947 */ /* 0x000fec0003800000 */
.L_x_403:
[----:B------:R-:W0:Y:S08]  /*0370*/  LDC R2, c[0x0][0x270] ;  /* 0x00009c00ff027b82 */ /* 0x000e300000000800 */
[----:B------:R-:W1:Y:S01]  /*0380*/  LDC R7, c[0x0][0x2d4] ;  /* 0x0000b500ff077b82 */ /* 0x000e620000000800 */
[----:B0-----:R-:W-:-:S04]  /*0390*/  IMAD R2, R5, R2, UR5 ;  /* 0x0000000505027e24 */ /* 0x001fc8000f8e0202 */
[----:B-1----:R-:W-:-:S07]  /*03a0*/  IMAD R2, R2, R7, RZ ;  /* 0x0000000702027224 */ /* 0x002fce00078e02ff */
.L_x_404:
[--C-:B------:R-:W-:Y:S01]  /*03b0*/  SHF.R.S32.HI R5, RZ, 0x1f, R0.reuse ;  /* 0x0000001fff057819 */ /* 0x100fe20000011400 */
[----:B------:R-:W0:Y:S01]  /*03c0*/  LDC.64 R8, c[0x0][0x420] ;  /* 0x00010800ff087b82 */ /* 0x000e220000000a00 */
[----:B------:R-:W-:Y:S01]  /*03d0*/  USHF.R.S32.HI UR8, URZ, 0x1f, UR4 ;  /* 0x0000001f3f087899 */ /* 0x000fe20008011404 */
[----:B------:R-:W-:Y:S01]  /*03e0*/  SHF.R.S32.HI R11, RZ, 0x1f, R0 ;  /* 0x0000001fff0b7819 */ /* 0x000fe20000011400 */
[----:B------:R-:W-:Y:S01]  /*03f0*/  ULDC UR10, c[0x0][0x2d0] ;  /* 0x0000b400000a7ab9 */ /* 0x000fe20000000800 */
[-C--:B------:R-:W-:Y:S01]  /*0400*/  LEA.HI R5, R5, R0.reuse, RZ, 0x2 ;  /* 0x0000000005057211 */ /* 0x080fe200078f10ff */
[----:B------:R-:W-:Y:S01]  /*0410*/  USHF.R.S32.HI UR9, URZ, 0x1f, UR5 ;  /* 0x0000001f3f097899 */ /* 0x000fe20008011405 */
[----:B------:R-:W-:Y:S02]  /*0420*/  LEA.HI R11, R11, R0, RZ, 0x2 ;  /* 0x000000000b0b7211 */ /* 0x000fe400078f10ff */
[----:B------:R-:W-:Y:S02]  /*0430*/  LOP3.LUT R7, R5, 0x1ffffffc, RZ, 0xc0, !PT ;  /* 0x1ffffffc05077812 */ /* 0x000fe400078ec0ff */
[----:B------:R-:W-:-:S02]  /*0440*/  IADD3 R14, R4, -UR4, RZ ;  /* 0x80000004040e7c10 */ /* 0x000fc4000fffe0ff */
[----:B------:R-:W-:Y:S02]  /*0450*/  IADD3 R20, -R7, R0, RZ ;  /* 0x0000000007147210 */ /* 0x000fe40007ffe1ff */
[----:B------:R-:W1:Y:S01]  /*0460*/  LDC.64 R6, c[0x0][0x428] ;  /* 0x00010a00ff067b82 */ /* 0x000e620000000a00 */
[----:B------:R-:W-:Y:S02]  /*0470*/  SHF.R.S32.HI R15, RZ, 0x2, R5 ;  /* 0x00000002ff0f7819 */ /* 0x000fe40000011405 */
[----:B------:R-:W-:Y:S01]  /*0480*/  IMAD.SHL.U32 R20, R20, 0x8, RZ ;  /* 0x0000000814147824 */ /* 0x000fe200078e00ff */
[----:B------:R-:W-:Y:S02]  /*0490*/  SHF.R.S32.HI R13, RZ, 0x2, R11 ;  /* 0x00000002ff0d7819 */ /* 0x000fe4000001140b */
[----:B------:R-:W-:Y:S02]  /*04a0*/  SHF.R.S32.HI R19, RZ, 0x1f, R15 ;  /* 0x0000001fff137819 */ /* 0x000fe4000001140f */
[--C-:B------:R-:W-:Y:S01]  /*04b0*/  SHF.R.S32.HI R21, RZ, 0x1f, R20.reuse ;  /* 0x0000001fff157819 */ /* 0x100fe20000011414 */
[----:B------:R-:W2:Y:S01]  /*04c0*/  LDC.64 R4, c[0x0][0x298] ;  /* 0x0000a600ff047b82 */ /* 0x000ea20000000a00 */
[----:B0-----:R-:W-:Y:S01]  /*04d0*/  IMAD R12, R8, UR8, RZ ;  /* 0x00000008080c7c24 */ /* 0x001fe2000f8e02ff */
[----:B------:R-:W-:Y:S01]  /*04e0*/  ISETP.GE.AND P0, PT, R20, UR10, PT ;  /* 0x0000000a14007c0c */ /* 0x000fe2000bf06270 */
[----:B------:R-:W-:-:S03]  /*04f0*/  IMAD.WIDE.U32 R16, R8, UR4, R20 ;  /* 0x0000000408107c25 */ /* 0x000fc6000f8e0014 */
[----:B------:R-:W-:Y:S01]  /*0500*/  ISETP.LT.AND P1, PT, R15, R14, !P0 ;  /* 0x0000000e0f00720c */ /* 0x000fe20004721270 */
[----:B------:R-:W-:Y:S01]  /*0510*/  IMAD R12, R9, UR4, R12 ;  /* 0x00000004090c7c24 */ /* 0x000fe2000f8e020c */
[----:B------:R-:W-:-:S04]  /*0520*/  IADD3 R10, P2, R10, R16, RZ ;  /* 0x000000100a0a7210 */ /* 0x000fc80007f5e0ff */
[----:B------:R-:W-:Y:S01]  /*0530*/  IADD3.X R11, R3, R17, R12, P2, !PT ;  /* 0x00000011030b7210 */ /* 0x000fe200017fe40c */
[----:B------:R-:W-:Y:S02]  /*0540*/  VIADD R3, R13, 0x40 ;  /* 0x000000400d037836 */ /* 0x000fe40000000000 */
[----:B-1----:R-:W-:-:S03]  /*0550*/  IMAD R12, R6, UR9, RZ ;  /* 0x00000009060c7c24 */ /* 0x002fc6000f8e02ff */
[----:B------:R-:W-:Y:S01]  /*0560*/  ISETP.LT.AND P0, PT, R3, R14, !P0 ;  /* 0x0000000e0300720c */ /* 0x000fe20004701270 */
[----:B------:R-:W-:Y:S01]  /*0570*/  IMAD R3, R7, UR5, R12 ;  /* 0x0000000507037c24 */ /* 0x000fe2000f8e020c */
[----:B------:R-:W0:Y:S01]  /*0580*/  @P1 LDC.64 R16, c[0x0][0x3e0] ;  /* 0x0000f800ff101b82 */ /* 0x000e220000000a00 */
[----:B------:R-:W-:-:S04]  /*0590*/  IMAD.WIDE.U32 R6, R6, UR5, R10 ;  /* 0x0000000506067c25 */ /* 0x000fc8000f8e000a */
[C---:B--2---:R-:W-:Y:S01]  /*05a0*/  IMAD R18, R4.reuse, UR8, RZ ;  /* 0x0000000804127c24 */ /* 0x044fe2000f8e02ff */
[----:B------:R-:W-:Y:S01]  /*05b0*/  IADD3 R7, R7, R3, RZ ;  /* 0x0000000307077210 */ /* 0x000fe20007ffe0ff */
[----:B------:R-:W-:Y:S01]  /*05c0*/  IMAD.WIDE.U32 R20, R4, UR4, R20 ;  /* 0x0000000404147c25 */ /* 0x000fe2000f8e0014 */
[----:B------:R-:W1:Y:S03]  /*05d0*/  LDC.64 R10, c[0x0][0x2a0] ;  /* 0x0000a800ff0a7b82 */ /* 0x000e660000000a00 */
[----:B------:R-:W-:Y:S01]  /*05e0*/  @P0 IADD3 R3, P2, R13, 0x40, RZ ;  /* 0x000000400d030810 */ /* 0x000fe20007f5e0ff */
[----:B------:R-:W-:Y:S01]  /*05f0*/  @P1 IMAD R12, R19, R8, RZ ;  /* 0x00000008130c1224 */ /* 0x000fe200078e02ff */
[----:B------:R-:W-:Y:S01]  /*0600*/  IADD3 R22, P3, R22, R20, RZ ;  /* 0x0000001416167210 */ /* 0x000fe20007f7e0ff */
[----:B------:R-:W-:Y:S02]  /*0610*/  IMAD R18, R5, UR4, R18 ;  /* 0x0000000405127c24 */ /* 0x000fe4000f8e0212 */
[----:B------:R-:W-:-:S02]  /*0620*/  @P0 IMAD.X R27, RZ, RZ, R19, P2 ;  /* 0x000000ffff1b0224 */ /* 0x000fc400010e0613 */
[----:B------:R-:W-:Y:S01]  /*0630*/  @P1 IMAD R25, R15, R9, R12 ;  /* 0x000000090f191224 */ /* 0x000fe200078e020c */
[----:B------:R-:W-:Y:S01]  /*0640*/  IADD3.X R23, R23, R21, R18, P3, !PT ;  /* 0x0000001517177210 */ /* 0x000fe20001ffe412 */
[-C--:B------:R-:W-:Y:S01]  /*0650*/  @P1 IMAD.WIDE.U32 R14, R15, R8.reuse, R6 ;  /* 0x000000080f0e1225 */ /* 0x080fe200078e0006 */
[----:B------:R-:W2:Y:S03]  /*0660*/  @P0 LDC.64 R20, c[0x0][0x3e0] ;  /* 0x0000f800ff140b82 */ /* 0x000ea60000000a00 */
[----:B------:R-:W-:Y:S01]  /*0670*/  @P0 IMAD R12, R27, R8, RZ ;  /* 0x000000081b0c0224 */ /* 0x000fe200078e02ff */
[----:B------:R-:W-:Y:S02]  /*0680*/  @P1 IADD3 R25, R15, R25, RZ ;  /* 0x000000190f191210 */ /* 0x000fe40007ffe0ff */
[----:B0-----:R-:W-:Y:S01]  /*0690*/  @P1 LEA R16, P2, R14, R16, 0x1 ;  /* 0x000000100e101211 */ /* 0x001fe200078408ff */
[----:B------:R-:W-:-:S03]  /*06a0*/  @P0 IMAD R15, R3, R9, R12 ;  /* 0x00000009030f0224 */ /* 0x000fc600078e020c */
[----:B------:R-:W-:Y:S01]  /*06b0*/  @P1 LEA.HI.X R17, R14, R17, R25, 0x1, P2 ;  /* 0x000000110e111211 */ /* 0x000fe200010f0c19 */
[C---:B-1----:R-:W-:Y:S01]  /*06c0*/  IMAD R18, R10.reuse, UR9, RZ ;  /* 0x000000090a127c24 */ /* 0x042fe2000f8e02ff */
[----:B------:R-:W0:Y:S01]  /*06d0*/  @P0 LDC.64 R24, c[0x0][0x280] ;  /* 0x0000a000ff180b82 */ /* 0x000e220000000a00 */
[----:B------:R-:W-:Y:S01]  /*06e0*/  @P0 IADD3 R12, P2, R13, 0x40, RZ ;  /* 0x000000400d0c0810 */ /* 0x000fe20007f5e0ff */
[----:B------:R-:W-:Y:S02]  /*06f0*/  @P1 IMAD R14, R19, R4, RZ ;  /* 0x00000004130e1224 */ /* 0x000fe400078e02ff */
[----:B------:R-:W-:Y:S02]  /*0700*/  IMAD R9, R11, UR5, R18 ;  /* 0x000000050b097c24 */ /* 0x000fe4000f8e0212 */
[----:B------:R-:W-:Y:S02]  /*0710*/  IMAD.WIDE.U32 R10, R10, UR5, R22 ;  /* 0x000000050a0a7c25 */ /* 0x000fe4000f8e0016 */
[----:B------:R-:W1:Y:S02]  /*0720*/  @P1 LDC.64 R22, c[0x0][0x280] ;  /* 0x0000a000ff161b82 */ /* 0x000e640000000a00 */
[----:B------:R-:W-:Y:S01]  /*0730*/  @P0 IMAD.X R27, RZ, RZ, R19, P2 ;  /* 0x000000ffff1b0224 */ /* 0x000fe200010e0613 */
[----:B------:R-:W-:Y:S01]  /*0740*/  IADD3 R11, R11, R9, RZ ;  /* 0x000000090b0b7210 */ /* 0x000fe20007ffe0ff */
[----:B------:R-:W-:-:S03]  /*0750*/  @P0 IMAD.WIDE.U32 R8, R3, R8, R6 ;  /* 0x0000000803080225 */ /* 0x000fc600078e0006 */
[----:B------:R-:W-:Y:S01]  /*0760*/  @P0 MOV R7, R11 ;  /* 0x0000000b00070202 */ /* 0x000fe20000000f00 */
[----:B------:R-:W-:Y:S01]  /*0770*/  @P0 IMAD R18, R27, R4, RZ ;  /* 0x000000041b120224 */ /* 0x000fe200078e02ff */
[----:B--2---:R-:W-:Y:S01]  /*0780*/  @P0 LEA R20, P2, R8, R20, 0x1 ;  /* 0x0000001408140211 */ /* 0x004fe200078408ff */
[----:B------:R-:W-:Y:S02]  /*0790*/  @P0 IMAD.MOV.U32 R6, RZ, RZ, R10 ;  /* 0x000000ffff060224 */ /* 0x000fe400078e000a */
[C---:B------:R-:W-:Y:S02]  /*07a0*/  @P1 IMAD R3, R13.reuse, R5, R14 ;  /* 0x000000050d031224 */ /* 0x040fe400078e020e */
[----:B------:R-:W-:-:S04]  /*07b0*/  @P1 IMAD.WIDE.U32 R10, R13, R4, R10 ;  /* 0x000000040d0a1225 */ /* 0x000fc800078e000a */
[C---:B------:R-:W-:Y:S02]  /*07c0*/  @P0 IMAD R5, R12.reuse, R5, R18 ;  /* 0x000000050c050224 */ /* 0x040fe400078e0212 */
[----:B------:R-:W-:Y:S01]  /*07d0*/  @P0 IMAD.WIDE.U32 R12, R12, R4, R6 ;  /* 0x000000040c0c0225 */ /* 0x000fe200078e0006 */
[----:B------:R-:W-:-:S03]  /*07e0*/  CS2R R6, SRZ ;  /* 0x0000000000067805 */ /* 0x000fc6000001ff00 */
[----:B------:R-:W-:Y:S01]  /*07f0*/  @P0 IMAD.IADD R15, R9, 0x1, R15 ;  /* 0x00000001090f0824 */ /* 0x000fe200078e020f */
[----:B------:R-:W-:Y:S01]  /*0800*/  @P1 IADD3 R9, R11, R3, RZ ;  /* 0x000000030b091210 */ /* 0x000fe20007ffe0ff */
[----:B------:R-:W-:Y:S01]  /*0810*/  @P0 IMAD.IADD R3, R13, 0x1, R5 ;  /* 0x000000010d030824 */ /* 0x000fe200078e0205 */
[----:B-1----:R-:W-:Y:S02]  /*0820*/  @P1 LEA R22, P3, R10, R22, 0x1 ;  /* 0x000000160a161211 */ /* 0x002fe400078608ff */
[----:B------:R-:W-:Y:S02]  /*0830*/  CS2R R4, SRZ ;  /* 0x0000000000047805 */ /* 0x000fe4000001ff00 */
[----:B0-----:R-:W-:Y:S02]  /*0840*/  @P0 LEA R24, P4, R12, R24, 0x1 ;  /* 0x000000180c180211 */ /* 0x001fe400078808ff */
[----:B------:R-:W-:Y:S02]  /*0850*/  @P0 LEA.HI.X R21, R8, R21, R15, 0x1, P2 ;  /* 0x0000001508150211 */ /* 0x000fe400010f0c0f */
[----:B------:R-:W-:-:S02]  /*0860*/  @P1 LEA.HI.X R23, R10, R23, R9, 0x1, P3 ;  /* 0x000000170a171211 */ /* 0x000fc400018f0c09 */
[----:B------:R-:W-:Y:S02]  /*0870*/  CS2R R10, SRZ ;  /* 0x00000000000a7805 */ /* 0x000fe4000001ff00 */
[----:B------:R-:W-:Y:S02]  /*0880*/  CS2R R8, SRZ ;  /* 0x0000000000087805 */ /* 0x000fe4000001ff00 */
[----:B------:R-:W-:Y:S01]  /*0890*/  @P0 LEA.HI.X R25, R12, R25, R3, 0x1, P4 ;  /* 0x000000190c190211 */ /* 0x000fe200020f0c03 */
[----:B------:R0:W2:Y:S01]  /*08a0*/  @P1 LDG.E.128 R4, desc[UR6][R16.64] ;  /* 0x0000000610041981 */ /* 0x0000a2000c1e1d00 */
[----:B------:R-:W-:Y:S02]  /*08b0*/  CS2R R14, SRZ ;  /* 0x00000000000e7805 */ /* 0x000fe4000001ff00 */
[----:B------:R-:W-:Y:S02]  /*08c0*/  CS2R R12, SRZ ;  /* 0x00000000000c7805 */ /* 0x000fe4000001ff00 */
[----:B------:R-:W-:Y:S01]  /*08d0*/  CS2R R18, SRZ ;  /* 0x0000000000127805 */ /* 0x000fe2000001ff00 */
[----:B------:R-:W3:Y:S04]  /*08e0*/  @P1 LDG.E.128 R8, desc[UR6][R22.64] ;  /* 0x0000000616081981 */ /* 0x000ee8000c1e1d00 */
[----:B------:R-:W4:Y:S01]  /*08f0*/  @P0 LDG.E.128 R12, desc[UR6][R20.64] ;  /* 0x00000006140c0981 */ /* 0x000f22000c1e1d00 */
[----:B0-----:R-:W-:-:S06]  /*0900*/  CS2R R16, SRZ ;  /* 0x0000000000107805 */ /* 0x001fcc000001ff00 */
[----:B------:R-:W5:Y:S01]  /*0910*/  @P0 LDG.E.128 R16, desc[UR6][R24.64] ;  /* 0x0000000618100981 */ /* 0x000f62000c1e1d00 */
[----:B------:R-:W-:Y:S02]  /*0920*/  LOP3.LUT P0, RZ, R0, 0x3, RZ, 0xc0, !PT ;  /* 0x0000000300ff7812 */ /* 0x000fe4000780c0ff */
[----:B--2---:R-:W-:Y:S02]  /*0930*/  LOP3.LUT R26, R4, 0xffff0000, RZ, 0xc0, !PT ;  /* 0xffff0000041a7812 */ /* 0x004fe400078ec0ff */
[----:B---3--:R-:W-:Y:S02]  /*0940*/  LOP3.LUT R3, R8, 0xffff0000, RZ, 0xc0, !PT ;  /* 0xffff000008037812 */ /* 0x008fe400078ec0ff */
[----:B------:R-:W-:Y:S02]  /*0950*/  SHF.L.U32 R27, R4, 0x10, RZ ;  /* 0x00000010041b7819 */ /* 0x000fe400000006ff */
[----:B----4-:R-:W-:Y:S01]  /*0960*/  LOP3.LUT R29, R12, 0xffff0000, RZ, 0xc0, !PT ;  /* 0xffff00000c1d7812 */ /* 0x010fe200078ec0ff */
[----:B------:R-:W-:Y:S01]  /*0970*/  FMUL.FTZ R26, R26, R3 ;  /* 0x000000031a1a7220 */ /* 0x000fe20000410000 */
[----:B------:R-:W-:Y:S01]  /*0980*/  SHF.L.U32 R20, R8, 0x10, RZ ;  /* 0x0000001008147819 */ /* 0x000fe200000006ff */
[----:B------:R-:W-:Y:S01]  /*0990*/  IMAD.U32 R12, R12, 0x10000, RZ ;  /* 0x000100000c0c7824 */ /* 0x000fe200078e00ff */
[----:B-----5:R-:W-:-:S02]  /*09a0*/  LOP3.LUT R28, R16, 0xffff0000, RZ, 0xc0, !PT ;  /* 0xffff0000101c7812 */ /* 0x020fc400078ec0ff */
[----:B------:R-:W-:Y:S01]  /*09b0*/  SHF.L.U32 R21, R16, 0x10, RZ ;  /* 0x0000001010157819 */ /* 0x000fe200000006ff */
[----:B------:R-:W-:Y:S02]  /*09c0*/  IMAD.U32 R3, R5, 0x10000, RZ ;  /* 0x0001000005037824 */ /* 0x000fe400078e00ff */
[----:B------:R-:W-:Y:S01]  /*09d0*/  FMUL.FTZ R28, R28, R29 ;  /* 0x0000001d1c1c7220 */ /* 0x000fe20000410000 */
[----:B------:R-:W-:Y:S01]  /*09e0*/  FFMA.FTZ R26, R27, R20, R26 ;  /* 0x000000141b1a7223 */ /* 0x000fe2000001001a */
[----:B------:R-:W-:Y:S01]  /*09f0*/  IMAD.U32 R16, R9, 0x10000, RZ ;  /* 0x0001000009107824 */ /* 0x000fe200078e00ff */
[----:B------:R-:W-:Y:S01]  /*0a00*/  SHF.L.U32 R20, R13, 0x10, RZ ;  /* 0x000000100d147819 */ /* 0x000fe200000006ff */
[----:B------:R-:W-:Y:S01]  /*0a10*/  FFMA.FTZ R28, R21, R12, R28 ;  /* 0x0000000c151c7223 */ /* 0x000fe2000001001c */
[----:B------:R-:W-:Y:S01]  /*0a20*/  LOP3.LUT R5, R5, 0xffff0000, RZ, 0xc0, !PT ;  /* 0xffff000005057812 */ /* 0x000fe200078ec0ff */
[----:B------:R-:W-:Y:S01]  /*0a30*/  IMAD.U32 R25, R17, 0x10000, RZ ;  /* 0x0001000011197824 */ /* 0x000fe200078e00ff */
[----:B------:R-:W-:Y:S01]  /*0a40*/  LOP3.LUT R12, R9, 0xffff0000, RZ, 0xc0, !PT ;  /* 0xffff0000090c7812 */ /* 0x000fe200078ec0ff */
[----:B------:R-:W-:Y:S01]  /*0a50*/  FFMA.FTZ R16, R3, R16, R26 ;  /* 0x0000001003107223 */ /* 0x000fe2000001001a */
[----:B------:R-:W-:Y:S01]  /*0a60*/  LOP3.LUT R13, R13, 0xffff0000, RZ, 0xc0, !PT ;  /* 0xffff00000d0d7812 */ /* 0x000fe200078ec0ff */
[----:B------:R-:W-:Y:S01]  /*0a70*/  FFMA.FTZ R20, R25, R20, R28 ;  /* 0x0000001419147223 */ /* 0x000fe2000001001c */
[----:B------:R-:W-:Y:S01]  /*0a80*/  LOP3.LUT R17, R17, 0xffff0000, RZ, 0xc0, !PT ;  /* 0xffff000011117812 */ /* 0x000fe200078ec0ff */
[----:B------:R-:W-:Y:S01]  /*0a90*/  IMAD.U32 R4, R6, 0x10000, RZ ;  /* 0x0001000006047824 */ /* 0x000fe200078e00ff */
[----:B------:R-:W-:Y:S01]  /*0aa0*/  SHF.L.U32 R23, R10, 0x10, RZ ;  /* 0x000000100a177819 */ /* 0x000fe200000006ff */
[----:B------:R-:W-:Y:S01]  /*0ab0*/  FFMA.FTZ R5, R5, R12, R16 ;  /* 0x0000000c05057223 */ /* 0x000fe20000010010 */
[----:B------:R-:W-:Y:S01]  /*0ac0*/  SHF.L.U32 R3, R14, 0x10, RZ ;  /* 0x000000100e037819 */ /* 0x000fe200000006ff */
[----:B------:R-:W-:Y:S01]  /*0ad0*/  IMAD.U32 R12, R18, 0x10000, RZ ;  /* 0x00010000120c7824 */ /* 0x000fe200078e00ff */
[----:B------:R-:W-:Y:S01]  /*0ae0*/  LOP3.LUT R8, R6, 0xffff0000, RZ, 0xc0, !PT ;  /* 0xffff000006087812 */ /* 0x000fe200078ec0ff */
[----:B------:R-:W-:Y:S01]  /*0af0*/  FFMA.FTZ R13, R17, R13, R20 ;  /* 0x0000000d110d7223 */ /* 0x000fe20000010014 */
        /* <DEDUP_REMOVED lines=17> */
[----:B------:R-:W-:-:S04]  /*0c10*/  FFMA.FTZ R6, R7, R10, R6 ;  /* 0x0000000a07067223 */ /* 0x000fc80000010006 */
[----:B------:R-:W-:Y:S02]  /*0c20*/  FFMA.FTZ R12, R12, R15, R3 ;  /* 0x0000000f0c0c7223 */ /* 0x000fe40000010003 */
[----:B------:R-:W0:Y:S04]  /*0c30*/  SHFL.BFLY PT, R3, R6, 0x2, 0x1f ;  /* 0x0c401f0006037f89 */ /* 0x000e2800000e0000 */
[----:B------:R-:W1:Y:S01]  /*0c40*/  SHFL.BFLY PT, R5, R12, 0x2, 0x1f ;  /* 0x0c401f000c057f89 */ /* 0x000e6200000e0000 */
[----:B------:R-:W-:Y:S01]  /*0c50*/  IADD3 R7, R2, UR4, RZ ;  /* 0x0000000402077c10 */ /* 0x000fe2000fffe0ff */
[----:B------:R-:W-:Y:S01]  /*0c60*/  ULDC.64 UR4, c[0x0][0x478] ;  /* 0x00011e0000047ab9 */ /* 0x000fe20000000a00 */
[----:B0-----:R-:W-:Y:S01]  /*0c70*/  FADD.FTZ R8, R6, R3 ;  /* 0x0000000306087221 */ /* 0x001fe20000010000 */
[----:B-1----:R-:W-:-:S04]  /*0c80*/  FADD.FTZ R5, R12, R5 ;  /* 0x000000050c057221 */ /* 0x002fc80000010000 */
[----:B------:R-:W0:Y:S04]  /*0c90*/  SHFL.BFLY PT, R9, R8, 0x1, 0x1f ;  /* 0x0c201f0008097f89 */ /* 0x000e2800000e0000 */
[----:B------:R-:W1:Y:S01]  /*0ca0*/  SHFL.BFLY PT, R4, R5, 0x1, 0x1f ;  /* 0x0c201f0005047f89 */ /* 0x000e6200000e0000 */
[----:B------:R-:W-:Y:S02]  /*0cb0*/  LEA.HI R3, P1, R0, R7, RZ, 0x1e ;  /* 0x0000000700037211 */ /* 0x000fe4000783f0ff */
[----:B------:R-:W-:-:S04]  /*0cc0*/  SHF.R.S32.HI R7, RZ, 0x1f, R7 ;  /* 0x0000001fff077819 */ /* 0x000fc80000011407 */
[----:B------:R-:W-:Y:S02]  /*0cd0*/  IADD3.X R6, RZ, R7, RZ, P1, !PT ;  /* 0x00000007ff067210 */ /* 0x000fe40000ffe4ff */
[----:B------:R-:W-:Y:S01]  /*0ce0*/  LEA R2, P1, R3, UR4, 0x2 ;  /* 0x0000000403027c11 */ /* 0x000fe2000f8210ff */
[----:B------:R-:W-:-:S03]  /*0cf0*/  ULDC UR4, c[0x0][0x384] ;  /* 0x0000e10000047ab9 */ /* 0x000fc60000000800 */
[----:B------:R-:W-:Y:S01]  /*0d00*/  LEA.HI.X R3, R3, UR5, R6, 0x2, P1 ;  /* 0x0000000503037c11 */ /* 0x000fe200088f1406 */
[----:B0-----:R-:W-:Y:S01]  /*0d10*/  @!P0 FADD.FTZ R0, R8, R9 ;  /* 0x0000000908008221 */ /* 0x001fe20000010000 */
[----:B-1----:R-:W-:-:S03]  /*0d20*/  FADD.FTZ R4, R5, R4 ;  /* 0x0000000405047221 */ /* 0x002fc60000010000 */
[----:B------:R-:W-:Y:S01]  /*0d30*/  @!P0 FMUL.FTZ R5, R0, UR4 ;  /* 0x0000000400058c20 */ /* 0x000fe20008410000 */
[----:B------:R-:W-:-:S04]  /*0d40*/  FMUL.FTZ R7, R4, UR4 ;  /* 0x0000000404077c20 */ /* 0x000fc80008410000 */
[----:B------:R0:W-:Y:S01]  /*0d50*/  @!P0 STG.E desc[UR6][R2.64], R5 ;  /* 0x0000000502008986 */ /* 0x0001e2000c101906 */
[----:B------:R-:W-:Y:S05]  /*0d60*/  @P0 EXIT ;  /* 0x000000000000094d */ /* 0x000fea0003800000 */
[----:B------:R-:W-:Y:S01]  /*0d70*/  STG.E desc[UR6][R2.64+0x100], R7 ;  /* 0x0001000702007986 */ /* 0x000fe2000c101906 */
[----:B------:R-:W-:Y:S05]  /*0d80*/  EXIT ;  /* 0x000000000000794d */ /* 0x000fea0003800000 */
.L_x_405:
        /* <DEDUP_REMOVED lines=15> */
.L_x_701:


//--------------------- .text._ZN5flash25flash_bwd_dot_do_o_kernelILb1E23Flash_bwd_kernel_traitsILi32ELi128ELi128ELi8ELi4ELi4ELi4ELb1ELb0EN7cutlass10bfloat16_tE19Flash_kernel_traitsILi32ELi128ELi128ELi8ES3_EEEEvNS_16Flash_bwd_paramsE --------------------------
	.section	.text._ZN5flash25flash_bwd_dot_do_o_kernelILb1E23Flash_bwd_kernel_traitsILi32ELi128ELi128ELi8ELi4ELi4ELi4ELb1ELb0EN7cutlass10bfloat16_tE19Flash_kernel_traitsILi32ELi128ELi128ELi8ES3_EEEEvNS_16Flash_bwd_paramsE,"ax",@progbits
	.align	128
        .global         _ZN5flash25flash_bwd_dot_do_o_kernelILb1E23Flash_bwd_kernel_traitsILi32ELi128ELi128ELi8ELi4ELi4ELi4ELb1ELb0EN7cutlass10bfloat16_tE19Flash_kernel_traitsILi32ELi128ELi128ELi8ES3_EEEEvNS_16Flash_bwd_paramsE
        .type           _ZN5flash25flash_bwd_dot_do_o_kernelILb1E23Flash_bwd_kernel_traitsILi32ELi128ELi128ELi8ELi4ELi4ELi4ELb1ELb0EN7cutlass10bfloat16_tE19Flash_kernel_traitsILi32ELi128ELi128ELi8ES3_EEEEvNS_16Flash_bwd_paramsE,@function
        .size           _ZN5flash25flash_bwd_dot_do_o_kernelILb1E23Flash_bwd_kernel_traitsILi32ELi128ELi128ELi8ELi4ELi4ELi4ELb1ELb0EN7cutlass10bfloat16_tE19Flash_kernel_traitsILi32ELi128ELi128ELi8ES3_EEEEvNS_16Flash_bwd_paramsE,(.L_x_702 - _ZN5flash25flash_bwd_dot_do_o_kernelILb1E23Flash_bwd_kernel_traitsILi32ELi128ELi128ELi8ELi4ELi4ELi4ELb1ELb0EN7cutlass10bfloat16_tE19Flash_kernel_traitsILi32ELi128ELi128ELi8ES3_EEEEvNS_16Flash_bwd_paramsE)
        .other          _ZN5flash25flash_bwd_dot_do_o_kernelILb1E23Flash_bwd_kernel_traitsILi32ELi128ELi128ELi8ELi4ELi4ELi4ELb1ELb0EN7cutlass10bfloat16_tE19Flash_kernel_traitsILi32ELi128ELi128ELi8ES3_EEEEvNS_16Flash_bwd_paramsE,@"STO_CUDA_ENTRY STV_DEFAULT"
_ZN5flash25flash_bwd_dot_do_o_kernelILb1E23Flash_bwd_kernel_traitsILi32ELi128ELi128ELi8ELi4ELi4ELi4ELb1ELb0EN7cutlass10bfloat16_tE19Flash_kernel_traitsILi32ELi128ELi128ELi8ES3_EEEEvNS_16Flash_bwd_paramsE:
.text._ZN5flash25flash_bwd_dot_do_o_kernelILb1E23Flash_bwd_kernel_traitsILi32ELi128ELi128ELi8ELi4ELi4ELi4ELb1ELb0EN7cutlass10bfloat16_tE19Flash_kernel_traitsILi32ELi128ELi128ELi8ES3_EEEEvNS_16Flash_bwd_paramsE:
[----:B------:R-:W-:Y:S08]  /*0000*/  LDC R1, c[0x0][0x28] ;  /* 0x00000a00ff017b82 */ /* 0x000ff00000000800 */
[----:B------:R-:W0:Y:S01]  /*0010*/  LDC.64 R2, c[0x0][0x2f0] ;  /* 0x0000bc00ff027b82 */ /* 0x000e220000000a00 */
[----:B------:R-:W1:Y:S01]  /*0020*/  S2R R0, SR_CTAID.Y ;  /* 0x0000000000007919 */ /* 0x000e620000002600 */
[----:B------:R-:W-:Y:S01]  /*0030*/  IMAD.MOV.U32 R11, RZ, RZ, -0x1 ;  /* 0xffffffffff0b7424 */ /* 0x000fe200078e00ff */
[----:B------:R-:W-:Y:S01]  /*0040*/  ULDC.64 UR4, c[0x0][0x208] ;  /* 0x0000820000047ab9 */ /* 0x000fe20000000a00 */
[----:B0-----:R-:W-:-:S04]  /*0050*/  ISETP.NE.U32.AND P0, PT, R2, RZ, PT ;  /* 0x000000ff0200720c */ /* 0x001fc80003f05070 */
        /* <DEDUP_REMOVED lines=8> */
[----:B------:R-:W0:Y:S02]  /*00e0*/  S2R R27, SR_CTAID.X ;  /* 0x00000000001b7919 */ /* 0x000e240000002500 */
[----:B0-----:R-:W-:Y:S01]  /*00f0*/  IMAD.SHL.U32 R27, R27, 0x80, RZ ;  /* 0x000000801b1b7824 */ /* 0x001fe200078e00ff */
[----:B--2---:R-:W-:-:S06]  /*0100*/  @P0 IADD3 R12, R4, -R11, RZ ;  /* 0x8000000b040c0210 */ /* 0x004fcc0007ffe0ff */
[----:B------:R-:W0:Y:S02]  /*0110*/  @!P0 LDC R12, c[0x0][0x2c4] ;  /* 0x0000b100ff0c8b82 */ /* 0x000e240000000800 */
[----:B0-----:R-:W-:-:S13]  /*0120*/  ISETP.GT.AND P1, PT, R12, R27, PT ;  /* 0x0000001b0c00720c */ /* 0x001fda0003f24270 */
[----:B------:R-:W-:Y:S05]  /*0130*/  @!P1 EXIT ;  /* 0x000000000000994d */ /* 0x000fea0003800000 */
[----:B------:R-:W-:Y:S01]  /*0140*/  ISETP.NE.AND P1, PT, R11, -0x1, PT ;  /* 0xffffffff0b00780c */ /* 0x000fe20003f25270 */
[----:B------:R-:W0:Y:S01]  /*0150*/  LDC R19, c[0x0][0x2d4] ;  /* 0x0000b500ff137b82 */ /* 0x000e220000000800 */
[----:B------:R-:W1:Y:S01]  /*0160*/  S2R R20, SR_TID.X ;  /* 0x0000000000147919 */ /* 0x000e620000002100 */
[----:B------:R-:W-:Y:S01]  /*0170*/  SHF.R.S32.HI R16, RZ, 0x1f, R27 ;  /* 0x0000001fff107819 */ /* 0x000fe2000001141b */
[----:B------:R-:W-:-:S05]  /*0180*/  IMAD.MOV.U32 R23, RZ, RZ, RZ ;  /* 0x000000ffff177224 */ /* 0x000fca00078e00ff */
[----:B------:R-:W2:Y:S04]  /*0190*/  LDC R21, c[0x0][0x270] ;  /* 0x00009c00ff157b82 */ /* 0x000ea80000000800 */
[----:B------:R-:W-:-:S04]  /*01a0*/  @!P1 SHF.R.S32.HI R5, RZ, 0x1f, R0 ;  /* 0x0000001fff059819 */ /* 0x000fc80000011400 */
[----:B------:R-:W3:Y:S08]  /*01b0*/  @!P1 LDC.64 R6, c[0x0][0x418] ;  /* 0x00010600ff069b82 */ /* 0x000ef00000000a00 */
[----:B------:R-:W4:Y:S08]  /*01c0*/  @P1 LDC.64 R14, c[0x0][0x420] ;  /* 0x00010800ff0e1b82 */ /* 0x000f300000000a00 */
[----:B------:R-:W5:Y:S01]  /*01d0*/  @P1 LDC.64 R2, c[0x0][0x298] ;  /* 0x0000a600ff021b82 */ /* 0x000f620000000a00 */
[----:B---3--:R-:W-:-:S07]  /*01e0*/  @!P1 IMAD R10, R5, R6, RZ ;  /* 0x00000006050a9224 */ /* 0x008fce00078e02ff */
[----:B------:R-:W3:Y:S01]  /*01f0*/  LDC R24, c[0x0][0x2dc] ;  /* 0x0000b700ff187b82 */ /* 0x000ee20000000800 */
[----:B------:R-:W-:-:S04]  /*0200*/  IMAD.WIDE R4, R0, 0x80, RZ ;  /* 0x0000008000047825 */ /* 0x000fc800078e02ff */
[----:B------:R-:W-:Y:S01]  /*0210*/  @!P1 IMAD R13, R0, R7, R10 ;  /* 0x00000007000d9224 */ /* 0x000fe200078e020a */
[----:B------:R-:W-:Y:S01]  /*0220*/  SEL R10, R4, RZ, P0 ;  /* 0x000000ff040a7207 */ /* 0x000fe20000000000 */
[----:B----4-:R-:W-:Y:S01]  /*0230*/  @P1 IMAD.WIDE.U32 R8, R11, R14, RZ ;  /* 0x0000000e0b081225 */ /* 0x010fe200078e00ff */
[----:B------:R-:W-:Y:S02]  /*0240*/  SEL R17, R5, RZ, P0 ;  /* 0x000000ff05117207 */ /* 0x000fe40000000000 */
[----:B------:R-:W-:Y:S01]  /*0250*/  IADD3 R25, P0, R27, R10, RZ ;  /* 0x0000000a1b197210 */ /* 0x000fe20007f1e0ff */
[----:B------:R-:W-:-:S03]  /*0260*/  @!P1 IMAD.WIDE.U32 R6, R0, R6, RZ ;  /* 0x0000000600069225 */ /* 0x000fc600078e00ff */
[----:B------:R-:W-:Y:S01]  /*0270*/  IADD3.X R29, R16, R17, RZ, P0, !PT ;  /* 0x00000011101d7210 */ /* 0x000fe200007fe4ff */
[----:B------:R-:W-:Y:S01]  /*0280*/  @P1 IMAD R9, R11, R15, R9 ;  /* 0x0000000f0b091224 */ /* 0x000fe200078e0209 */
[----:B------:R-:W-:Y:S01]  /*0290*/  @!P1 IADD3 R9, R7, R13, RZ ;  /* 0x0000000d07099210 */ /* 0x000fe20007ffe0ff */
[----:B0-----:R-:W-:Y:S01]  /*02a0*/  IMAD.WIDE R4, R0, R19, RZ ;  /* 0x0000001300047225 */ /* 0x001fe200078e02ff */
[----:B------:R-:W0:Y:S01]  /*02b0*/  S2R R13, SR_CTAID.Z ;  /* 0x00000000000d7919 */ /* 0x000e220000002700 */
[----:B--2---:R-:W-:Y:S02]  /*02c0*/  SHF.R.S32.HI R7, RZ, 0x1f, R21 ;  /* 0x0000001fff077819 */ /* 0x004fe40000011415 */
[----:B------:R-:W-:Y:S02]  /*02d0*/  IMAD R5, R5, R21, RZ ;  /* 0x0000001505057224 */ /* 0x000fe400078e02ff */
[----:B-----5:R-:W-:Y:S01]  /*02e0*/  @P1 IMAD.WIDE.U32 R14, R11, R2, RZ ;  /* 0x000000020b0e1225 */ /* 0x020fe200078e00ff */
[----:B---3--:R-:W-:-:S03]  /*02f0*/  SHF.R.S32.HI R18, RZ, 0x1f, R24 ;  /* 0x0000001fff127819 */ /* 0x008fc60000011418 */
[C---:B------:R-:W-:Y:S02]  /*0300*/  IMAD R7, R4.reuse, R7, R5 ;  /* 0x0000000704077224 */ /* 0x040fe400078e0205 */
[----:B------:R-:W-:-:S04]  /*0310*/  IMAD.WIDE.U32 R4, R4, R21, RZ ;  /* 0x0000001504047225 */ /* 0x000fc800078e00ff */
[----:B------:R-:W-:Y:S01]  /*0320*/  @P1 IMAD R15, R11, R3, R15 ;  /* 0x000000030b0f1224 */ /* 0x000fe200078e020f */
[----:B------:R-:W-:Y:S01]  /*0330*/  IADD3 R3, R5, R7, RZ ;  /* 0x0000000705037210 */ /* 0x000fe20007ffe0ff */
[----:B------:R-:W-:Y:S02]  /*0340*/  @!P1 IMAD.MOV.U32 R8, RZ, RZ, R6 ;  /* 0x000000ffff089224 */ /* 0x000fe400078e0006 */
[----:B------:R-:W-:-:S04]  /*0350*/  IMAD.WIDE R6, R21, R24, RZ ;  /* 0x0000001815067225 */ /* 0x000fc800078e02ff */
[----:B------:R-:W-:Y:S02]  /*0360*/  IMAD R17, R3, R24, RZ ;  /* 0x0000001803117224 */ /* 0x000fe400078e02ff */
[----:B------:R-:W-:Y:S01]  /*0370*/  @P1 IMAD.MOV.U32 R10, RZ, RZ, R11 ;  /* 0x000000ffff0a1224 */ /* 0x000fe200078e000b */
[----:B01----:R-:W-:Y:S06]  /*0380*/  @P1 BRA `(.L_x_406) ;  /* 0x00000000001c1947 */ /* 0x003fec0003800000 */
[----:B------:R-:W0:Y:S01]  /*0390*/  LDC.64 R2, c[0x0][0x290] ;  /* 0x0000a400ff027b82 */ /* 0x000e220000000a00 */
[----:B------:R-:W-:-:S05]  /*03a0*/  SHF.R.S32.HI R15, RZ, 0x1f, R0 ;  /* 0x0000001fff0f7819 */ /* 0x000fca0000011400 */
[-C--:B0-----:R-:W-:Y:S02]  /*03b0*/  IMAD R10, R15, R2.reuse, RZ ;  /* 0x000000020f0a7224 */ /* 0x081fe400078e02ff */
[----:B------:R-:W-:-:S04]  /*03c0*/  IMAD.WIDE.U32 R14, R0, R2, RZ ;  /* 0x00000002000e7225 */ /* 0x000fc800078e00ff */
[----:B------:R-:W-:Y:S02]  /*03d0*/  IMAD R3, R0, R3, R10 ;  /* 0x0000000300037224 */ /* 0x000fe400078e020a */
[----:B------:R-:W-:-:S03]  /*03e0*/  IMAD.MOV.U32 R10, RZ, RZ, -0x1 ;  /* 0xffffffffff0a7424 */ /* 0x000fc600078e00ff */
[----:B------:R-:W-:-:S07]  /*03f0*/  IADD3 R15, R15, R3, RZ ;  /* 0x000000030f0f7210 */ /* 0x000fce0007ffe0ff */
.L_x_406:
[----:B------:R-:W-:Y:S01]  /*0400*/  ULDC.U8 UR6, c[0x0][0x3d8] ;  /* 0x0000f60000067ab9 */ /* 0x000fe20000000000 */
[----:B------:R-:W-:Y:S01]  /*0410*/  IMAD R2, R7, R10, RZ ;  /* 0x0000000a07027224 */ /* 0x000fe200078e02ff */
[----:B------:R-:W-:Y:S01]  /*0420*/  ISETP.NE.AND P0, PT, RZ, UR6, PT ;  /* 0x00000006ff007c0c */ /* 0x000fe2000bf05270 */
[----:B------:R-:W-:Y:S02]  /*0430*/  IMAD R17, R18, R4, R17 ;  /* 0x0000000412117224 */ /* 0x000fe400078e0211 */
[----:B------:R-:W-:Y:S02]  /*0440*/  IMAD R23, R6, R23, R2 ;  /* 0x0000001706177224 */ /* 0x000fe400078e0202 */
[----:B------:R-:W-:Y:S02]  /*0450*/  IMAD R29, R29, R6, RZ ;  /* 0x000000061d1d7224 */ /* 0x000fe400078e02ff */
[----:B------:R-:W-:-:S04]  /*0460*/  IMAD.WIDE.U32 R2, R4, R24, RZ ;  /* 0x0000001804027225 */ /* 0x000fc800078e00ff */
[----:B------:R-:W-:Y:S02]  /*0470*/  IMAD R29, R7, R25, R29 ;  /* 0x00000019071d7224 */ /* 0x000fe400078e021d */
[----:B------:R-:W-:Y:S01]  /*0480*/  IMAD.WIDE.U32 R4, R25, R6, RZ ;  /* 0x0000000619047225 */ /* 0x000fe200078e00ff */
[----:B------:R-:W-:-:S03]  /*0490*/  IADD3 R25, R3, R17, RZ ;  /* 0x0000001103197210 */ /* 0x000fc60007ffe0ff */
[----:B------:R-:W-:Y:S01]  /*04a0*/  IMAD.WIDE.U32 R6, R6, R10, RZ ;  /* 0x0000000a06067225 */ /* 0x000fe200078e00ff */
[----:B------:R-:W-:-:S03]  /*04b0*/  IADD3 R22, R5, R29, RZ ;  /* 0x0000001d05167210 */ /* 0x000fc60007ffe0ff */
[----:B------:R-:W-:Y:S01]  /*04c0*/  IMAD R3, R13, R24, RZ ;  /* 0x000000180d037224 */ /* 0x000fe200078e02ff */
[----:B------:R-:W-:Y:S01]  /*04d0*/  SEL R17, R2, R6, !P1 ;  /* 0x0000000602117207 */ /* 0x000fe20004800000 */
[----:B------:R-:W-:Y:S01]  /*04e0*/  @P1 IMAD.IADD R25, R7, 0x1, R23 ;  /* 0x0000000107191824 */ /* 0x000fe200078e0217 */
[----:B------:R-:W-:Y:S02]  /*04f0*/  SHF.R.S32.HI R6, RZ, 0x1f, R13 ;  /* 0x0000001fff067819 */ /* 0x000fe4000001140d */
[----:B------:R-:W-:Y:S01]  /*0500*/  SHF.R.S32.HI R2, RZ, 0x1f, R3 ;  /* 0x0000001fff027819 */ /* 0x000fe20000011403 */
[----:B------:R-:W-:Y:S06]  /*0510*/  @!P0 BRA `(.L_x_407) ;  /* 0x00000000001c8947 */ /* 0x000fec0003800000 */
[----:B------:R-:W0:Y:S01]  /*0520*/  LDC R7, c[0x0][0x2c0] ;  /* 0x0000b000ff077b82 */ /* 0x000e220000000800 */
[----:B------:R-:W-:-:S04]  /*0530*/  @!P1 IMAD R11, R0, R19, RZ ;  /* 0x00000013000b9224 */ /* 0x000fc800078e02ff */
[----:B------:R-:W-:-:S03]  /*0540*/  IMAD R11, R0, 0x80, R11 ;  /* 0x00000080000b7824 */ /* 0x000fc600078e020b */
[----:B------:R-:W0:Y:S02]  /*0550*/  LDC R10, c[0x0][0x2e4] ;  /* 0x0000b900ff0a7b82 */ /* 0x000e240000000800 */
[----:B0-----:R-:W-:-:S05]  /*0560*/  LEA R0, R7, R10, 0x7 ;  /* 0x0000000a07007211 */ /* 0x001fca00078e38ff */
[----:B------:R-:W-:Y:S01]  /*0570*/  IMAD R0, R0, R13, R11 ;  /* 0x0000000d00007224 */ /* 0x000fe200078e020b */
[----:B------:R-:W-:Y:S06]  /*0580*/  BRA `(.L_x_408) ;  /* 0x0000000000087947 */ /* 0x000fec0003800000 */
.L_x_407:
[----:B------:R-:W-:-:S04]  /*0590*/  IMAD R0, R0, R21, R13 ;  /* 0x0000001500007224 */ /* 0x000fc800078e020d */
[----:B------:R-:W-:-:S07]  /*05a0*/  IMAD R0, R0, R19, RZ ;  /* 0x0000001300007224 */ /* 0x000fce00078e02ff */
.L_x_408:
[----:B------:R-:W-:Y:S01]  /*05b0*/  SHF.R.S32.HI R23, RZ, 0x1f, R20 ;  /* 0x0000001fff177819 */ /* 0x000fe20000011414 */
[----:B------:R-:W-:Y:S01]  /*05c0*/  ULDC UR6, c[0x0][0x2d0] ;  /* 0x0000b40000067ab9 */ /* 0x000fe20000000800 */
[----:B------:R-:W-:Y:S01]  /*05d0*/  ULDC.64 UR8, c[0x0][0x420] ;  /* 0x0001080000087ab9 */ /* 0x000fe20000000a00 */
[----:B------:R-:W-:Y:S01]  /*05e0*/  IADD3 R3, P1, P2, R4, R17, R3 ;  /* 0x0000001104037210 */ /* 0x000fe20007a3e003 */
[----:B------:R-:W-:Y:S01]  /*05f0*/  IMAD R16, R16, UR8, RZ ;  /* 0x0000000810107c24 */ /* 0x000fe2000f8e02ff */
[----:B------:R-:W-:Y:S01]  /*0600*/  LEA.HI R5, R23, R20, RZ, 0x2 ;  /* 0x0000001417057211 */ /* 0x000fe200078f10ff */
[----:B------:R-:W-:Y:S02]  /*0610*/  ULDC.64 UR10, c[0x0][0x298] ;  /* 0x0000a600000a7ab9 */ /* 0x000fe40000000a00 */
[----:B------:R-:W-:Y:S01]  /*0620*/  IMAD R17, R27, UR9, R16 ;  /* 0x000000091b117c24 */ /* 0x000fe2000f8e0210 */
[----:B------:R-:W-:-:S05]  /*0630*/  LOP3.LUT R7, R5, 0x1ffffffc, RZ, 0xc0, !PT ;  /* 0x1ffffffc05077812 */ /* 0x000fca00078ec0ff */
[----:B------:R-:W-:-:S05]  /*0640*/  IMAD.IADD R7, R20, 0x1, -R7 ;  /* 0x0000000114077824 */ /* 0x000fca00078e0a07 */
[----:B------:R-:W-:Y:S01]  /*0650*/  SHF.L.U32 R10, R7, 0x3, RZ ;  /* 0x00000003070a7819 */ /* 0x000fe200000006ff */
[----:B------:R-:W-:Y:S01]  /*0660*/  IMAD.IADD R7, R12, 0x1, -R27 ;  /* 0x000000010c077824 */ /* 0x000fe200078e0a1b */
[----:B------:R-:W-:Y:S02]  /*0670*/  SHF.R.S32.HI R12, RZ, 0x2, R5 ;  /* 0x00000002ff0c7819 */ /* 0x000fe40000011405 */
[----:B------:R-:W-:Y:S01]  /*0680*/  ISETP.GE.AND P0, PT, R10, UR6, PT ;  /* 0x000000060a007c0c */ /* 0x000fe2000bf06270 */
[----:B------:R-:W-:Y:S01]  /*0690*/  ULDC.64 UR6, c[0x0][0x428] ;  /* 0x00010a0000067ab9 */ /* 0x000fe20000000a00 */
[--C-:B------:R-:W-:Y:S01]  /*06a0*/  SHF.R.S32.HI R11, RZ, 0x1f, R10.reuse ;  /* 0x0000001fff0b7819 */ /* 0x100fe2000001140a */
[----:B------:R-:W-:Y:S01]  /*06b0*/  IMAD R6, R6, UR6, RZ ;  /* 0x0000000606067c24 */ /* 0x000fe2000f8e02ff */
[C---:B------:R-:W-:Y:S02]  /*06c0*/  ISETP.LT.AND P3, PT, R12.reuse, R7, !P0 ;  /* 0x000000070c00720c */ /* 0x040fe40004761270 */
[----:B------:R-:W-:Y:S01]  /*06d0*/  IADD3 R16, R12, 0x40, RZ ;  /* 0x000000400c107810 */ /* 0x000fe20007ffe0ff */
[----:B------:R-:W-:-:S03]  /*06e0*/  IMAD.WIDE.U32 R4, R27, UR8, R10 ;  /* 0x000000081b047c25 */ /* 0x000fc6000f8e000a */
[----:B------:R-:W-:Y:S01]  /*06f0*/  ISETP.LT.AND P0, PT, R16, R7, !P0 ;  /* 0x000000071000720c */ /* 0x000fe20004701270 */
[----:B------:R-:W-:Y:S01]  /*0700*/  IMAD.WIDE.U32 R10, R27, UR10, R10 ;  /* 0x0000000a1b0a7c25 */ /* 0x000fe2000f8e000a */
[----:B------:R-:W-:Y:S02]  /*0710*/  IADD3 R4, P4, R8, R4, RZ ;  /* 0x0000000408047210 */ /* 0x000fe40007f9e0ff */
[----:B------:R-:W-:Y:S01]  /*0720*/  SHF.R.S32.HI R16, RZ, 0x1f, R27 ;  /* 0x0000001fff107819 */ /* 0x000fe2000001141b */
[----:B------:R-:W-:Y:S01]  /*0730*/  IMAD R7, R13, UR7, R6 ;  /* 0x000000070d077c24 */ /* 0x000fe2000f8e0206 */
[----:B------:R-:W-:Y:S02]  /*0740*/  IADD3.X R5, R9, R5, R17, P4, !PT ;  /* 0x0000000509057210 */ /* 0x000fe400027fe411 */
[----:B------:R-:W0:Y:S01]  /*0750*/  @P3 LDC.64 R8, c[0x0][0x3e0] ;  /* 0x0000f800ff083b82 */ /* 0x000e220000000a00 */
[----:B------:R-:W-:Y:S01]  /*0760*/  IMAD R16, R16, UR10, RZ ;  /* 0x0000000a10107c24 */ /* 0x000fe2000f8e02ff */
[----:B------:R-:W-:Y:S01]  /*0770*/  SHF.R.S32.HI R6, RZ, 0x1f, R12 ;  /* 0x0000001fff067819 */ /* 0x000fe2000001140c */
[----:B------:R-:W-:Y:S01]  /*0780*/  IMAD.WIDE.U32 R4, R13, UR6, R4 ;  /* 0x000000060d047c25 */ /* 0x000fe2000f8e0004 */
[----:B------:R-:W-:Y:S01]  /*0790*/  IADD3 R14, P4, R14, R10, RZ ;  /* 0x0000000a0e0e7210 */ /* 0x000fe20007f9e0ff */
[----:B------:R-:W-:Y:S01]  /*07a0*/  ULDC.64 UR6, c[0x0][0x2a0] ;  /* 0x0000a80000067ab9 */ /* 0x000fe20000000a00 */
[----:B------:R-:W-:Y:S01]  /*07b0*/  SHF.R.S32.HI R10, RZ, 0x1f, R13 ;  /* 0x0000001fff0a7819 */ /* 0x000fe2000001140d */
[----:B------:R-:W-:Y:S01]  /*07c0*/  IMAD R16, R27, UR11, R16 ;  /* 0x0000000b1b107c24 */ /* 0x000fe2000f8e0210 */
[----:B------:R-:W1:Y:S01]  /*07d0*/  @P0 LDC.64 R28, c[0x0][0x3e0] ;  /* 0x0000f800ff1c0b82 */ /* 0x000e620000000a00 */
[----:B------:R-:W-:Y:S01]  /*07e0*/  @P3 IMAD R17, R6, UR8, RZ ;  /* 0x0000000806113c24 */ /* 0x000fe2000f8e02ff */
[----:B------:R-:W-:Y:S01]  /*07f0*/  @P0 MOV R18, R4 ;  /* 0x0000000400120202 */ /* 0x000fe20000000f00 */
[----:B------:R-:W-:Y:S01]  /*0800*/  IMAD.IADD R5, R5, 0x1, R7 ;  /* 0x0000000105057824 */ /* 0x000fe200078e0207 */
[----:B------:R-:W-:Y:S01]  /*0810*/  IADD3.X R15, R15, R11, R16, P4, !PT ;  /* 0x0000000b0f0f7210 */ /* 0x000fe200027fe410 */
[C---:B------:R-:W-:Y:S01]  /*0820*/  @P3 IMAD R17, R12.reuse, UR9, R17 ;  /* 0x000000090c113c24 */ /* 0x040fe2000f8e0211 */
[----:B------:R-:W-:Y:S01]  /*0830*/  SHF.R.S32.HI R11, RZ, 0x1f, R20 ;  /* 0x0000001fff0b7819 */ /* 0x000fe20000011414 */
[----:B------:R-:W-:-:S03]  /*0840*/  @P3 IMAD.WIDE.U32 R6, R12, UR8, R4 ;  /* 0x000000080c063c25 */ /* 0x000fc6000f8e0004 */
[----:B------:R-:W-:Y:S01]  /*0850*/  LEA.HI R11, R11, R20, RZ, 0x2 ;  /* 0x000000140b0b7211 */ /* 0x000fe200078f10ff */
[----:B------:R-:W-:Y:S01]  /*0860*/  @P0 IMAD.MOV.U32 R19, RZ, RZ, R5 ;  /* 0x000000ffff130224 */ /* 0x000fe200078e0005 */
[----:B------:R-:W-:Y:S01]  /*0870*/  @P3 IADD3 R7, R7, R17, RZ ;  /* 0x0000001107073210 */ /* 0x000fe20007ffe0ff */
[----:B------:R-:W2:Y:S01]  /*0880*/  @P3 LDC.64 R4, c[0x0][0x280] ;  /* 0x0000a000ff043b82 */ /* 0x000ea20000000a00 */
[----:B------:R-:W-:Y:S01]  /*0890*/  SHF.R.S32.HI R11, RZ, 0x2, R11 ;  /* 0x00000002ff0b7819 */ /* 0x000fe2000001140b */
[----:B------:R-:W-:Y:S01]  /*08a0*/  IMAD R10, R10, UR6, RZ ;  /* 0x000000060a0a7c24 */ /* 0x000fe2000f8e02ff */
[C---:B0-----:R-:W-:Y:S01]  /*08b0*/  @P3 LEA R8, P4, R6.reuse, R8, 0x1 ;  /* 0x0000000806083211 */ /* 0x041fe200078808ff */
[C---:B------:R-:W-:Y:S01]  /*08c0*/  IMAD.WIDE.U32 R14, R13.reuse, UR6, R14 ;  /* 0x000000060d0e7c25 */ /* 0x040fe2000f8e000e */
[----:B------:R-:W-:Y:S02]  /*08d0*/  SHF.R.S32.HI R16, RZ, 0x1f, R11 ;  /* 0x0000001fff107819 */ /* 0x000fe4000001140b */
[----:B------:R-:W-:Y:S01]  /*08e0*/  @P3 LEA.HI.X R9, R6, R9, R7, 0x1, P4 ;  /* 0x0000000906093211 */ /* 0x000fe200020f0c07 */
[----:B------:R-:W-:Y:S01]  /*08f0*/  IMAD R11, R13, UR7, R10 ;  /* 0x000000070d0b7c24 */ /* 0x000fe2000f8e020a */
[----:B------:R-:W-:Y:S01]  /*0900*/  @P0 IADD3 R6, P4, R12, 0x40, RZ ;  /* 0x000000400c060810 */ /* 0x000fe20007f9e0ff */
[----:B------:R-:W-:Y:S01]  /*0910*/  IMAD R21, R21, R24, RZ ;  /* 0x0000001815157224 */ /* 0x000fe200078e02ff */
[----:B------:R-:W-:Y:S01]  /*0920*/  LEA.HI R23, R23, R20, RZ, 0x3 ;  /* 0x0000001417177211 */ /* 0x000fe200078f18ff */
[----:B------:R-:W-:Y:S01]  /*0930*/  ULDC.64 UR6, c[0x0][0x400] ;  /* 0x0001000000067ab9 */ /* 0x000fe20000000a00 */
[----:B------:R-:W-:Y:S01]  /*0940*/  IADD3 R15, R15, R11, RZ ;  /* 0x0000000b0f0f7210 */ /* 0x000fe20007ffe0ff */
[----:B------:R-:W-:-:S02]  /*0950*/  @P0 IMAD.X R7, RZ, RZ, R16, P4 ;  /* 0x000000ffff070224 */ /* 0x000fc400020e0610 */
[----:B------:R-:W-:Y:S02]  /*0960*/  @P3 IMAD R11, R16, UR10, RZ ;  /* 0x0000000a100b3c24 */ /* 0x000fe4000f8e02ff */
[----:B------:R-:W-:Y:S02]  /*0970*/  @P0 IMAD R7, R7, UR8, RZ ;  /* 0x0000000807070c24 */ /* 0x000fe4000f8e02ff */
[----:B------:R-:W-:Y:S02]  /*0980*/  @P3 IMAD R11, R12, UR11, R11 ;  /* 0x0000000b0c0b3c24 */ /* 0x000fe4000f8e020b */
[C---:B------:R-:W-:Y:S02]  /*0990*/  @P0 IMAD R13, R6.reuse, UR9, R7 ;  /* 0x00000009060d0c24 */ /* 0x040fe4000f8e0207 */
[----:B------:R-:W-:-:S04]  /*09a0*/  @P0 IMAD.WIDE.U32 R6, R6, UR8, R18 ;  /* 0x0000000806060c25 */ /* 0x000fc8000f8e0012 */
[----:B------:R-:W-:Y:S01]  /*09b0*/  @P0 IMAD.IADD R7, R7, 0x1, R13 ;  /* 0x0000000107070824 */ /* 0x000fe200078e020d */
[----:B-1----:R-:W-:-:S04]  /*09c0*/  @P0 LEA R28, P4, R6, R28, 0x1 ;  /* 0x0000001c061c0211 */ /* 0x002fc800078808ff */
[----:B------:R-:W-:Y:S01]  /*09d0*/  @P0 LEA.HI.X R29, R6, R29, R7, 0x1, P4 ;  /* 0x0000001d061d0211 */ /* 0x000fe200020f0c07 */
[----:B------:R-:W-:-:S05]  /*09e0*/  @P3 IMAD.WIDE.U32 R6, R12, UR10, R14 ;  /* 0x0000000a0c063c25 */ /* 0x000fca000f8e000e */
[----:B------:R-:W-:Y:S02]  /*09f0*/  @P3 IADD3 R7, R7, R11, RZ ;  /* 0x0000000b07073210 */ /* 0x000fe40007ffe0ff */
[----:B--2---:R-:W-:-:S04]  /*0a00*/  @P3 LEA R18, P4, R6, R4, 0x1 ;  /* 0x0000000406123211 */ /* 0x004fc800078808ff */
[----:B------:R-:W-:Y:S02]  /*0a10*/  @P3 LEA.HI.X R19, R6, R5, R7, 0x1, P4 ;  /* 0x0000000506133211 */ /* 0x000fe400020f0c07 */
[----:B------:R-:W-:Y:S02]  /*0a20*/  CS2R R4, SRZ ;  /* 0x0000000000047805 */ /* 0x000fe4000001ff00 */
[----:B------:R-:W-:Y:S02]  /*0a30*/  CS2R R6, SRZ ;  /* 0x0000000000067805 */ /* 0x000fe4000001ff00 */
[----:B------:R-:W-:-:S04]  /*0a40*/  CS2R R10, SRZ ;  /* 0x00000000000a7805 */ /* 0x000fc8000001ff00 */
[----:B------:R0:W2:Y:S02]  /*0a50*/  @P3 LDG.E.128 R4, desc[UR4][R8.64] ;  /* 0x0000000408043981 */ /* 0x0000a4000c1e1d00 */
[----:B0-----:R-:W-:-:S06]  /*0a60*/  CS2R R8, SRZ ;  /* 0x0000000000087805 */ /* 0x001fcc000001ff00 */
[----:B------:R0:W3:Y:S01]  /*0a70*/  @P3 LDG.E.128 R8, desc[UR4][R18.64] ;  /* 0x0000000412083981 */ /* 0x0000e2000c1e1d00 */
[C---:B--2---:R-:W-:Y:S01]  /*0a80*/  LOP3.LUT R13, R4.reuse, 0xffff0000, RZ, 0xc0, !PT ;  /* 0xffff0000040d7812 */ /* 0x044fe200078ec0ff */
[----:B------:R-:W-:Y:S01]  /*0a90*/  IMAD.U32 R4, R4, 0x10000, RZ ;  /* 0x0001000004047824 */ /* 0x000fe200078e00ff */
[C---:B0-----:R-:W-:Y:S02]  /*0aa0*/  SHF.L.U32 R19, R5.reuse, 0x10, RZ ;  /* 0x0000001005137819 */ /* 0x041fe400000006ff */
[----:B------:R-:W-:Y:S02]  /*0ab0*/  LOP3.LUT R5, R5, 0xffff0000, RZ, 0xc0, !PT ;  /* 0xffff000005057812 */ /* 0x000fe400078ec0ff */
[----:B---3--:R-:W-:-:S05]  /*0ac0*/  LOP3.LUT R26, R8, 0xffff0000, RZ, 0xc0, !PT ;  /* 0xffff0000081a7812 */ /* 0x008fca00078ec0ff */
[----:B------:R-:W-:Y:S01]  /*0ad0*/  FMUL.FTZ R17, R13, R26 ;  /* 0x0000001a0d117220 */ /* 0x000fe20000410000 */
[----:B------:R-:W-:Y:S02]  /*0ae0*/  SHF.L.U32 R13, R8, 0x10, RZ ;  /* 0x00000010080d7819 */ /* 0x000fe400000006ff */
[----:B------:R-:W-:-:S03]  /*0af0*/  @P0 IADD3 R8, P3, R12, 0x40, RZ ;  /* 0x000000400c080810 */ /* 0x000fc60007f7e0ff */
[----:B------:R-:W-:Y:S02]  /*0b00*/  FFMA.FTZ R4, R4, R13, R17 ;  /* 0x0000000d04047223 */ /* 0x000fe40000010011 */
[----:B------:R-:W0:Y:S01]  /*0b10*/  @P0 LDC.64 R12, c[0x0][0x280] ;  /* 0x0000a000ff0c0b82 */ /* 0x000e220000000a00 */
[----:B------:R-:W-:Y:S02]  /*0b20*/  @P0 IMAD.X R17, RZ, RZ, R16, P3 ;  /* 0x000000ffff110224 */ /* 0x000fe400018e0610 */
[----:B------:R-:W-:-:S04]  /*0b30*/  @P0 IMAD.WIDE.U32 R14, R8, UR10, R14 ;  /* 0x0000000a080e0c25 */ /* 0x000fc8000f8e000e */
[----:B------:R-:W-:-:S04]  /*0b40*/  @P0 IMAD R17, R17, UR10, RZ ;  /* 0x0000000a11110c24 */ /* 0x000fc8000f8e02ff */
[----:B------:R-:W-:Y:S02]  /*0b50*/  @P0 IMAD R17, R8, UR11, R17 ;  /* 0x0000000b08110c24 */ /* 0x000fe4000f8e0211 */
[----:B------:R-:W-:-:S04]  /*0b60*/  IMAD.U32 R8, R9, 0x10000, RZ ;  /* 0x0001000009087824 */ /* 0x000fc800078e00ff */
[----:B------:R-:W-:Y:S01]  /*0b70*/  FFMA.FTZ R16, R19, R8, R4 ;  /* 0x0000000813107223 */ /* 0x000fe20000010004 */
[----:B------:R-:W-:Y:S02]  /*0b80*/  LOP3.LUT R8, R9, 0xffff0000, RZ, 0xc0, !PT ;  /* 0xffff000009087812 */ /* 0x000fe400078ec0ff */
[----:B------:R-:W-:-:S03]  /*0b90*/  @P0 IADD3 R9, R15, R17, RZ ;  /* 0x000000110f090210 */ /* 0x000fc60007ffe0ff */
[----:B------:R-:W-:Y:S01]  /*0ba0*/  FFMA.FTZ R17, R5, R8, R16 ;  /* 0x0000000805117223 */ /* 0x000fe20000010010 */
[----:B0-----:R-:W-:Y:S01]  /*0bb0*/  @P0 LEA R4, P3, R14, R12, 0x1 ;  /* 0x0000000c0e040211 */ /* 0x001fe200078608ff */
[----:B------:R-:W-:-:S03]  /*0bc0*/  IMAD.U32 R8, R6, 0x10000, RZ ;  /* 0x0001000006087824 */ /* 0x000fc600078e00ff */
[----:B------:R-:W-:Y:S02]  /*0bd0*/  @P0 LEA.HI.X R5, R14, R13, R9, 0x1, P3 ;  /* 0x0000000d0e050211 */ /* 0x000fe400018f0c09 */
[----:B------:R-:W-:Y:S02]  /*0be0*/  CS2R R12, SRZ ;  /* 0x00000000000c7805 */ /* 0x000fe4000001ff00 */
[----:B------:R-:W-:Y:S02]  /*0bf0*/  SHF.L.U32 R9, R10, 0x10, RZ ;  /* 0x000000100a097819 */ /* 0x000fe400000006ff */
[----:B------:R-:W-:Y:S02]  /*0c00*/  CS2R R14, SRZ ;  /* 0x00000000000e7805 */ /* 0x000fe4000001ff00 */
[----:B------:R-:W-:Y:S01]  /*0c10*/  CS2R R18, SRZ ;  /* 0x0000000000127805 */ /* 0x000fe2000001ff00 */
[----:B------:R-:W-:Y:S01]  /*0c20*/  FFMA.FTZ R8, R8, R9, R17 ;  /* 0x0000000908087223 */ /* 0x000fe20000010011 */
[----:B------:R-:W-:-:S02]  /*0c30*/  CS2R R16, SRZ ;  /* 0x0000000000107805 */ /* 0x000fc4000001ff00 */
[----:B------:R-:W2:Y:S04]  /*0c40*/  @P0 LDG.E.128 R12, desc[UR4][R28.64] ;  /* 0x000000041c0c0981 */ /* 0x000ea8000c1e1d00 */
[----:B------:R0:W3:Y:S01]  /*0c50*/  @P0 LDG.E.128 R16, desc[UR4][R4.64] ;  /* 0x0000000404100981 */ /* 0x0000e2000c1e1d00 */
[----:B------:R-:W-:Y:S01]  /*0c60*/  LOP3.LUT R10, R10, 0xffff0000, RZ, 0xc0, !PT ;  /* 0xffff00000a0a7812 */ /* 0x000fe200078ec0ff */
[----:B------:R-:W-:Y:S01]  /*0c70*/  IMAD.IADD R27, R27, 0x1, R0 ;  /* 0x000000011b1b7824 */ /* 0x000fe200078e0200 */
[----:B------:R-:W-:Y:S02]  /*0c80*/  IADD3.X R25, R22, R25, R2, P1, P2 ;  /* 0x0000001916197210 */ /* 0x000fe40000fe4402 */
[----:B0-----:R-:W-:Y:S02]  /*0c90*/  LOP3.LUT R5, R6, 0xffff0000, RZ, 0xc0, !PT ;  /* 0xffff000006057812 */ /* 0x001fe400078ec0ff */
[C---:B--2---:R-:W-:Y:S01]  /*0ca0*/  LOP3.LUT R26, R12.reuse, 0xffff0000, RZ, 0xc0, !PT ;  /* 0xffff00000c1a7812 */ /* 0x044fe200078ec0ff */
[----:B------:R-:W-:Y:S01]  /*0cb0*/  IMAD.U32 R12, R12, 0x10000, RZ ;  /* 0x000100000c0c7824 */ /* 0x000fe200078e00ff */
[----:B---3--:R-:W-:-:S02]  /*0cc0*/  LOP3.LUT R9, R16, 0xffff0000, RZ, 0xc0, !PT ;  /* 0xffff000010097812 */ /* 0x008fc400078ec0ff */
[----:B------:R-:W-:Y:S02]  /*0cd0*/  SHF.L.U32 R16, R16, 0x10, RZ ;  /* 0x0000001010107819 */ /* 0x000fe400000006ff */
[----:B------:R-:W-:Y:S01]  /*0ce0*/  LOP3.LUT R4, R17, 0xffff0000, RZ, 0xc0, !PT ;  /* 0xffff000011047812 */ /* 0x000fe200078ec0ff */
[----:B------:R-:W-:Y:S01]  /*0cf0*/  FMUL.FTZ R9, R9, R26 ;  /* 0x0000001a09097220 */ /* 0x000fe20000410000 */
[----:B------:R-:W-:-:S03]  /*0d00*/  SHF.L.U32 R6, R18, 0x10, RZ ;  /* 0x0000001012067819 */ /* 0x000fc600000006ff */
[----:B------:R-:W-:Y:S01]  /*0d10*/  FFMA.FTZ R9, R16, R12, R9 ;  /* 0x0000000c10097223 */ /* 0x000fe20000010009 */
[----:B------:R-:W-:Y:S01]  /*0d20*/  SHF.L.U32 R12, R17, 0x10, RZ ;  /* 0x00000010110c7819 */ /* 0x000fe200000006ff */
[C---:B------:R-:W-:Y:S01]  /*0d30*/  IMAD.U32 R16, R13.reuse, 0x10000, RZ ;  /* 0x000100000d107824 */ /* 0x040fe200078e00ff */
[----:B------:R-:W-:-:S03]  /*0d40*/  LOP3.LUT R13, R13, 0xffff0000, RZ, 0xc0, !PT ;  /* 0xffff00000d0d7812 */ /* 0x000fc600078ec0ff */
[----:B------:R-:W-:Y:S01]  /*0d50*/  FFMA.FTZ R9, R12, R16, R9 ;  /* 0x000000100c097223 */ /* 0x000fe20000010009 */
[C---:B------:R-:W-:Y:S01]  /*0d60*/  IMAD.U32 R12, R14.reuse, 0x10000, RZ ;  /* 0x000100000e0c7824 */ /* 0x040fe200078e00ff */
[----:B------:R-:W-:Y:S02]  /*0d70*/  LOP3.LUT R14, R14, 0xffff0000, RZ, 0xc0, !PT ;  /* 0xffff00000e0e7812 */ /* 0x000fe400078ec0ff */
[----:B------:R-:W-:Y:S01]  /*0d80*/  FFMA.FTZ R13, R4, R13, R9 ;  /* 0x0000000d040d7223 */ /* 0x000fe20000010009 */
[----:B------:R-:W-:Y:S01]  /*0d90*/  FFMA.FTZ R9, R5, R10, R8 ;  /* 0x0000000a05097223 */ /* 0x000fe20000010008 */
[----:B------:R-:W-:Y:S01]  /*0da0*/  SHF.L.U32 R5, R11, 0x10, RZ ;  /* 0x000000100b057819 */ /* 0x000fe200000006ff */
[----:B------:R-:W-:Y:S02]  /*0db0*/  IMAD.U32 R4, R7, 0x10000, RZ ;  /* 0x0001000007047824 */ /* 0x000fe400078e00ff */
[----:B------:R-:W-:Y:S01]  /*0dc0*/  FFMA.FTZ R12, R6, R12, R13 ;  /* 0x0000000c060c7223 */ /* 0x000fe2000001000d */
[----:B------:R-:W-:Y:S01]  /*0dd0*/  LOP3.LUT R13, R18, 0xffff0000, RZ, 0xc0, !PT ;  /* 0xffff0000120d7812 */ /* 0x000fe200078ec0ff */
[----:B------:R-:W-:Y:S01]  /*0de0*/  IMAD.U32 R8, R15, 0x10000, RZ ;  /* 0x000100000f087824 */ /* 0x000fe200078e00ff */
[----:B------:R-:W-:Y:S01]  /*0df0*/  LOP3.LUT R6, R11, 0xffff0000, RZ, 0xc0, !PT ;  /* 0xffff00000b067812 */ /* 0x000fe200078ec0ff */
[----:B------:R-:W-:Y:S01]  /*0e00*/  FFMA.FTZ R4, R4, R5, R9 ;  /* 0x0000000504047223 */ /* 0x000fe20000010009 */
[----:B------:R-:W-:Y:S01]  /*0e10*/  SHF.L.U32 R11, R19, 0x10, RZ ;  /* 0x00000010130b7819 */ /* 0x000fe200000006ff */
[----:B------:R-:W-:Y:S01]  /*0e20*/  FFMA.FTZ R12, R13, R14, R12 ;  /* 0x0000000e0d0c7223 */ /* 0x000fe2000001000c */
[----:B------:R-:W-:-:S02]  /*0e30*/  LOP3.LUT R7, R7, 0xffff0000, RZ, 0xc0, !PT ;  /* 0xffff000007077812 */ /* 0x000fc400078ec0ff */
[----:B------:R-:W-:Y:S01]  /*0e40*/  LOP3.LUT R15, R15, 0xffff0000, RZ, 0xc0, !PT ;  /* 0xffff00000f0f7812 */ /* 0x000fe200078ec0ff */
[----:B------:R-:W-:Y:S01]  /*0e50*/  FFMA.FTZ R11, R11, R8, R12 ;  /* 0x000000080b0b7223 */ /* 0x000fe2000001000c */
[----:B------:R-:W-:Y:S01]  /*0e60*/  LOP3.LUT R10, R19, 0xffff0000, RZ, 0xc0, !PT ;  /* 0xffff0000130a7812 */ /* 0x000fe200078ec0ff */
[----:B------:R-:W-:Y:S01]  /*0e70*/  FFMA.FTZ R8, R7, R6, R4 ;  /* 0x0000000607087223 */ /* 0x000fe20000010004 */
[----:B------:R-:W-:Y:S02]  /*0e80*/  LOP3.LUT R5, R23, 0x3ffffff8, RZ, 0xc0, !PT ;  /* 0x3ffffff817057812 */ /* 0x000fe400078ec0ff */
[----:B------:R-:W-:Y:S01]  /*0e90*/  SHF.R.S32.HI R23, RZ, 0x3, R23 ;  /* 0x00000003ff177819 */ /* 0x000fe20000011417 */
[----:B------:R-:W-:Y:S01]  /*0ea0*/  FFMA.FTZ R10, R10, R15, R11 ;  /* 0x0000000f0a0a7223 */ /* 0x000fe2000001000b */
[----:B------:R-:W0:Y:S01]  /*0eb0*/  SHFL.BFLY PT, R7, R8, 0x2, 0x1f ;  /* 0x0c401f0008077f89 */ /* 0x000e2200000e0000 */
[----:B------:R-:W-:-:S03]  /*0ec0*/  IMAD.IADD R5, R20, 0x1, -R5 ;  /* 0x0000000114057824 */ /* 0x000fc600078e0a05 */
[----:B------:R-:W1:Y:S02]  /*0ed0*/  SHFL.BFLY PT, R9, R10, 0x2, 0x1f ;  /* 0x0c401f000a097f89 */ /* 0x000e6400000e0000 */
[----:B------:R-:W-:Y:S02]  /*0ee0*/  SHF.L.U32 R4, R5, 0x2, RZ ;  /* 0x0000000205047819 */ /* 0x000fe400000006ff */
[----:B------:R-:W-:-:S03]  /*0ef0*/  SHF.R.S32.HI R5, RZ, 0x1f, R27 ;  /* 0x0000001fff057819 */ /* 0x000fc6000001141b */
[----:B------:R-:W-:-:S05]  /*0f00*/  IMAD R4, R23, R21, R4 ;  /* 0x0000001517047224 */ /* 0x000fca00078e0204 */
[----:B------:R-:W-:-:S04]  /*0f10*/  IADD3 R3, P0, R4, R3, RZ ;  /* 0x0000000304037210 */ /* 0x000fc80007f1e0ff */
[----:B------:R-:W-:Y:S02]  /*0f20*/  LEA.HI.X.SX32 R4, R4, R25, 0x1, P0 ;  /* 0x0000001904047211 */ /* 0x000fe400000f0eff */
[----:B------:R-:W-:Y:S01]  /*0f30*/  LOP3.LUT P0, RZ, R20, 0x3, RZ, 0xc0, !PT ;  /* 0x0000000314ff7812 */ /* 0x000fe2000780c0ff */
[----:B0-----:R-:W-:Y:S01]  /*0f40*/  FADD.FTZ R6, R8, R7 ;  /* 0x0000000708067221 */ /* 0x001fe20000010000 */
[C---:B------:R-:W-:Y:S02]  /*0f50*/  LEA R2, P1, R3.reuse, UR6, 0x2 ;  /* 0x0000000603027c11 */ /* 0x040fe4000f8210ff */
[----:B------:R-:W-:Y:S01]  /*0f60*/  LEA.HI R20, P2, R20, R27, RZ, 0x1e ;  /* 0x0000001b14147211 */ /* 0x000fe2000785f0ff */
[----:B-1----:R-:W-:Y:S01]  /*0f70*/  FADD.FTZ R7, R10, R9 ;  /* 0x000000090a077221 */ /* 0x002fe20000010000 */
[----:B------:R-:W0:Y:S01]  /*0f80*/  SHFL.BFLY PT, R11, R6, 0x1, 0x1f ;  /* 0x0c201f00060b7f89 */ /* 0x000e2200000e0000 */
[----:B------:R-:W-:Y:S01]  /*0f90*/  LEA.HI.X R3, R3, UR7, R4, 0x2, P1 ;  /* 0x0000000703037c11 */ /* 0x000fe200088f1404 */
[----:B------:R-:W-:Y:S01]  /*0fa0*/  ULDC.64 UR6, c[0x0][0x478] ;  /* 0x00011e0000067ab9 */ /* 0x000fe20000000a00 */
[----:B------:R-:W-:Y:S01]  /*0fb0*/  SHF.L.U32 R9, R21, 0x3, RZ ;  /* 0x0000000315097819 */ /* 0x000fe200000006ff */
[----:B------:R-:W1:Y:S01]  /*0fc0*/  SHFL.BFLY PT, R10, R7, 0x1, 0x1f ;  /* 0x0c201f00070a7f89 */ /* 0x000e6200000e0000 */
[----:B------:R-:W-:-:S02]  /*0fd0*/  IADD3.X R5, RZ, R5, RZ, P2, !PT ;  /* 0x00000005ff057210 */ /* 0x000fc400017fe4ff */
[C---:B------:R-:W-:Y:S01]  /*0fe0*/  LEA R4, P1, R20.reuse, UR6, 0x2 ;  /* 0x0000000614047c11 */ /* 0x040fe2000f8210ff */
[----:B------:R-:W-:Y:S01]  /*0ff0*/  IMAD.WIDE R8, R9, 0x10, R2 ;  /* 0x0000001009087825 */ /* 0x000fe200078e0202 */
[----:B------:R-:W-:Y:S02]  /*1000*/  ULDC UR6, c[0x0][0x384] ;  /* 0x0000e10000067ab9 */ /* 0x000fe40000000800 */
[----:B------:R-:W-:Y:S01]  /*1010*/  LEA.HI.X R5, R20, UR7, R5, 0x2, P1 ;  /* 0x0000000714057c11 */ /* 0x000fe200088f1405 */
[----:B0-----:R-:W-:Y:S01]  /*1020*/  @!P0 FADD.FTZ R0, R6, R11 ;  /* 0x0000000b06008221 */ /* 0x001fe20000010000 */
[----:B-1----:R-:W-:Y:S01]  /*1030*/  FADD.FTZ R10, R7, R10 ;  /* 0x0000000a070a7221 */ /* 0x002fe20000010000 */
[----:B------:R-:W-:-:S04]  /*1040*/  IMAD.WIDE R6, R21, 0x80, R8 ;  /* 0x0000008015067825 */ /* 0x000fc800078e0208 */
[----:B------:R-:W-:Y:S01]  /*1050*/  @!P0 FMUL.FTZ R13, R0, UR6 ;  /* 0x00000006000d8c20 */ /* 0x000fe20008410000 */
[----:B------:R-:W-:Y:S01]  /*1060*/  FMUL.FTZ R15, R10, UR6 ;  /* 0x000000060a0f7c20 */ /* 0x000fe20008410000 */
[----:B------:R-:W-:-:S03]  /*1070*/  IMAD.WIDE R10, R21, 0x80, R6 ;  /* 0x00000080150a7825 */ /* 0x000fc600078e0206 */
[----:B------:R-:W-:Y:S04]  /*1080*/  @!P0 STG.E desc[UR4][R4.64], R13 ;  /* 0x0000000d04008986 */ /* 0x000fe8000c101904 */
[----:B------:R-:W-:Y:S04]  /*1090*/  @!P0 STG.E desc[UR4][R4.64+0x100], R15 ;  /* 0x0001000f04008986 */ /* 0x000fe8000c101904 */
[----:B------:R-:W-:Y:S04]  /*10a0*/  STG.E.128 desc[UR4][R2.64], RZ ;  /* 0x000000ff02007986 */ /* 0x000fe8000c101d04 */
[----:B------:R-:W-:Y:S04]  /*10b0*/  STG.E.128 desc[UR4][R8.64], RZ ;  /* 0x000000ff08007986 */ /* 0x000fe8000c101d04 */
[----:B------:R-:W-:Y:S04]  /*10c0*/  STG.E.128 desc[UR4][R6.64], RZ ;  /* 0x000000ff06007986 */ /* 0x000fe8000c101d04 */
[----:B------:R-:W-:Y:S01]  /*10d0*/  STG.E.128 desc[UR4][R10.64], RZ ;  /* 0x000000ff0a007986 */ /* 0x000fe2000c101d04 */
[----:B------:R-:W-:Y:S05]  /*10e0*/  EXIT ;  /* 0x000000000000794d */ /* 0x000fea0003800000 */
.L_x_409:
        /* <DEDUP_REMOVED lines=9> */
.L_x_702:


//--------------------- .text._ZN5flash27flash_bwd_convert_dq_kernelI23Flash_bwd_kernel_traitsILi32ELi128ELi128ELi8ELi4ELi4ELi4ELb0ELb0EN7cutlass10bfloat16_tE19Flash_kernel_traitsILi32ELi128ELi128ELi8ES3_EEEEvNS_16Flash_bwd_paramsEi --------------------------
	.section	.text._ZN5flash27flash_bwd_convert_dq_kernelI23Flash_bwd_kernel_traitsILi32ELi128ELi128ELi8ELi4ELi4ELi4ELb0ELb0EN7cutlass10bfloat16_tE19Flash_kernel_traitsILi32ELi128ELi128ELi8ES3_EEEEvNS_16Flash_bwd_paramsEi,"ax",@progbits
	.align	128
        .global         _ZN5flash27flash_bwd_convert_dq_kernelI23Flash_bwd_kernel_traitsILi32ELi128ELi128ELi8ELi4ELi4ELi4ELb0ELb0EN7cutlass10bfloat16_tE19Flash_kernel_traitsILi32ELi128ELi128ELi8ES3_EEEEvNS_16Flash_bwd_paramsEi
        .type           _ZN5flash27flash_bwd_convert_dq_kernelI23Flash_bwd_kernel_traitsILi32ELi128ELi128ELi8ELi4ELi4ELi4ELb0ELb0EN7cutlass10bfloat16_tE19Flash_kernel_traitsILi32ELi128ELi128ELi8ES3_EEEEvNS_16Flash_bwd_paramsEi,@function
        .size           _ZN5flash27flash_bwd_convert_dq_kernelI23Flash_bwd_kernel_traitsILi32ELi128ELi128ELi8ELi4ELi4ELi4ELb0ELb0EN7cutlass10bfloat16_tE19Flash_kernel_traitsILi32ELi128ELi128ELi8ES3_EEEEvNS_16Flash_bwd_paramsEi,(.L_x_703 - _ZN5flash27flash_bwd_convert_dq_kernelI23Flash_bwd_kernel_traitsILi32ELi128ELi128ELi8ELi4ELi4ELi4ELb0ELb0EN7cutlass10bfloat16_tE19Flash_kernel_traitsILi32ELi128ELi128ELi8ES3_EEEEvNS_16Flash_bwd_paramsEi)
        .other          _ZN5flash27flash_bwd_convert_dq_kernelI23Flash_bwd_kernel_traitsILi32ELi128ELi128ELi8ELi4ELi4ELi4ELb0ELb0EN7cutlass10bfloat16_tE19Flash_kernel_traitsILi32ELi128ELi128ELi8ES3_EEEEvNS_16Flash_bwd_paramsEi,@"STO_CUDA_ENTRY STV_DEFAULT"
_ZN5flash27flash_bwd_convert_dq_kernelI23Flash_bwd_kernel_traitsILi32ELi128ELi128ELi8ELi4ELi4ELi4ELb0ELb0EN7cutlass10bfloat16_tE19Flash_kernel_traitsILi32ELi128ELi128ELi8ES3_EEEEvNS_16Flash_bwd_paramsEi:
.text._ZN5flash27flash_bwd_convert_dq_kernelI23Flash_bwd_kernel_traitsILi32ELi128ELi128ELi8ELi4ELi4ELi4ELb0ELb0EN7cutlass10bfloat16_tE19Flash_kernel_traitsILi32ELi128ELi128ELi8ES3_EEEEvNS_16Flash_bwd_paramsEi:
        /* <DEDUP_REMOVED lines=58> */
.L_x_410:
        /* <DEDUP_REMOVED lines=78> */
.L_x_413:
        /* <DEDUP_REMOVED lines=108> */
.L_x_412:
        /* <DEDUP_REMOVED lines=49> */
.L_x_411:
        /* <DEDUP_REMOVED lines=104> */
.L_x_415:
[----:B------:R-:W-:Y:S05]  /*18d0*/  BSYNC B0 ;  /* 0x0000000000007941 */ /* 0x000fea0003800000 */
.L_x_414:
        /* <DEDUP_REMOVED lines=14> */
.L_x_416:
        /* <DEDUP_REMOVED lines=12> */
.L_x_703:


//--------------------- .text._ZN5flash44flash_bwd_dq_dk_dv_loop_seqk_parallel_kernelI23Flash_bwd_kernel_traitsILi32ELi128ELi128ELi8ELi4ELi4ELi4ELb0ELb0EN7cutlass10bfloat16_tE19Flash_kernel_traitsILi32ELi128ELi128ELi8ES3_EELb1ELb1ELb0ELb0ELb0ELb0ELb0EEEvNS_16Flash_bwd_paramsE --------------------------
	.section	.text._ZN5flash44flash_bwd_dq_dk_dv_loop_seqk_parallel_kernelI23Flash_bwd_kernel_traitsILi32ELi128ELi128ELi8ELi4ELi4ELi4ELb0ELb0EN7cutlass10bfloat16_tE19Flash_kernel_traitsILi32ELi128ELi128ELi8ES3_EELb1ELb1ELb0ELb0ELb0ELb0ELb0EEEvNS_16Flash_bwd_paramsE,"ax",@progbits
	.align	128
        .global         _ZN5flash44flash_bwd_dq_dk_dv_loop_seqk_parallel_kernelI23Flash_bwd_kernel_traitsILi32ELi128ELi128ELi8ELi4ELi4ELi4ELb0ELb0EN7cutlass10bfloat16_tE19Flash_kernel_traitsILi32ELi128ELi128ELi8ES3_EELb1ELb1ELb0ELb0ELb0ELb0ELb0EEEvNS_16Flash_bwd_paramsE
        .type           _ZN5flash44flash_bwd_dq_dk_dv_loop_seqk_parallel_kernelI23Flash_bwd_kernel_traitsILi32ELi128ELi128ELi8ELi4ELi4ELi4ELb0ELb0EN7cutlass10bfloat16_tE19Flash_kernel_traitsILi32ELi128ELi128ELi8ES3_EELb1ELb1ELb0ELb0ELb0ELb0ELb0EEEvNS_16Flash_bwd_paramsE,@function
        .size           _ZN5flash44flash_bwd_dq_dk_dv_loop_seqk_parallel_kernelI23Flash_bwd_kernel_traitsILi32ELi128ELi128ELi8ELi4ELi4ELi4ELb0ELb0EN7cutlass10bfloat16_tE19Flash_kernel_traitsILi32ELi128ELi128ELi8ES3_EELb1ELb1ELb0ELb0ELb0ELb0ELb0EEEvNS_16Flash_bwd_paramsE,(.L_x_704 - _ZN5flash44flash_bwd_dq_dk_dv_loop_seqk_parallel_kernelI23Flash_bwd_kernel_traitsILi32ELi128ELi128ELi8ELi4ELi4ELi4ELb0ELb0EN7cutlass10bfloat16_tE19Flash_kernel_traitsILi32ELi128ELi128ELi8ES3_EELb1ELb1ELb0ELb0ELb0ELb0ELb0EEEvNS_16Flash_bwd_paramsE)
        .other          _ZN5flash44flash_bwd_dq_dk_dv_loop_seqk_parallel_kernelI23Flash_bwd_kernel_traitsILi32ELi128ELi128ELi8ELi4ELi4ELi4ELb0ELb0EN7cutlass10bfloat16_tE19Flash_kernel_traitsILi32ELi128ELi128ELi8ES3_EELb1ELb1ELb0ELb0ELb0ELb0ELb0EEEvNS_16Flash_bwd_paramsE,@"STO_CUDA_ENTRY STV_DEFAULT"
_ZN5flash44flash_bwd_dq_dk_dv_loop_seqk_parallel_kernelI23Flash_bwd_kernel_traitsILi32ELi128ELi128ELi8ELi4ELi4ELi4ELb0ELb0EN7cutlass10bfloat16_tE19Flash_kernel_traitsILi32ELi128ELi128ELi8ES3_EELb1ELb1ELb0ELb0ELb0ELb0ELb0EEEvNS_16Flash_bwd_paramsE:
.text._ZN5flash44flash_bwd_dq_dk_dv_loop_seqk_parallel_kernelI23Flash_bwd_kernel_traitsILi32ELi128ELi128ELi8ELi4ELi4ELi4ELb0ELb0EN7cutlass10bfloat16_tE19Flash_kernel_traitsILi32ELi128ELi128ELi8ES3_EELb1ELb1ELb0ELb0ELb0ELb0ELb0EEEvNS_16Flash_bwd_paramsE:
        /* <DEDUP_REMOVED lines=11> */
[----:B------:R-:W2:Y:S01]  /*00b0*/  S2UR UR48, SR_CTAID.Y ;  /* 0x00000000003079c3 */ /* 0x000ea20000002600 */
[----:B------:R-:W-:Y:S01]  /*00c0*/  UMOV UR5, 0x400 ;  /* 0x0000040000057882 */ /* 0x000fe20000000000 */
[----:B------:R-:W-:Y:S01]  /*00d0*/  IMAD.MOV.U32 R136, RZ, RZ, 0x20 ;  /* 0x00000020ff887424 */ /* 0x000fe200078e00ff */
[----:B------:R-:W-:Y:S01]  /*00e0*/  ULDC.64 UR14, c[0x0][0x208] ;  /* 0x00008200000e7ab9 */ /* 0x000fe20000000a00 */
[----:B------:R-:W-:Y:S01]  /*00f0*/  IMAD.MOV.U32 R157, RZ, RZ, -0x10 ;  /* 0xfffffff0ff9d7424 */ /* 0x000fe200078e00ff */
[----:B------:R-:W-:Y:S01]  /*0100*/  UMOV UR61, 0xffffe000 ;  /* 0xffffe000003d7882 */ /* 0x000fe20000000000 */
[----:B------:R-:W-:Y:S02]  /*0110*/  IMAD.MOV.U32 R128, RZ, RZ, 0x40 ;  /* 0x00000040ff807424 */ /* 0x000fe400078e00ff */
[----:B------:R-:W3:Y:S08]  /*0120*/  S2UR UR4, SR_CgaCtaId ;  /* 0x00000000000479c3 */ /* 0x000ef00000008800 */
[----:B------:R-:W4:Y:S01]  /*0130*/  S2UR UR57, SR_CTAID.Z ;  /* 0x00000000003979c3 */ /* 0x000f220000002700 */
[----:B--2---:R-:W-:-:S06]  /*0140*/  USHF.L.U32 UR6, UR48, 0x7, URZ ;  /* 0x0000000730067899 */ /* 0x004fcc000800063f */
[----:B------:R-:W-:Y:S01]  /*0150*/  IMAD.U32 R151, RZ, RZ, UR6 ;  /* 0x00000006ff977e24 */ /* 0x000fe2000f8e00ff */
[----:B-1----:R-:W-:Y:S01]  /*0160*/  SHF.R.S32.HI R0, RZ, 0x1f, R9 ;  /* 0x0000001fff007819 */ /* 0x002fe20000011409 */
[----:B---3--:R-:W-:-:S03]  /*0170*/  ULEA UR4, UR4, UR5, 0x18 ;  /* 0x0000000504047291 */ /* 0x008fc6000f8ec03f */
[CC--:B------:R-:W-:Y:S02]  /*0180*/  LEA.HI R5, R0.reuse, R9.reuse, RZ, 0x2 ;  /* 0x0000000900057211 */ /* 0x0c0fe400078f10ff */
[CC--:B------:R-:W-:Y:S02]  /*0190*/  LEA.HI R143, R0.reuse, R9.reuse, RZ, 0x5 ;  /* 0x00000009008f7211 */ /* 0x0c0fe400078f28ff */
[CC--:B------:R-:W-:Y:S01]  /*01a0*/  LEA.HI R139, R0.reuse, R9.reuse, RZ, 0x4 ;  /* 0x00000009008b7211 */ /* 0x0c0fe200078f20ff */
[----:B----4-:R-:W-:Y:S01]  /*01b0*/  USHF.R.S32.HI UR5, URZ, 0x1f, UR57 ;  /* 0x0000001f3f057899 */ /* 0x010fe20008011439 */
[CC--:B------:R-:W-:Y:S01]  /*01c0*/  LEA.HI R6, R0.reuse, R9.reuse, RZ, 0x3 ;  /* 0x0000000900067211 */ /* 0x0c0fe200078f18ff */
[----:B------:R-:W-:Y:S01]  /*01d0*/  USHF.R.S32.HI UR6, URZ, 0x1f, UR57 ;  /* 0x0000001f3f067899 */ /* 0x000fe20008011439 */
[----:B------:R-:W-:Y:S02]  /*01e0*/  LEA.HI R142, R0, R9, RZ, 0x7 ;  /* 0x00000009008e7211 */ /* 0x000fe400078f38ff */
[----:B------:R-:W-:Y:S01]  /*01f0*/  LOP3.LUT R10, R5, 0xfffffffc, RZ, 0xc0, !PT ;  /* 0xfffffffc050a7812 */ /* 0x000fe200078ec0ff */
[----:B------:R-:W-:Y:S01]  /*0200*/  IMAD.U32 R145, RZ, RZ, UR5 ;  /* 0x00000005ff917e24 */ /* 0x000fe2000f8e00ff */
[----:B------:R-:W-:Y:S01]  /*0210*/  LOP3.LUT R8, R143, 0xffffffe0, RZ, 0xc0, !PT ;  /* 0xffffffe08f087812 */ /* 0x000fe200078ec0ff */
[----:B------:R-:W-:Y:S01]  /*0220*/  USHF.R.S32.HI UR5, URZ, 0x1f, UR48 ;  /* 0x0000001f3f057899 */ /* 0x000fe20008011430 */
[----:B------:R-:W-:Y:S01]  /*0230*/  LOP3.LUT R4, R139, 0xfffffff0, RZ, 0xc0, !PT ;  /* 0xfffffff08b047812 */ /* 0x000fe200078ec0ff */
[C---:B------:R-:W-:Y:S01]  /*0240*/  IMAD.IADD R159, R9.reuse, 0x1, -R10 ;  /* 0x00000001099f7824 */ /* 0x040fe200078e0a0a */
[----:B------:R-:W-:Y:S01]  /*0250*/  LOP3.LUT R0, R6, 0xfffffff8, RZ, 0xc0, !PT ;  /* 0xfffffff806007812 */ /* 0x000fe200078ec0ff */
[C---:B------:R-:W-:Y:S01]  /*0260*/  IMAD.IADD R7, R9.reuse, 0x1, -R8 ;  /* 0x0000000109077824 */ /* 0x040fe200078e0a08 */
[--C-:B------:R-:W-:Y:S01]  /*0270*/  SHF.R.S32.HI R2, RZ, 0x2, R5.reuse ;  /* 0x00000002ff027819 */ /* 0x100fe20000011405 */
[C---:B------:R-:W-:Y:S01]  /*0280*/  IMAD.IADD R11, R9.reuse, 0x1, -R4 ;  /* 0x00000001090b7824 */ /* 0x040fe200078e0a04 */
[----:B------:R-:W-:Y:S01]  /*0290*/  SHF.R.S32.HI R15, RZ, 0x1f, R5 ;  /* 0x0000001fff0f7819 */ /* 0x000fe20000011405 */
[----:B------:R-:W-:Y:S01]  /*02a0*/  IMAD.IADD R9, R9, 0x1, -R0 ;  /* 0x0000000109097824 */ /* 0x000fe200078e0a00 */
[----:B------:R-:W-:Y:S01]  /*02b0*/  SHF.R.S32.HI R0, RZ, 0x4, R139 ;  /* 0x00000004ff007819 */ /* 0x000fe2000001148b */
[C---:B------:R-:W-:Y:S01]  /*02c0*/  IMAD.SHL.U32 R146, R159.reuse, 0x8, RZ ;  /* 0x000000089f927824 */ /* 0x040fe200078e00ff */
[----:B------:R-:W-:Y:S01]  /*02d0*/  SHF.R.S32.HI R3, RZ, 0x3, R6 ;  /* 0x00000003ff037819 */ /* 0x000fe20000011406 */
[----:B------:R-:W-:Y:S01]  /*02e0*/  IMAD.SHL.U32 R159, R159, 0x2, RZ ;  /* 0x000000029f9f7824 */ /* 0x000fe200078e00ff */
[----:B------:R-:W-:Y:S01]  /*02f0*/  LEA.HI R139, R139, R0, RZ, 0x1 ;  /* 0x000000008b8b7211 */ /* 0x000fe200078f08ff */
[----:B------:R-:W-:Y:S01]  /*0300*/  IMAD.U32 R149, RZ, RZ, UR6 ;  /* 0x00000006ff957e24 */ /* 0x000fe2000f8e00ff */
[-C--:B------:R-:W-:Y:S01]  /*0310*/  LEA.HI R5, R5, R2.reuse, RZ, 0x1 ;  /* 0x0000000205057211 */ /* 0x080fe200078f08ff */
[----:B------:R-:W-:Y:S01]  /*0320*/  IMAD.SHL.U32 R3, R3, 0x40, RZ ;  /* 0x0000004003037824 */ /* 0x000fe200078e00ff */
[----:B------:R-:W-:Y:S01]  /*0330*/  LEA.HI R15, R15, R2, RZ, 0x3 ;  /* 0x000000020f0f7211 */ /* 0x000fe200078f18ff */
[----:B------:R-:W-:Y:S01]  /*0340*/  UIADD3 UR6, UR4, 0xa000, URZ ;  /* 0x0000a00004067890 */ /* 0x000fe2000fffe03f */
[----:B------:R-:W-:Y:S01]  /*0350*/  SHF.R.S32.HI R4, RZ, 0x1f, R7 ;  /* 0x0000001fff047819 */ /* 0x000fe20000011407 */
[----:B------:R-:W-:Y:S01]  /*0360*/  IMAD.U32 R150, RZ, RZ, UR5 ;  /* 0x00000005ff967e24 */ /* 0x000fe2000f8e00ff */
[----:B------:R-:W-:Y:S01]  /*0370*/  LOP3.LUT R139, R139, 0xfffffffe, RZ, 0xc0, !PT ;  /* 0xfffffffe8b8b7812 */ /* 0x000fe200078ec0ff */
[----:B------:R-:W-:Y:S01]  /*0380*/  UIADD3 UR5, UR4, 0x6000, URZ ;  /* 0x0000600004057890 */ /* 0x000fe2000fffe03f */
[----:B------:R-:W-:-:S02]  /*0390*/  LOP3.LUT R5, R5, 0x7fffffe, RZ, 0xc0, !PT ;  /* 0x07fffffe05057812 */ /* 0x000fc400078ec0ff */
[----:B------:R-:W-:Y:S01]  /*03a0*/  LOP3.LUT R15, R15, 0xfffffff8, RZ, 0xc0, !PT ;  /* 0xfffffff80f0f7812 */ /* 0x000fe200078ec0ff */
[----:B------:R-:W-:Y:S01]  /*03b0*/  IMAD.IADD R139, R0, 0x1, -R139 ;  /* 0x00000001008b7824 */ /* 0x000fe200078e0a8b */
[----:B------:R-:W-:Y:S01]  /*03c0*/  LEA.HI R4, R4, R7, RZ, 0x2 ;  /* 0x0000000704047211 */ /* 0x000fe200078f10ff */
[C---:B------:R-:W-:Y:S01]  /*03d0*/  IMAD.IADD R5, R2.reuse, 0x1, -R5 ;  /* 0x0000000102057824 */ /* 0x040fe200078e0a05 */
[----:B------:R-:W-:Y:S01]  /*03e0*/  LEA.HI R7, R9, R9, RZ, 0x1 ;  /* 0x0000000909077211 */ /* 0x000fe200078f08ff */
[----:B------:R-:W-:Y:S01]  /*03f0*/  IMAD.IADD R15, R2, 0x1, -R15 ;  /* 0x00000001020f7824 */ /* 0x000fe200078e0a0f */
[--C-:B------:R-:W-:Y:S01]  /*0400*/  SHF.R.S32.HI R144, RZ, 0x5, R143.reuse ;  /* 0x00000005ff907819 */ /* 0x100fe2000001148f */
[----:B------:R-:W-:Y:S01]  /*0410*/  IMAD.SHL.U32 R140, R139, 0x8, RZ ;  /* 0x000000088b8c7824 */ /* 0x000fe200078e00ff */
[----:B------:R-:W-:Y:S02]  /*0420*/  LOP3.LUT R3, R3, 0xc0, RZ, 0xc0, !PT ;  /* 0x000000c003037812 */ /* 0x000fe400078ec0ff */
[----:B------:R-:W-:-:S02]  /*0430*/  SHF.R.S32.HI R143, RZ, 0x1f, R143 ;  /* 0x0000001fff8f7819 */ /* 0x000fc4000001148f */
[----:B------:R-:W-:Y:S02]  /*0440*/  LOP3.LUT R0, R7, 0x7fffffe, RZ, 0xc0, !PT ;  /* 0x07fffffe07007812 */ /* 0x000fe400078ec0ff */
[----:B------:R-:W-:Y:S02]  /*0450*/  SHF.R.S32.HI R142, RZ, 0x7, R142 ;  /* 0x00000007ff8e7819 */ /* 0x000fe4000001148e */
[----:B------:R-:W-:Y:S02]  /*0460*/  SHF.R.U32.HI R13, RZ, 0x3, R3 ;  /* 0x00000003ff0d7819 */ /* 0x000fe40000011603 */
[----:B------:R-:W-:Y:S01]  /*0470*/  LOP3.LUT R2, R3, 0x18, R146, 0xf8, !PT ;  /* 0x0000001803027812 */ /* 0x000fe200078ef892 */
[----:B------:R-:W-:Y:S01]  /*0480*/  IMAD.IADD R3, R9, 0x1, -R0 ;  /* 0x0000000109037824 */ /* 0x000fe200078e0a00 */
[----:B------:R-:W-:Y:S01]  /*0490*/  LEA.HI R143, R143, R144, RZ, 0x2 ;  /* 0x000000908f8f7211 */ /* 0x000fe200078f10ff */
[----:B------:R-:W-:Y:S01]  /*04a0*/  IMAD R138, R142, 0x8, R139 ;  /* 0x000000088e8a7824 */ /* 0x000fe200078e028b */
[----:B------:R-:W-:Y:S01]  /*04b0*/  LOP3.LUT R13, R2, R13, RZ, 0x3c, !PT ;  /* 0x0000000d020d7212 */ /* 0x000fe200078e3cff */
[----:B------:R-:W-:Y:S01]  /*04c0*/  IMAD R148, R142, 0x2000, R159 ;  /* 0x000020008e947824 */ /* 0x000fe200078e029f */
[----:B------:R-:W-:Y:S01]  /*04d0*/  LOP3.LUT R143, R143, 0xfffffffc, RZ, 0xc0, !PT ;  /* 0xfffffffc8f8f7812 */ /* 0x000fe200078ec0ff */
[----:B------:R-:W-:Y:S01]  /*04e0*/  IMAD R138, R138, 0x8, R3 ;  /* 0x000000088a8a7824 */ /* 0x000fe200078e0203 */
[----:B------:R-:W-:-:S02]  /*04f0*/  SHF.R.S32.HI R2, RZ, 0x1f, R11 ;  /* 0x0000001fff027819 */ /* 0x000fc4000001140b */
[-C--:B------:R-:W-:Y:S01]  /*0500*/  LEA.HI R0, R11, R11.reuse, RZ, 0x1 ;  /* 0x0000000b0b007211 */ /* 0x080fe200078f08ff */
[----:B------:R-:W-:Y:S01]  /*0510*/  IMAD.IADD R143, R144, 0x1, -R143 ;  /* 0x00000001908f7824 */ /* 0x000fe200078e0a8f */
[----:B------:R-:W-:Y:S01]  /*0520*/  LEA.HI R3, R2, R11, RZ, 0x3 ;  /* 0x0000000b02037211 */ /* 0x000fe200078f18ff */
[----:B------:R-:W-:Y:S01]  /*0530*/  IMAD R144, R144, 0x8, R5 ;  /* 0x0000000890907824 */ /* 0x000fe200078e0205 */
[----:B------:R-:W-:Y:S01]  /*0540*/  LOP3.LUT R2, R15, 0x1, RZ, 0xc0, !PT ;  /* 0x000000010f027812 */ /* 0x000fe200078ec0ff */
[----:B------:R-:W-:Y:S01]  /*0550*/  IMAD R159, R143, 0x200, R159 ;  /* 0x000002008f9f7824 */ /* 0x000fe200078e029f */
[--C-:B------:R-:W-:Y:S01]  /*0560*/  SHF.R.S32.HI R8, RZ, 0x1, R0.reuse ;  /* 0x00000001ff087819 */ /* 0x100fe20000011400 */
[----:B------:R-:W-:Y:S01]  /*0570*/  IMAD.U32 R144, R144, 0x20, R13 ;  /* 0x0000002090907824 */ /* 0x000fe200078e000d */
[----:B------:R-:W-:Y:S01]  /*0580*/  SHF.R.S32.HI R5, RZ, 0x1f, R0 ;  /* 0x0000001fff057819 */ /* 0x000fe20000011400 */
[----:B------:R-:W-:Y:S01]  /*0590*/  IMAD.SHL.U32 R13, R15, 0x40, RZ ;  /* 0x000000400f0d7824 */ /* 0x000fe200078e00ff */
[----:B------:R-:W-:-:S02]  /*05a0*/  LOP3.LUT R0, R0, 0x7fffffe, RZ, 0xc0, !PT ;  /* 0x07fffffe00007812 */ /* 0x000fc400078ec0ff */
[----:B------:R-:W-:Y:S02]  /*05b0*/  LOP3.LUT R134, R3, 0xfffffff8, RZ, 0xc0, !PT ;  /* 0xfffffff803867812 */ /* 0x000fe400078ec0ff */
[----:B------:R-:W-:Y:S01]  /*05c0*/  ISETP.NE.U32.AND P6, PT, R2, 0x1, PT ;  /* 0x000000010200780c */ /* 0x000fe20003fc5070 */
[----:B------:R-:W-:Y:S01]  /*05d0*/  IMAD.SHL.U32 R2, R9, 0x40, RZ ;  /* 0x0000004009027824 */ /* 0x000fe200078e00ff */
[----:B------:R-:W-:Y:S01]  /*05e0*/  SHF.R.S32.HI R7, RZ, 0x1, R7 ;  /* 0x00000001ff077819 */ /* 0x000fe20000011407 */
[----:B------:R-:W-:Y:S01]  /*05f0*/  IMAD.IADD R0, R11, 0x1, -R0 ;  /* 0x000000010b007824 */ /* 0x000fe200078e0a00 */
[----:B------:R-:W-:Y:S01]  /*0600*/  LEA.HI R9, R15, R15, RZ, 0x1 ;  /* 0x0000000f0f097211 */ /* 0x000fe200078f08ff */
[----:B------:R-:W-:Y:S01]  /*0610*/  IMAD.IADD R134, R11, 0x1, -R134 ;  /* 0x000000010b867824 */ /* 0x000fe200078e0a86 */
[----:B------:R-:W-:Y:S01]  /*0620*/  LOP3.LUT P0, RZ, R7, 0x2, RZ, 0xc0, !PT ;  /* 0x0000000207ff7812 */ /* 0x000fe2000780c0ff */
[----:B------:R-:W-:Y:S01]  /*0630*/  IMAD.SHL.U32 R11, R143, 0x10, RZ ;  /* 0x000000108f0b7824 */ /* 0x000fe200078e00ff */
[----:B------:R-:W-:Y:S01]  /*0640*/  LOP3.LUT R2, R2, 0x1c0, RZ, 0xc0, !PT ;  /* 0x000001c002027812 */ /* 0x000fe200078ec0ff */
[----:B------:R-:W-:Y:S01]  /*0650*/  IMAD.SHL.U32 R7, R7, 0x40, RZ ;  /* 0x0000004007077824 */ /* 0x000fe200078e00ff */
[----:B------:R-:W-:-:S02]  /*0660*/  LOP3.LUT P5, RZ, R15, 0x2, RZ, 0xc0, !PT ;  /* 0x000000020fff7812 */ /* 0x000fc400078ac0ff */
[----:B------:R-:W-:Y:S02]  /*0670*/  LEA.HI.SX32 R141, R4, R11, 0x1e ;  /* 0x0000000b048d7211 */ /* 0x000fe400078ff2ff */
[----:B------:R-:W-:Y:S02]  /*0680*/  LOP3.LUT R11, R2, 0x30, R11, 0xf8, !PT ;  /* 0x00000030020b7812 */ /* 0x000fe400078ef80b */
[----:B------:R-:W-:Y:S02]  /*0690*/  LOP3.LUT R7, R7, 0xc0, RZ, 0xc0, !PT ;  /* 0x000000c007077812 */ /* 0x000fe400078ec0ff */
[--C-:B------:R-:W-:Y:S02]  /*06a0*/  LOP3.LUT R11, R11, 0x8, R6.reuse, 0xf8, !PT ;  /* 0x000000080b0b7812 */ /* 0x100fe400078ef806 */
[----:B------:R-:W-:Y:S02]  /*06b0*/  LOP3.LUT P4, RZ, R15, 0x4, RZ, 0xc0, !PT ;  /* 0x000000040fff7812 */ /* 0x000fe4000788c0ff */
[----:B------:R-:W-:-:S02]  /*06c0*/  LOP3.LUT R6, R7, 0x8, R6, 0xf8, !PT ;  /* 0x0000000807067812 */ /* 0x000fc400078ef806 */
[----:B------:R-:W-:Y:S02]  /*06d0*/  SHF.R.U32.HI R7, RZ, 0x3, R7 ;  /* 0x00000003ff077819 */ /* 0x000fe40000011607 */
[----:B------:R-:W-:Y:S02]  /*06e0*/  LOP3.LUT R4, R9, 0x3fffffe, RZ, 0xc0, !PT ;  /* 0x03fffffe09047812 */ /* 0x000fe400078ec0ff */
[----:B------:R-:W-:Y:S02]  /*06f0*/  LEA.HI R5, R5, R8, RZ, 0x2 ;  /* 0x0000000805057211 */ /* 0x000fe400078f10ff */
[----:B------:R-:W-:Y:S01]  /*0700*/  LOP3.LUT R13, R13, 0x1c0, RZ, 0xc0, !PT ;  /* 0x000001c00d0d7812 */ /* 0x000fe200078ec0ff */
[----:B------:R-:W-:Y:S01]  /*0710*/  IMAD.IADD R4, R15, 0x1, -R4 ;  /* 0x000000010f047824 */ /* 0x000fe200078e0a04 */
[----:B------:R-:W-:Y:S02]  /*0720*/  SHF.R.S32.HI R9, RZ, 0x1, R9 ;  /* 0x00000001ff097819 */ /* 0x000fe40000011409 */
[C---:B------:R-:W-:Y:S01]  /*0730*/  R2P PR, R134.reuse, 0x6 ;  /* 0x0000000686007804 */ /* 0x040fe20000000000 */
[----:B------:R-:W-:Y:S01]  /*0740*/  IMAD.SHL.U32 R134, R134, 0x40, RZ ;  /* 0x0000004086867824 */ /* 0x000fe200078e00ff */
[----:B------:R-:W-:Y:S01]  /*0750*/  LOP3.LUT R7, R6, R7, RZ, 0x3c, !PT ;  /* 0x0000000706077212 */ /* 0x000fe200078e3cff */
[----:B------:R-:W-:Y:S01]  /*0760*/  IMAD.SHL.U32 R6, R143, 0x400, RZ ;  /* 0x000004008f067824 */ /* 0x000fe200078e00ff */
[----:B------:R-:W-:Y:S01]  /*0770*/  SHF.R.S32.HI R3, RZ, 0x3, R3 ;  /* 0x00000003ff037819 */ /* 0x000fe20000011403 */
[----:B------:R-:W-:Y:S01]  /*0780*/  IMAD R159, R4, 0x20, R159 ;  /* 0x00000020049f7824 */ /* 0x000fe200078e029f */
[----:B------:R-:W-:Y:S01]  /*0790*/  LOP3.LUT R5, R5, 0xfffffffc, RZ, 0xc0, !PT ;  /* 0xfffffffc05057812 */ /* 0x000fe200078ec0ff */
[----:B------:R-:W-:Y:S01]  /*07a0*/  IMAD.U32 R138, R138, 0x20, R7 ;  /* 0x000000208a8a7824 */ /* 0x000fe200078e0007 */
[----:B------:R-:W-:Y:S01]  /*07b0*/  SHF.R.U32.HI R2, RZ, 0x3, R2 ;  /* 0x00000003ff027819 */ /* 0x000fe20000011602 */
[----:B------:R-:W-:Y:S01]  /*07c0*/  IMAD R0, R3, 0x8, R0 ;  /* 0x0000000803007824 */ /* 0x000fe200078e0200 */
[----:B------:R-:W-:Y:S01]  /*07d0*/  LEA.HI R13, R13, R13, RZ, 0x1d ;  /* 0x0000000d0d0d7211 */ /* 0x000fe200078fe8ff */
[--C-:B------:R-:W-:Y:S01]  /*07e0*/  IMAD R3, R3, 0x200, R6.reuse ;  /* 0x0000020003037824 */ /* 0x100fe200078e0206 */
[C---:B------:R-:W-:Y:S01]  /*07f0*/  LOP3.LUT P3, RZ, R9.reuse, 0x2, RZ, 0xc0, !PT ;  /* 0x0000000209ff7812 */ /* 0x040fe2000786c0ff */
[----:B------:R-:W-:Y:S01]  /*0800*/  IMAD.SHL.U32 R9, R9, 0x40, RZ ;  /* 0x0000004009097824 */ /* 0x000fe200078e00ff */
[----:B------:R-:W-:Y:S01]  /*0810*/  LOP3.LUT R134, R134, 0x1c0, RZ, 0xc0, !PT ;  /* 0x000001c086867812 */ /* 0x000fe200078ec0ff */
[----:B------:R-:W-:Y:S01]  /*0820*/  IMAD.IADD R5, R8, 0x1, -R5 ;  /* 0x0000000108057824 */ /* 0x000fe200078e0a05 */
[----:B------:R-:W-:Y:S01]  /*0830*/  IADD3 R148, R13, R148, R6 ;  /* 0x000000940d947210 */ /* 0x000fe20007ffe006 */
[----:B------:R-:W-:Y:S01]  /*0840*/  IMAD.SHL.U32 R6, R142, 0x8, RZ ;  /* 0x000000088e067824 */ /* 0x000fe200078e00ff */
[----:B------:R-:W-:Y:S01]  /*0850*/  LOP3.LUT R2, R11, R2, RZ, 0x3c, !PT ;  /* 0x000000020b027212 */ /* 0x000fe200078e3cff */
[----:B------:R-:W-:Y:S01]  /*0860*/  IMAD.SHL.U32 R0, R0, 0x20, RZ ;  /* 0x0000002000007824 */ /* 0x000fe200078e00ff */
[----:B------:R-:W-:Y:S01]  /*0870*/  LOP3.LUT R9, R9, 0xc0, RZ, 0xc0, !PT ;  /* 0x000000c009097812 */ /* 0x000fe200078ec0ff */
[----:B------:R-:W-:Y:S01]  /*0880*/  IMAD.SHL.U32 R138, R138, 0x2, RZ ;  /* 0x000000028a8a7824 */ /* 0x000fe200078e00ff */
[----:B------:R-:W-:Y:S01]  /*0890*/  LOP3.LUT R140, R140, 0x8, RZ, 0xc0, !PT ;  /* 0x000000088c8c7812 */ /* 0x000fe200078ec0ff */
[C---:B------:R-:W-:Y:S01]  /*08a0*/  IMAD R135, R139.reuse, 0x200, R2 ;  /* 0x000002008b877824 */ /* 0x040fe200078e0202 */
[----:B------:R-:W-:Y:S01]  /*08b0*/  SHF.R.U32.HI R7, RZ, 0x3, R134 ;  /* 0x00000003ff077819 */ /* 0x000fe20000011686 */
[----:B------:R-:W-:Y:S01]  /*08c0*/  IMAD.SHL.U32 R139, R139, 0x10, RZ ;  /* 0x000000108b8b7824 */ /* 0x000fe200078e00ff */
[----:B------:R-:W-:-:S02]  /*08d0*/  SEL R137, R136, 0xffffffe0, !P0 ;  /* 0xffffffe088897807 */ /* 0x000fc40004000000 */
[----:B------:R-:W-:Y:S02]  /*08e0*/  LOP3.LUT R6, R6, 0x8, RZ, 0xc0, !PT ;  /* 0x0000000806067812 */ /* 0x000fe400078ec0ff */
[C---:B------:R-:W-:Y:S01]  /*08f0*/  LOP3.LUT P0, RZ, R5.reuse, 0x2, RZ, 0xc0, !PT ;  /* 0x0000000205ff7812 */ /* 0x040fe2000780c0ff */
[----:B------:R-:W-:Y:S01]  /*0900*/  IMAD.SHL.U32 R5, R5, 0x40, RZ ;  /* 0x0000004005057824 */ /* 0x000fe200078e00ff */
[----:B------:R-:W-:Y:S02]  /*0910*/  SHF.R.U32.HI R2, RZ, 0x3, R9 ;  /* 0x00000003ff027819 */ /* 0x000fe40000011609 */
[----:B------:R-:W-:Y:S02]  /*0920*/  LOP3.LUT R134, R7, R134, R140, 0x1e, !PT ;  /* 0x0000008607867212 */ /* 0x000fe400078e1e8c */
[----:B------:R-:W-:Y:S02]  /*0930*/  LOP3.LUT R2, R2, R9, R6, 0x1e, !PT ;  /* 0x0000000902027212 */ /* 0x000fe400078e1e06 */
[----:B------:R-:W-:Y:S01]  /*0940*/  LOP3.LUT R5, R5, 0xc0, RZ, 0xc0, !PT ;  /* 0x000000c005057812 */ /* 0x000fe200078ec0ff */
[----:B------:R-:W-:Y:S01]  /*0950*/  IMAD.IADD R134, R3, 0x1, R134 ;  /* 0x0000000103867824 */ /* 0x000fe200078e0286 */
[----:B------:R-:W-:Y:S01]  /*0960*/  LEA R148, R148, UR4, 0x1 ;  /* 0x0000000494947c11 */ /* 0x000fe2000f8e08ff */
[----:B------:R-:W-:Y:S01]  /*0970*/  IMAD.IADD R159, R2, 0x1, R159 ;  /* 0x00000001029f7824 */ /* 0x000fe200078e029f */
[----:B------:R-:W-:Y:S01]  /*0980*/  SHF.R.U32.HI R4, RZ, 0x3, R5 ;  /* 0x00000003ff047819 */ /* 0x000fe20000011605 */
[----:B------:R-:W-:Y:S01]  /*0990*/  IMAD R3, R143, 0x200, R0 ;  /* 0x000002008f037824 */ /* 0x000fe200078e0200 */
[----:B------:R-:W-:Y:S01]  /*09a0*/  SEL R157, R157, 0x10, !P6 ;  /* 0x000000109d9d7807 */ /* 0x000fe20007000000 */
[----:B------:R-:W-:Y:S01]  /*09b0*/  VIADD R152, R148, 0x40 ;  /* 0x0000004094987836 */ /* 0x000fe20000000000 */
[----:B------:R-:W-:Y:S01]  /*09c0*/  LEA R134, R134, UR6, 0x1 ;  /* 0x0000000686867c11 */ /* 0x000fe2000f8e08ff */
[----:B------:R-:W-:Y:S01]  /*09d0*/  @P4 VIADD R152, R148, 0xffffffc0 ;  /* 0xffffffc094984836 */ /* 0x000fe20000000000 */
[----:B------:R-:W-:Y:S01]  /*09e0*/  LOP3.LUT R139, R6, 0x10, R139, 0xf8, !PT ;  /* 0x00000010068b7812 */ /* 0x000fe200078ef88b */
        /* <DEDUP_REMOVED lines=9> */
[----:B------:R-:W-:Y:S01]  /*0a80*/  LOP3.LUT R139, R4, R139, R5, 0x1e, !PT ;  /* 0x0000008b048b7212 */ /* 0x000fe200078e1e05 */
[--C-:B------:R-:W-:Y:S01]  /*0a90*/  IMAD.IADD R153, R148, 0x1, R155.reuse ;  /* 0x0000000194997824 */ /* 0x100fe200078e029b */
[----:B------:R-:W-:Y:S01]  /*0aa0*/  SEL R136, R136, 0xffffffe0, !P0 ;  /* 0xffffffe088887807 */ /* 0x000fe20004000000 */
[----:B------:R-:W-:Y:S01]  /*0ab0*/  IMAD.IADD R160, R154, 0x1, R155 ;  /* 0x000000019aa07824 */ /* 0x000fe200078e029b */
[----:B------:R-:W-:Y:S01]  /*0ac0*/  LEA R135, R135, UR4, 0x1 ;  /* 0x0000000487877c11 */ /* 0x000fe2000f8e08ff */
[----:B------:R-:W-:Y:S01]  /*0ad0*/  IMAD.IADD R156, R155, 0x1, R152 ;  /* 0x000000019b9c7824 */ /* 0x000fe200078e0298 */
[----:B------:R-:W-:Y:S01]  /*0ae0*/  IADD3 R137, R137, UR5, R138 ;  /* 0x0000000589897c10 */ /* 0x000fe2000fffe08a */
[----:B------:R-:W-:-:S02]  /*0af0*/  VIADD R158, R159, 0x20 ;  /* 0x000000209f9e7836 */ /* 0x000fc40000000000 */
[----:B------:R-:W-:Y:S02]  /*0b00*/  IMAD.IADD R132, R134, 0x1, R128 ;  /* 0x0000000186847824 */ /* 0x000fe400078e0280 */
[----:B------:R-:W-:Y:S02]  /*0b10*/  IMAD.IADD R139, R0, 0x1, R139 ;  /* 0x00000001008b7824 */ /* 0x000fe400078e028b */
[----:B------:R-:W-:Y:S02]  /*0b20*/  IMAD.IADD R155, R155, 0x1, R157 ;  /* 0x000000019b9b7824 */ /* 0x000fe400078e029d */
[----:B------:R-:W-:Y:S02]  /*0b30*/  @P3 VIADD R158, R159, 0xffffffe0 ;  /* 0xffffffe09f9e3836 */ /* 0x000fe40000000000 */
[----:B------:R-:W-:Y:S02]  /*0b40*/  IMAD.IADD R128, R128, 0x1, R133 ;  /* 0x0000000180807824 */ /* 0x000fe400078e0285 */
[----:B------:R-:W-:-:S02]  /*0b50*/  VIADD R129, R133, 0x2000 ;  /* 0x0000200085817836 */ /* 0x000fc40000000000 */
[C---:B------:R-:W-:Y:S02]  /*0b60*/  VIADD R3, R133.reuse, 0x4000 ;  /* 0x0000400085037836 */ /* 0x040fe40000000000 */
[----:B------:R-:W-:-:S07]  /*0b70*/  VIADD R2, R133, 0x6000 ;  /* 0x0000600085027836 */ /* 0x000fce0000000000 */
.L_x_461:
        /* <DEDUP_REMOVED lines=13> */
[----:B------:R-:W-:Y:S02]  /*0c50*/  UIADD3 UR13, UP2, UR16, UR10, URZ ;  /* 0x0000000a100d7290 */ /* 0x000fe4000ff5e03f */
[----:B------:R-:W-:Y:S02]  /*0c60*/  @UP3 UIADD3.X UR7, UR5, UR7, URZ, UP0, !UPT ;  /* 0x0000000705073290 */ /* 0x000fe400087fe43f */
[----:B------:R-:W-:Y:S01]  /*0c70*/  UISETP.NE.U32.AND UP0, UPT, UR10, URZ, UPT ;  /* 0x0000003f0a00728c */ /* 0x000fe2000bf05070 */
[----:B------:R-:W-:Y:S01]  /*0c80*/  IMAD.U32 R12, RZ, RZ, UR6 ;  /* 0x00000006ff0c7e24 */ /* 0x000fe2000f8e00ff */
[----:B------:R-:W-:-:S02]  /*0c90*/  @UP4 UIADD3 UR8, UP1, UR16, UR8, URZ ;  /* 0x0000000810084290 */ /* 0x000fc4000ff3e03f */
[----:B------:R-:W-:Y:S01]  /*0ca0*/  UIADD3.X UR12, UR5, UR11, URZ, UP2, !UPT ;  /* 0x0000000b050c7290 */ /* 0x000fe200097fe43f */
[----:B------:R-:W-:Y:S01]  /*0cb0*/  IMAD.U32 R13, RZ, RZ, UR7 ;  /* 0x00000007ff0d7e24 */ /* 0x000fe2000f8e00ff */
[----:B------:R-:W-:Y:S01]  /*0cc0*/  UISETP.NE.AND.EX UP2, UPT, UR11, URZ, UPT, UP0 ;  /* 0x0000003f0b00728c */ /* 0x000fe2000bf45300 */
[----:B------:R-:W-:Y:S02]  /*0cd0*/  ULDC.U8 UR17, c[0x0][0x3c2] ;  /* 0x0000f08000117ab9 */ /* 0x000fe40000000000 */
[----:B------:R-:W-:Y:S01]  /*0ce0*/  ULDC.64 UR10, c[0x0][0x2f8] ;  /* 0x0000be00000a7ab9 */ /* 0x000fe20000000a00 */
[----:B------:R-:W-:Y:S01]  /*0cf0*/  @UP4 UIADD3.X UR9, UR5, UR9, URZ, UP1, !UPT ;  /* 0x0000000905094290 */ /* 0x000fe20008ffe43f */
[----:B-123--:R-:W-:Y:S01]  /*0d00*/  IMAD.U32 R14, RZ, RZ, UR8 ;  /* 0x00000008ff0e7e24 */ /* 0x00efe2000f8e00ff */
[----:B------:R-:W-:Y:S01]  /*0d10*/  UISETP.NE.AND UP1, UPT, UR17, URZ, UPT ;  /* 0x0000003f1100728c */ /* 0x000fe2000bf25270 */
[----:B------:R-:W2:Y:S01]  /*0d20*/  @P0 LDG.E R0, desc[UR14][R12.64] ;  /* 0x0000000e0c000981 */ /* 0x000ea2000c1e1900 */
[----:B------:R-:W-:Y:S01]  /*0d30*/  UISETP.EQ.U32.AND UP4, UPT, UR10, URZ, UPT ;  /* 0x0000003f0a00728c */ /* 0x000fe2000bf82070 */
[----:B------:R-:W-:Y:S01]  /*0d40*/  PLOP3.LUT P3, PT, PT, PT, UP2, 0x80, 0x0 ;  /* 0x000000000000781c */ /* 0x000fe20003f6f028 */
[----:B------:R-:W-:-:S02]  /*0d50*/  IMAD.U32 R15, RZ, RZ, UR9 ;  /* 0x00000009ff0f7e24 */ /* 0x000fc4000f8e00ff */
[----:B------:R-:W-:Y:S02]  /*0d60*/  UISETP.EQ.OR.EX UP4, UPT, UR11, URZ, !UP1, UP4 ;  /* 0x0000003f0b00728c */ /* 0x000fe4000cf82740 */
[----:B------:R-:W-:Y:S01]  /*0d70*/  UIADD3 UR6, UP0, UR16, UR10, URZ ;  /* 0x0000000a10067290 */ /* 0x000fe2000ff1e03f */
[----:B------:R-:W3:Y:S03]  /*0d80*/  @P1 LDG.E R5, desc[UR14][R14.64] ;  /* 0x0000000e0e051981 */ /* 0x000ee6000c1e1900 */
[----:B------:R-:W-:Y:S01]  /*0d90*/  PLOP3.LUT P2, PT, PT, PT, UP4, 0x80, 0x0 ;  /* 0x000000000000781c */ /* 0x000fe20003f4f048 */
[----:B------:R-:W-:Y:S01]  /*0da0*/  UIADD3.X UR5, UR5, UR11, URZ, UP0, !UPT ;  /* 0x0000000b05057290 */ /* 0x000fe200087fe43f */
[----:B----4-:R-:W-:Y:S02]  /*0db0*/  IMAD.U32 R10, RZ, RZ, UR13 ;  /* 0x0000000dff0a7e24 */ /* 0x010fe4000f8e00ff */
[----:B------:R-:W-:-:S02]  /*0dc0*/  IMAD.U32 R11, RZ, RZ, UR12 ;  /* 0x0000000cff0b7e24 */ /* 0x000fc4000f8e00ff */
[----:B------:R-:W-:Y:S01]  /*0dd0*/  IMAD.U32 R8, RZ, RZ, UR6 ;  /* 0x00000006ff087e24 */ /* 0x000fe2000f8e00ff */
[----:B------:R-:W-:Y:S01]  /*0de0*/  UMOV UR41, URZ ;  /* 0x0000003f00297c82 */ /* 0x000fe20008000000 */
[----:B------:R-:W-:Y:S01]  /*0df0*/  IMAD.U32 R9, RZ, RZ, UR5 ;  /* 0x00000005ff097e24 */ /* 0x000fe2000f8e00ff */
[----:B------:R-:W4:Y:S01]  /*0e00*/  @P3 LDG.E R7, desc[UR14][R10.64] ;  /* 0x0000000e0a073981 */ /* 0x000f22000c1e1900 */
[----:B------:R-:W-:-:S03]  /*0e10*/  @!UP3 ULDC.64 UR6, c[0x0][0x318] ;  /* 0x0000c6000006bab9 */ /* 0x000fc60000000a00 */
[----:B-----5:R-:W5:Y:S04]  /*0e20*/  @P3 LDG.E R4, desc[UR14][R10.64+0x4] ;  /* 0x0000040e0a043981 */ /* 0x020f68000c1e1900 */
[----:B------:R-:W5:Y:S01]  /*0e30*/  @!P2 LDG.E R6, desc[UR14][R8.64] ;  /* 0x0000000e0806a981 */ /* 0x000f62000c1e1900 */
[----:B------:R-:W-:-:S03]  /*0e40*/  @!UP3 UISETP.NE.U32.AND UP0, UPT, UR6, URZ, UPT ;  /* 0x0000003f0600b28c */ /* 0x000fc6000bf05070 */
[----:B------:R-:W-:Y:S01]  /*0e50*/  @!UP3 ULDC UR6, c[0x0][0x2cc] ;  /* 0x0000b3000006bab9 */ /* 0x000fe20000000800 */
[----:B------:R-:W-:Y:S01]  /*0e60*/  @!UP3 UISETP.NE.AND.EX UP0, UPT, UR7, URZ, UPT, UP0 ;  /* 0x0000003f0700b28c */ /* 0x000fe2000bf05300 */
[----:B------:R-:W-:Y:S01]  /*0e70*/  UMOV UR5, 0xffffffff ;  /* 0xffffffff00057882 */ /* 0x000fe20000000000 */
[----:B------:R-:W-:Y:S02]  /*0e80*/  UMOV UR43, 0xffffffff ;  /* 0xffffffff002b7882 */ /* 0x000fe40000000000 */
[----:B------:R-:W-:Y:S02]  /*0e90*/  @!UP3 USEL UR7, UR6, URZ, UP0 ;  /* 0x0000003f0607b287 */ /* 0x000fe40008000000 */
[----:B------:R-:W-:Y:S01]  /*0ea0*/  USHF.L.U32 UR28, UR20, 0x7, URZ ;  /* 0x00000007141c7899 */ /* 0x000fe2000800063f */
[----:B------:R-:W-:Y:S01]  /*0eb0*/  ULDC UR6, c[0x0][0x2c8] ;  /* 0x0000b20000067ab9 */ /* 0x000fe20000000800 */
[----:B--2---:R-:W-:Y:S02]  /*0ec0*/  @P0 R2UR UR12, R0 ;  /* 0x00000000000c02ca */ /* 0x004fe400000e0000 */
[----:B------:R-:W-:-:S04]  /*0ed0*/  ISETP.NE.U32.AND P0, PT, RZ, UR10, PT ;  /* 0x0000000aff007c0c */ /* 0x000fc8000bf05070 */
[----:B------:R-:W-:Y:S02]  /*0ee0*/  ISETP.NE.AND.EX P0, PT, RZ, UR11, PT, P0 ;  /* 0x0000000bff007c0c */ /* 0x000fe4000bf05300 */
[----:B---3--:R-:W-:Y:S02]  /*0ef0*/  @P1 R2UR UR41, R5 ;  /* 0x00000000052912ca */ /* 0x008fe400000e0000 */
[----:B----4-:R-:W-:-:S11]  /*0f00*/  @P3 R2UR UR5, R7 ;  /* 0x00000000070532ca */ /* 0x010fd600000e0000 */
[----:B------:R-:W-:Y:S01]  /*0f10*/  @UP3 UIADD3 UR12, UR12, -UR41, URZ ;  /* 0x800000290c0c3290 */ /* 0x000fe2000fffe03f */
        /* <DEDUP_REMOVED lines=9> */
.L_x_417:
        /* <DEDUP_REMOVED lines=61> */
[----:B------:R-:W-:Y:S01]  /*1380*/  IABS R4, UR57 ;  /* 0x0000003900047c13 */ /* 0x000fe20008000000 */
[----:B------:R-:W-:-:S02]  /*1390*/  ULOP3.LUT UR11, UR22, 0xffffff80, URZ, 0xc0, !UPT ;  /* 0xffffff80160b7892 */ /* 0x000fc4000f8ec03f */
[----:B------:R-:W-:Y:S01]  /*13a0*/  IMAD.HI.U32 R5, R9, R5, R8 ;  /* 0x0000000509057227 */ /* 0x000fe200078e0008 */
[----:B------:R-:W-:Y:S02]  /*13b0*/  @UP0 UIADD3 UR52, UR17, UR31, URZ ;  /* 0x0000001f11340290 */ /* 0x000fe4000fffe03f */
[----:B------:R-:W-:Y:S02]  /*13c0*/  UIADD3 UR49, UR25, UR10, URZ ;  /* 0x0000000a19317290 */ /* 0x000fe4000fffe03f */
[----:B------:R-:W-:Y:S01]  /*13d0*/  @UP0 UIMAD UR51, UR5, UR9, UR47 ;  /* 0x00000009053302a4 */ /* 0x000fe2000f8e022f */
[----:B------:R-:W-:Y:S01]  /*13e0*/  IMAD.HI.U32 R11, R5, R4, RZ ;  /* 0x00000004050b7227 */ /* 0x000fe200078e00ff */
[----:B------:R-:W-:Y:S02]  /*13f0*/  USHF.L.U64.HI UR8, UR48, 0x7, UR59 ;  /* 0x0000000730087899 */ /* 0x000fe4000801023b */
[----:B------:R-:W-:Y:S01]  /*1400*/  UIMAD.WIDE.U32 UR16, UR6, UR5, URZ ;  /* 0x00000005061072a5 */ /* 0x000fe2000f8e003f */
[----:B------:R-:W-:Y:S01]  /*1410*/  IMAD.MOV R5, RZ, RZ, -R11 ;  /* 0x000000ffff057224 */ /* 0x000fe200078e0a0b */
[----:B------:R-:W-:Y:S01]  /*1420*/  UIMAD UR10, UR7, UR5, URZ ;  /* 0x00000005070a72a4 */ /* 0x000fe2000f8e023f */
[----:B------:R-:W-:-:S02]  /*1430*/  ULDC.U8 UR9, c[0x0][0x3d8] ;  /* 0x0000f60000097ab9 */ /* 0x000fc40000000000 */
[----:B------:R-:W-:Y:S01]  /*1440*/  IMAD R5, R6, R5, R4 ;  /* 0x0000000506057224 */ /* 0x000fe200078e0204 */
[----:B------:R-:W-:Y:S01]  /*1450*/  UIADD3 UR11, UR11, -0x80, URZ ;  /* 0xffffff800b0b7890 */ /* 0x000fe2000fffe03f */
[----:B------:R-:W-:Y:S01]  /*1460*/  LOP3.LUT R4, R0, UR57, RZ, 0x3c, !PT ;  /* 0x0000003900047c12 */ /* 0x000fe2000f8e3cff */
[----:B------:R-:W-:Y:S02]  /*1470*/  UISETP.NE.AND UP3, UPT, UR9, URZ, UPT ;  /* 0x0000003f0900728c */ /* 0x000fe4000bf65270 */
[----:B------:R-:W-:Y:S01]  /*1480*/  ISETP.GT.U32.AND P1, PT, R6, R5, PT ;  /* 0x000000050600720c */ /* 0x000fe20003f24070 */
[----:B------:R-:W-:Y:S01]  /*1490*/  USEL UR36, UR8, URZ, UP2 ;  /* 0x0000003f08247287 */ /* 0x000fe20009000000 */
[----:B------:R-:W-:Y:S01]  /*14a0*/  ISETP.GE.AND P2, PT, R4, RZ, PT ;  /* 0x000000ff0400720c */ /* 0x000fe20003f46270 */
[----:B------:R-:W-:Y:S02]  /*14b0*/  @UP0 UIADD3 UR49, UR17, UR10, URZ ;  /* 0x0000000a11310290 */ /* 0x000fe4000fffe03f */
[----:B------:R-:W-:-:S02]  /*14c0*/  USHF.R.S32.HI UR34, URZ, 0x1f, UR11 ;  /* 0x0000001f3f227899 */ /* 0x000fc4000801140b */
[----:B------:R-:W-:Y:S02]  /*14d0*/  UIADD3 UR10, UP2, UR11, UR35, URZ ;  /* 0x000000230b0a7290 */ /* 0x000fe4000ff5e03f */
[----:B------:R-:W-:Y:S02]  /*14e0*/  @UP1 UIADD3 UR29, UR41, UR43, URZ ;  /* 0x0000002b291d1290 */ /* 0x000fe4000fffe03f */
[----:B------:R-:W-:Y:S02]  /*14f0*/  UIADD3.X UR13, UR34, UR36, URZ, UP2, !UPT ;  /* 0x00000024220d7290 */ /* 0x000fe400097fe43f */
[-C--:B------:R-:W-:Y:S01]  /*1500*/  @!P1 IADD3 R5, R5, -R6.reuse, RZ ;  /* 0x8000000605059210 */ /* 0x080fe20007ffe0ff */
[----:B------:R-:W-:Y:S01]  /*1510*/  UIMAD UR7, UR7, UR10, URZ ;  /* 0x0000000a070772a4 */ /* 0x000fe2000f8e023f */
[----:B------:R-:W-:Y:S01]  /*1520*/  @!P1 VIADD R11, R11, 0x1 ;  /* 0x000000010b0b9836 */ /* 0x000fe20000000000 */
[----:B------:R-:W-:Y:S01]  /*1530*/  PLOP3.LUT P1, PT, PT, PT, UP1, 0x80, 0x0 ;  /* 0x000000000000781c */ /* 0x000fe20003f2f018 */
[----:B------:R-:W-:Y:S01]  /*1540*/  ULDC UR25, c[0x0][0x2c4] ;  /* 0x0000b10000197ab9 */ /* 0x000fe20000000800 */
[----:B------:R-:W-:Y:S01]  /*1550*/  ISETP.GE.U32.AND P0, PT, R5, R6, PT ;  /* 0x000000060500720c */ /* 0x000fe20003f06070 */
[----:B------:R-:W-:Y:S01]  /*1560*/  UIMAD UR21, UR6, UR13, UR7 ;  /* 0x0000000d061572a4 */ /* 0x000fe2000f8e0207 */
[----:B------:R-:W-:Y:S01]  /*1570*/  @UP1 ULDC.64 UR8, c[0x0][0x250] ;  /* 0x0000940000081ab9 */ /* 0x000fe20000000a00 */
[----:B------:R-:W-:-:S02]  /*1580*/  @UP3 UIMAD UR13, UR48, UR25, URZ ;  /* 0x00000019300d32a4 */ /* 0x000fc4000f8e023f */
[----:B------:R-:W-:Y:S02]  /*1590*/  USEL UR56, UR24, UR16, !UP0 ;  /* 0x0000001018387287 */ /* 0x000fe4000c000000 */
[----:B------:R-:W-:Y:S02]  /*15a0*/  @UP1 UIMAD.WIDE.U32 UR16, UR29, UR8, URZ ;  /* 0x000000081d1012a5 */ /* 0x000fe4000f8e003f */
[----:B------:R-:W-:Y:S02]  /*15b0*/  @!UP0 UIADD3 UR51, UR45, UR37, URZ ;  /* 0x000000252d338290 */ /* 0x000fe4000fffe03f */
[----:B------:R-:W-:Y:S02]  /*15c0*/  UIMAD.WIDE.U32 UR36, UR6, UR10, URZ ;  /* 0x0000000a062472a5 */ /* 0x000fe4000f8e003f */
[----:B------:R-:W-:Y:S01]  /*15d0*/  @P0 VIADD R11, R11, 0x1 ;  /* 0x000000010b0b0836 */ /* 0x000fe20000000000 */
[----:B------:R-:W-:Y:S01]  /*15e0*/  @UP1 UIMAD UR29, UR29, UR9, URZ ;  /* 0x000000091d1d12a4 */ /* 0x000fe2000f8e023f */
[----:B------:R-:W-:Y:S01]  /*15f0*/  PLOP3.LUT P0, PT, PT, PT, UP3, 0x80, 0x0 ;  /* 0x000000000000781c */ /* 0x000fe20003f0f038 */
[----:B------:R-:W-:-:S02]  /*1600*/  @UP3 USEL UR10, UR13, UR5, !UP0 ;  /* 0x000000050d0a3287 */ /* 0x000fc4000c000000 */
[----:B------:R-:W-:Y:S01]  /*1610*/  @!UP3 UIMAD UR7, UR48, UR42, UR57 ;  /* 0x0000002a3007b2a4 */ /* 0x000fe2000f8e0239 */
[----:B------:R-:W-:Y:S01]  /*1620*/  @!P2 IADD3 R11, -R11, RZ, RZ ;  /* 0x000000ff0b0ba210 */ /* 0x000fe20007ffe1ff */
[----:B------:R-:W-:Y:S01]  /*1630*/  @UP3 ULDC UR6, c[0x0][0x2e4] ;  /* 0x0000b90000063ab9 */ /* 0x000fe20000000800 */
[----:B------:R-:W-:Y:S01]  /*1640*/  USHF.R.S32.HI UR42, URZ, 0x7, UR22 ;  /* 0x000000073f2a7899 */ /* 0x000fe20008011416 */
[----:B------:R-:W-:Y:S01]  /*1650*/  @!P3 LOP3.LUT R11, RZ, R0, RZ, 0x33, !PT ;  /* 0x00000000ff0bb212 */ /* 0x000fe200078e33ff */
[----:B------:R-:W-:Y:S02]  /*1660*/  USEL UR55, UR30, URZ, UP4 ;  /* 0x0000003f1e377287 */ /* 0x000fe4000a000000 */
[----:B------:R-:W-:Y:S02]  /*1670*/  @UP1 UIADD3 UR31, UR17, UR29, URZ ;  /* 0x0000001d111f1290 */ /* 0x000fe4000fffe03f */
[----:B------:R-:W-:Y:S02]  /*1680*/  @UP3 UIMAD UR22, UR57, UR6, UR10 ;  /* 0x00000006391632a4 */ /* 0x000fe4000f8e020a */
[----:B------:R-:W-:-:S02]  /*1690*/  USHF.R.S32.HI UR38, URZ, 0x1f, UR28 ;  /* 0x0000001f3f267899 */ /* 0x000fc4000801141c */
[----:B------:R-:W-:Y:S02]  /*16a0*/  USHF.R.S32.HI UR54, URZ, 0x1f, UR50 ;  /* 0x0000001f3f367899 */ /* 0x000fe40008011432 */
[----:B------:R-:W-:Y:S02]  /*16b0*/  USEL UR53, UR40, URZ, UP4 ;  /* 0x0000003f28357287 */ /* 0x000fe4000a000000 */
[----:B------:R-:W-:Y:S02]  /*16c0*/  @!UP3 UIMAD UR22, UR7, UR25, URZ ;  /* 0x000000190716b2a4 */ /* 0x000fe4000f8e023f */
        /* <DEDUP_REMOVED lines=17> */
.L_x_419:
        /* <DEDUP_REMOVED lines=13> */
.L_x_420:
        /* <DEDUP_REMOVED lines=11> */
.L_x_421:
[----:B------:R-:W-:Y:S02]  /*1960*/  ULDC UR5, c[0x0][0x270] ;  /* 0x00009c0000057ab9 */ /* 0x000fe40000000800 */
[----:B------:R-:W-:-:S04]  /*1970*/  UIMAD UR5, UR48, UR5, UR57 ;  /* 0x00000005300572a4 */ /* 0x000fc8000f8e0239 */
[----:B------:R-:W-:-:S12]  /*1980*/  UIMAD UR5, UR5, UR60, URZ ;  /* 0x0000003c050572a4 */ /* 0x000fd8000f8e023f */
.L_x_422:
        /* <DEDUP_REMOVED lines=28> */
[----:B------:R-:W-:-:S02]  /*1b50*/  UIMAD.WIDE UR26, UR26, 0x4, UR44 ;  /* 0x000000041a1a78a5 */ /* 0x000fc4000f8e022c */
[----:B------:R-:W-:Y:S01]  /*1b60*/  IMAD.IADD R17, R17, 0x1, R8 ;  /* 0x0000000111117824 */ /* 0x000fe200078e0208 */
[CC--:B------:R-:W-:Y:S01]  /*1b70*/  LEA.HI R6, R0.reuse, R15.reuse, RZ, 0x2 ;  /* 0x0000000f00067211 */ /* 0x0c0fe200078f10ff */
[----:B------:R-:W-:Y:S01]  /*1b80*/  UIADD3.X UR13, UR35, UR7, UR54, UP2, UP0 ;  /* 0x00000007230d7290 */ /* 0x000fe200097e0436 */
[----:B------:R-:W-:Y:S01]  /*1b90*/  LEA.HI R0, R0, R15, RZ, 0x5 ;  /* 0x0000000f00007211 */ /* 0x000fe200078f28ff */
[----:B------:R-:W-:Y:S01]  /*1ba0*/  UIADD3 UR7, UP3, UP2, UR55, UR21, UR56 ;  /* 0x0000001537077290 */ /* 0x000fe2000fa7e038 */
[----:B------:R-:W-:Y:S01]  /*1bb0*/  SHF.R.S32.HI R6, RZ, 0x2, R6 ;  /* 0x00000002ff067819 */ /* 0x000fe20000011406 */
[----:B------:R-:W-:Y:S01]  /*1bc0*/  ULDC.64 UR44, c[0x0][0x210] ;  /* 0x00008400002c7ab9 */ /* 0x000fe20000000a00 */
[----:B------:R-:W-:Y:S01]  /*1bd0*/  LOP3.LUT R172, R0, 0xffffffe0, RZ, 0xc0, !PT ;  /* 0xffffffe000ac7812 */ /* 0x000fe200078ec0ff */
[----:B------:R-:W-:Y:S01]  /*1be0*/  ULDC.64 UR36, c[0x0][0x3e0] ;  /* 0x0000f80000247ab9 */ /* 0x000fe20000000a00 */
[----:B------:R-:W-:Y:S01]  /*1bf0*/  IADD3 R13, P0, R6, UR11, RZ ;  /* 0x0000000b060d7c10 */ /* 0x000fe2000ff1e0ff */
[----:B------:R-:W-:Y:S01]  /*1c00*/  UIMAD UR11, UR40, UR16, URZ ;  /* 0x00000010280b72a4 */ /* 0x000fe2000f8e023f */
[----:B------:R-:W-:Y:S01]  /*1c10*/  SHF.R.S32.HI R9, RZ, 0x1f, R6 ;  /* 0x0000001fff097819 */ /* 0x000fe20000011406 */
[----:B------:R-:W-:Y:S01]  /*1c20*/  USHF.R.S32.HI UR40, URZ, 0x1f, UR6 ;  /* 0x0000001f3f287899 */ /* 0x000fe20008011406 */
[----:B------:R-:W-:Y:S01]  /*1c30*/  IMAD.IADD R172, R15, 0x1, -R172 ;  /* 0x000000010fac7824 */ /* 0x000fe200078e0aac */
[----:B------:R-:W-:Y:S01]  /*1c40*/  SHF.R.S32.HI R179, RZ, 0x5, R0 ;  /* 0x00000005ffb37819 */ /* 0x000fe20000011400 */
[----:B------:R-:W-:Y:S01]  /*1c50*/  IMAD.WIDE.U32 R14, R7, UR57, R16 ;  /* 0x00000039070e7c25 */ /* 0x000fe2000f8e0010 */
[----:B------:R-:W-:Y:S01]  /*1c60*/  ULEA.HI UR40, UR40, UR6, URZ, 0x7 ;  /* 0x0000000628287291 */ /* 0x000fe2000f8f383f */
[----:B------:R-:W-:Y:S01]  /*1c70*/  IADD3.X R8, R9, UR34, RZ, P0, !PT ;  /* 0x0000002209087c10 */ /* 0x000fe200087fe4ff */
[----:B------:R-:W-:Y:S01]  /*1c80*/  UIADD3.X UR6, UR53, UR13, UR49, UP3, UP2 ;  /* 0x0000000d35067290 */ /* 0x000fe20009fe4431 */
[----:B------:R-:W-:Y:S01]  /*1c90*/  IMAD.WIDE.U32 R16, R13, UR32, R146 ;  /* 0x000000200d107c25 */ /* 0x000fe2000f8e0092 */
[----:B------:R-:W-:-:S02]  /*1ca0*/  USHF.R.S32.HI UR40, URZ, 0x7, UR40 ;  /* 0x000000073f287899 */ /* 0x000fc40008011428 */
[----:B------:R-:W-:Y:S01]  /*1cb0*/  UIMAD UR17, UR57, UR17, UR11 ;  /* 0x00000011391172a4 */ /* 0x000fe2000f8e020b */
[----:B------:R-:W-:Y:S01]  /*1cc0*/  IMAD R8, R8, UR32, RZ ;  /* 0x0000002008087c24 */ /* 0x000fe2000f8e02ff */
[----:B------:R-:W-:Y:S01]  /*1cd0*/  UISETP.LT.AND UP0, UPT, URZ, UR40, UPT ;  /* 0x000000283f00728c */ /* 0x000fe2000bf01270 */
[----:B------:R-:W-:Y:S01]  /*1ce0*/  IADD3 R16, P0, R16, UR58, RZ ;  /* 0x0000003a10107c10 */ /* 0x000fe2000ff1e0ff */
[----:B------:R-:W-:Y:S01]  /*1cf0*/  IMAD R179, R179, UR5, R172 ;  /* 0x00000005b3b37c24 */ /* 0x000fe2000f8e02ac */
[----:B------:R-:W-:Y:S01]  /*1d00*/  ULDC.64 UR34, c[0x0][0x400] ;  /* 0x0001000000227ab9 */ /* 0x000fe20000000a00 */
[----:B------:R-:W-:Y:S01]  /*1d10*/  IMAD R7, R13, UR33, R8 ;  /* 0x000000210d077c24 */ /* 0x000fe2000f8e0208 */
[----:B------:R-:W-:Y:S01]  /*1d20*/  USEL UR40, URZ, UR40, !UP0 ;  /* 0x000000283f287287 */ /* 0x000fe2000c000000 */
[----:B------:R-:W-:Y:S01]  /*1d30*/  IMAD.MOV.U32 R12, RZ, RZ, R14 ;  /* 0x000000ffff0c7224 */ /* 0x000fe200078e000e */
[----:B------:R-:W-:Y:S01]  /*1d40*/  ULDC.64 UR46, c[0x0][0x2b0] ;  /* 0x0000ac00002e7ab9 */ /* 0x000fe20000000a00 */
[----:B------:R-:W-:Y:S01]  /*1d50*/  VIADD R13, R15, UR22 ;  /* 0x000000160f0d7c36 */ /* 0x000fe20008000000 */
[----:B------:R-:W-:Y:S01]  /*1d60*/  IADD3.X R17, R17, UR52, R7, P0, !PT ;  /* 0x0000003411117c10 */ /* 0x000fe200087fe407 */
[----:B------:R-:W-:Y:S01]  /*1d70*/  UISETP.GT.AND UP0, UPT, UR42, UR40, UPT ;  /* 0x000000282a00728c */ /* 0x000fe2000bf04270 */
[----:B------:R-:W-:Y:S01]  /*1d80*/  IADD3 R8, P0, R179, UR7, RZ ;  /* 0x00000007b3087c10 */ /* 0x000fe2000ff1e0ff */
[-C--:B------:R-:W-:Y:S01]  /*1d90*/  IMAD R7, R9, R4.reuse, RZ ;  /* 0x0000000409077224 */ /* 0x080fe200078e02ff */
[----:B------:R-:W-:Y:S01]  /*1da0*/  UIADD3 UR10, UR42, -0x1, URZ ;  /* 0xffffffff2a0a7890 */ /* 0x000fe2000fffe03f */
[----:B------:R-:W-:Y:S01]  /*1db0*/  IMAD.U32 R14, RZ, RZ, UR16 ;  /* 0x00000010ff0e7e24 */ /* 0x000fe2000f8e00ff */
[----:B------:R-:W-:Y:S01]  /*1dc0*/  LEA.HI.X.SX32 R179, R179, UR6, 0x1, P0 ;  /* 0x00000006b3b37c11 */ /* 0x000fe200080f0eff */
[C---:B------:R-:W-:Y:S01]  /*1dd0*/  IMAD R7, R6.reuse, R5, R7 ;  /* 0x0000000506077224 */ /* 0x040fe200078e0207 */
[----:B------:R-:W-:Y:S01]  /*1de0*/  PLOP3.LUT P0, PT, PT, PT, UP0, 0x80, 0x0 ;  /* 0x000000000000781c */ /* 0x000fe20003f0f008 */
[----:B------:R-:W-:Y:S01]  /*1df0*/  IMAD.WIDE.U32 R12, R6, R4, R12 ;  /* 0x00000004060c7225 */ /* 0x000fe200078e000c */
[----:B------:R-:W-:Y:S01]  /*1e00*/  LEA R178, P2, R8, UR34, 0x2 ;  /* 0x0000002208b27c11 */ /* 0x000fe2000f8410ff */
[----:B------:R-:W-:Y:S01]  /*1e10*/  UMOV UR22, UR26 ;  /* 0x0000001a00167c82 */ /* 0x000fe20008000000 */
[----:B------:R-:W-:Y:S01]  /*1e20*/  UMOV UR21, UR27 ;  /* 0x0000001b00157c82 */ /* 0x000fe20008000000 */
[----:B------:R-:W-:Y:S01]  /*1e30*/  IMAD.WIDE.U32 R14, R14, UR57, R16 ;  /* 0x000000390e0e7c25 */ /* 0x000fe2000f8e0010 */
[----:B------:R-:W-:-:S02]  /*1e40*/  LEA R174, P3, R12, UR36, 0x1 ;  /* 0x000000240cae7c11 */ /* 0x000fc4000f8608ff */
[----:B------:R-:W-:Y:S01]  /*1e50*/  LEA.HI.X R179, R8, UR35, R179, 0x2, P2 ;  /* 0x0000002308b37c11 */ /* 0x000fe200090f14b3 */
[----:B------:R-:W-:Y:S01]  /*1e60*/  IMAD.IADD R7, R13, 0x1, R7 ;  /* 0x000000010d077824 */ /* 0x000fe200078e0207 */
[----:B------:R-:W-:Y:S01]  /*1e70*/  LEA R176, P4, R14, UR44, 0x1 ;  /* 0x0000002c0eb07c11 */ /* 0x000fe2000f8808ff */
[----:B------:R-:W-:Y:S01]  /*1e80*/  VIADD R0, R15, UR17 ;  /* 0x000000110f007c36 */ /* 0x000fe20008000000 */
[----:B------:R-:W-:Y:S02]  /*1e90*/  UIMAD.WIDE UR16, UR39, 0x4, UR46 ;  /* 0x00000004271078a5 */ /* 0x000fe4000f8e022e */
[----:B------:R-:W-:Y:S02]  /*1ea0*/  LEA.HI.X R175, R12, UR37, R7, 0x1, P3 ;  /* 0x000000250caf7c11 */ /* 0x000fe400098f0c07 */
[----:B------:R-:W-:Y:S01]  /*1eb0*/  LEA.HI.X R177, R14, UR45, R0, 0x1, P4 ;  /* 0x0000002d0eb17c11 */ /* 0x000fe2000a0f0c00 */
[----:B------:R-:W-:Y:S07]  /*1ec0*/  @P0 BRA `(.L_x_423) ;  /* 0x0000000400ec0947 */ /* 0x000fee0003800000 */
        /* <DEDUP_REMOVED lines=19> */
.L_x_424:
        /* <DEDUP_REMOVED lines=19> */
.L_x_425:
        /* <DEDUP_REMOVED lines=11> */
[----:B------:R-:W-:Y:S01]  /*21e0*/  IADD3 R12, P0, R10, UR18, RZ ;  /* 0x000000120a0c7c10 */ /* 0x000fe2000ff1e0ff */
[----:B------:R-:W-:Y:S01]  /*21f0*/  IMAD.U32 R10, RZ, RZ, UR10 ;  /* 0x0000000aff0a7e24 */ /* 0x000fe2000f8e00ff */
[----:B------:R-:W-:Y:S01]  /*2200*/  ISETP.GE.AND P1, PT, R146, UR5, PT ;  /* 0x0000000592007c0c */ /* 0x000fe2000bf26270 */
[----:B------:R-:W-:Y:S01]  /*2210*/  UIMAD UR5, UR17, UR10, URZ ;  /* 0x0000000a110572a4 */ /* 0x000fe2000f8e023f */
[----:B------:R-:W-:-:S02]  /*2220*/  IADD3.X R13, R11, UR19, R4, P0, !PT ;  /* 0x000000130b0d7c10 */ /* 0x000fc400087fe404 */
        /* <DEDUP_REMOVED lines=8> */
[----:B------:R-:W-:-:S03]  /*22b0*/  ULDC.64 UR10, c[0x0][0x3f0] ;  /* 0x0000fc00000a7ab9 */ /* 0x000fc60000000a00 */
[----:B------:R-:W-:-:S04]  /*22c0*/  IMAD.WIDE.U32 R12, R6, UR6, R4 ;  /* 0x00000006060c7c25 */ /* 0x000fc8000f8e0004 */
[----:B------:R-:W-:Y:S01]  /*22d0*/  IMAD R0, R6, UR7, R7 ;  /* 0x0000000706007c24 */ /* 0x000fe2000f8e0207 */
[----:B------:R-:W-:-:S04]  /*22e0*/  LEA R14, P2, R12, UR10, 0x1 ;  /* 0x0000000a0c0e7c11 */ /* 0x000fc8000f8408ff */
[----:B------:R-:W-:-:S04]  /*22f0*/  IADD3 R0, R13, R0, RZ ;  /* 0x000000000d007210 */ /* 0x000fc80007ffe0ff */
[----:B------:R-:W-:-:S05]  /*2300*/  LEA.HI.X R15, R12, UR11, R0, 0x1, P2 ;  /* 0x0000000b0c0f7c11 */ /* 0x000fca00090f0c00 */
[----:B------:R1:W-:Y:S02]  /*2310*/  STG.E.128 desc[UR14][R14.64], RZ ;  /* 0x000000ff0e007986 */ /* 0x0003e4000c101d0e */
.L_x_427:
[----:B------:R-:W-:Y:S05]  /*2320*/  BSYNC B0 ;  /* 0x0000000000007941 */ /* 0x000fea0003800000 */
.L_x_426:
[----:B------:R-:W-:Y:S04]  /*2330*/  BSSY B0, `(.L_x_428) ;  /* 0x000000d000007945 */ /* 0x000fe80003800000 */
[----:B------:R-:W-:Y:S05]  /*2340*/  @P0 BRA `(.L_x_429) ;  /* 0x00000000002c0947 */ /* 0x000fea0003800000 */
[----:B------:R-:W-:Y:S01]  /*2350*/  IADD3 R7, P2, R6, 0x40, RZ ;  /* 0x0000004006077810 */ /* 0x000fe20007f5e0ff */
[----:B------:R-:W-:Y:S01]  /*2360*/  ULDC.64 UR10, c[0x0][0x3f0] ;  /* 0x0000fc00000a7ab9 */ /* 0x000fe20000000a00 */
[----:B------:R-:W-:Y:S02]  /*2370*/  MOV R4, R10 ;  /* 0x0000000a00047202 */ /* 0x000fe40000000f00 */
[----:B------:R-:W-:-:S03]  /*2380*/  IADD3.X R0, RZ, R9, RZ, P2, !PT ;  /* 0x00000009ff007210 */ /* 0x000fc600017fe4ff */
[----:B------:R-:W-:-:S04]  /*2390*/  IMAD.WIDE.U32 R4, R7, UR6, R4 ;  /* 0x0000000607047c25 */ /* 0x000fc8000f8e0004 */
[----:B------:R-:W-:Y:S01]  /*23a0*/  IMAD R0, R0, UR6, RZ ;  /* 0x0000000600007c24 */ /* 0x000fe2000f8e02ff */
[----:B------:R-:W-:-:S03]  /*23b0*/  LEA R10, P2, R4, UR10, 0x1 ;  /* 0x0000000a040a7c11 */ /* 0x000fc6000f8408ff */
[----:B------:R-:W-:-:S05]  /*23c0*/  IMAD R0, R7, UR7, R0 ;  /* 0x0000000707007c24 */ /* 0x000fca000f8e0200 */
[----:B------:R-:W-:-:S04]  /*23d0*/  IADD3 R5, R5, R0, RZ ;  /* 0x0000000005057210 */ /* 0x000fc80007ffe0ff */
[----:B------:R-:W-:-:S05]  /*23e0*/  LEA.HI.X R11, R4, UR11, R5, 0x1, P2 ;  /* 0x0000000b040b7c11 */ /* 0x000fca00090f0c05 */
[----:B------:R2:W-:Y:S02]  /*23f0*/  STG.E.128 desc[UR14][R10.64], RZ ;  /* 0x000000ff0a007986 */ /* 0x0005e4000c101d0e */
.L_x_429:
[----:B------:R-:W-:Y:S05]  /*2400*/  BSYNC B0 ;  /* 0x0000000000007941 */ /* 0x000fea0003800000 */
.L_x_428:
[----:B------:R-:W-:Y:S01]  /*2410*/  UIMAD UR5, UR38, UR8, URZ ;  /* 0x00000008260572a4 */ /* 0x000fe2000f8e023f */
[----:B------:R-:W-:Y:S01]  /*2420*/  IMAD.U32 R5, RZ, RZ, UR8 ;  /* 0x00000008ff057e24 */ /* 0x000fe2000f8e00ff */
[----:B------:R-:W-:Y:S01]  /*2430*/  USHF.R.S32.HI UR10, URZ, 0x1f, UR57 ;  /* 0x0000001f3f0a7899 */ /* 0x000fe20008011439 */
[----:B------:R-:W-:Y:S01]  /*2440*/  BSSY B0, `(.L_x_430) ;  /* 0x0000016000007945 */ /* 0x000fe20003800000 */
[----:B------:R-:W-:Y:S01]  /*2450*/  UIMAD UR5, UR28, UR9, UR5 ;  /* 0x000000091c0572a4 */ /* 0x000fe2000f8e0205 */
[----:B------:R-:W-:Y:S01]  /*2460*/  IMAD.WIDE.U32 R4, R5, UR28, R146 ;  /* 0x0000001c05047c25 */ /* 0x000fe2000f8e0092 */
[----:B------:R-:W-:Y:S02]  /*2470*/  ULDC.64 UR6, c[0x0][0x470] ;  /* 0x00011c0000067ab9 */ /* 0x000fe40000000a00 */
[----:B--2---:R-:W-:Y:S02]  /*2480*/  MOV R10, UR6 ;  /* 0x00000006000a7c02 */ /* 0x004fe40008000f00 */
[----:B------:R-:W-:Y:S01]  /*2490*/  IMAD.U32 R0, RZ, RZ, UR5 ;  /* 0x00000005ff007e24 */ /* 0x000fe2000f8e00ff */
[----:B------:R-:W-:Y:S01]  /*24a0*/  IADD3 R4, P2, R4, UR13, RZ ;  /* 0x0000000d04047c10 */ /* 0x000fe2000ff5e0ff */
[----:B------:R-:W-:-:S03]  /*24b0*/  UIMAD UR5, UR10, UR6, URZ ;  /* 0x000000060a0572a4 */ /* 0x000fc6000f8e023f */
[----:B------:R-:W-:Y:S01]  /*24c0*/  IADD3.X R5, R5, UR16, R0, P2, !PT ;  /* 0x0000001005057c10 */ /* 0x000fe200097fe400 */
[----:B------:R-:W-:Y:S02]  /*24d0*/  UIMAD UR7, UR57, UR7, UR5 ;  /* 0x00000007390772a4 */ /* 0x000fe4000f8e0205 */
[----:B------:R-:W-:-:S05]  /*24e0*/  IMAD.WIDE.U32 R10, R10, UR57, R4 ;  /* 0x000000390a0a7c25 */ /* 0x000fca000f8e0004 */
[----:B------:R-:W-:Y:S01]  /*24f0*/  IADD3 R5, R11, UR7, RZ ;  /* 0x000000070b057c10 */ /* 0x000fe2000fffe0ff */
[----:B------:R-:W-:Y:S06]  /*2500*/  @P1 BRA `(.L_x_431) ;  /* 0x0000000000241947 */ /* 0x000fec0003800000 */
[----:B------:R-:W-:Y:S01]  /*2510*/  MOV R4, R10 ;  /* 0x0000000a00047202 */ /* 0x000fe20000000f00 */
[----:B------:R-:W-:Y:S01]  /*2520*/  IMAD R7, R9, UR8, RZ ;  /* 0x0000000809077c24 */ /* 0x000fe2000f8e02ff */
[----:B------:R-:W-:-:S03]  /*2530*/  ULDC.64 UR6, c[0x0][0x3f8] ;  /* 0x0000fe0000067ab9 */ /* 0x000fc60000000a00 */
[----:B------:R-:W-:-:S04]  /*2540*/  IMAD.WIDE.U32 R12, R6, UR8, R4 ;  /* 0x00000008060c7c25 */ /* 0x000fc8000f8e0004 */
[----:B------:R-:W-:Y:S01]  /*2550*/  IMAD R0, R6, UR9, R7 ;  /* 0x0000000906007c24 */ /* 0x000fe2000f8e0207 */
[----:B-1----:R-:W-:-:S04]  /*2560*/  LEA R14, P1, R12, UR6, 0x1 ;  /* 0x000000060c0e7c11 */ /* 0x002fc8000f8208ff */
[----:B------:R-:W-:-:S04]  /*2570*/  IADD3 R0, R13, R0, RZ ;  /* 0x000000000d007210 */ /* 0x000fc80007ffe0ff */
[----:B------:R-:W-:-:S05]  /*2580*/  LEA.HI.X R15, R12, UR7, R0, 0x1, P1 ;  /* 0x000000070c0f7c11 */ /* 0x000fca00088f0c00 */
[----:B------:R2:W-:Y:S02]  /*2590*/  STG.E.128 desc[UR14][R14.64], RZ ;  /* 0x000000ff0e007986 */ /* 0x0005e4000c101d0e */
.L_x_431:
[----:B------:R-:W-:Y:S05]  /*25a0*/  BSYNC B0 ;  /* 0x0000000000007941 */ /* 0x000fea0003800000 */
.L_x_430:
[----:B------:R-:W-:Y:S05]  /*25b0*/  @P0 BRA `(.L_x_432) ;  /* 0x0000007c000c0947 */ /* 0x000fea0003800000 */
[----:B------:R-:W-:Y:S01]  /*25c0*/  IADD3 R6, P0, R6, 0x40, RZ ;  /* 0x0000004006067810 */ /* 0x000fe20007f1e0ff */
[----:B------:R-:W-:Y:S01]  /*25d0*/  ULDC.64 UR6, c[0x0][0x3f8] ;  /* 0x0000fe0000067ab9 */ /* 0x000fe20000000a00 */
[----:B------:R-:W-:Y:S02]  /*25e0*/  MOV R4, R10 ;  /* 0x0000000a00047202 */ /* 0x000fe40000000f00 */
[----:B------:R-:W-:-:S03]  /*25f0*/  IADD3.X R9, RZ, R9, RZ, P0, !PT ;  /* 0x00000009ff097210 */ /* 0x000fc600007fe4ff */
[----:B------:R-:W-:-:S04]  /*2600*/  IMAD.WIDE.U32 R4, R6, UR8, R4 ;  /* 0x0000000806047c25 */ /* 0x000fc8000f8e0004 */
[----:B------:R-:W-:-:S04]  /*2610*/  IMAD R9, R9, UR8, RZ ;  /* 0x0000000809097c24 */ /* 0x000fc8000f8e02ff */
[----:B------:R-:W-:Y:S01]  /*2620*/  IMAD R9, R6, UR9, R9 ;  /* 0x0000000906097c24 */ /* 0x000fe2000f8e0209 */
[----:B------:R-:W-:-:S04]  /*2630*/  LEA R6, P0, R4, UR6, 0x1 ;  /* 0x0000000604067c11 */ /* 0x000fc8000f8008ff */
[----:B------:R-:W-:-:S04]  /*2640*/  IADD3 R9, R5, R9, RZ ;  /* 0x0000000905097210 */ /* 0x000fc80007ffe0ff */
[----:B------:R-:W-:-:S05]  /*2650*/  LEA.HI.X R7, R4, UR7, R9, 0x1, P0 ;  /* 0x0000000704077c11 */ /* 0x000fca00080f0c09 */
[----:B------:R3:W-:Y:S01]  /*2660*/  STG.E.128 desc[UR14][R6.64], RZ ;  /* 0x000000ff06007986 */ /* 0x0007e2000c101d0e */
[----:B------:R-:W-:Y:S05]  /*2670*/  BRA `(.L_x_432) ;  /* 0x0000007800dc7947 */ /* 0x000fea0003800000 */
.L_x_423:
[----:B------:R-:W-:Y:S01]  /*2680*/  PLOP3.LUT P1, PT, PT, PT, UP4, 0x80, 0x0 ;  /* 0x000000000000781c */ /* 0x000fe20003f2f048 */
[----:B------:R-:W-:Y:S01]  /*2690*/  UIMAD UR6, UR10, -0x80, UR23 ;  /* 0xffffff800a0678a4 */ /* 0x000fe2000f8e0217 */
[----:B------:R-:W-:Y:S01]  /*26a0*/  LEA R7, R144, UR4, 0x1 ;  /* 0x0000000490077c11 */ /* 0x000fe2000f8e08ff */
[----:B------:R-:W-:Y:S01]  /*26b0*/  ULEA.HI UR7, UR10, UR10, URZ, 0x1 ;  /* 0x0000000a0a077291 */ /* 0x000fe2000f8f083f */
[----:B------:R-:W-:Y:S01]  /*26c0*/  VIADD R8, R6, 0x40 ;  /* 0x0000004006087836 */ /* 0x000fe20000000000 */
[----:B------:R-:W-:Y:S01]  /*26d0*/  BSSY B0, `(.L_x_433) ;  /* 0x0000019000007945 */ /* 0x000fe20003800000 */
[----:B------:R-:W-:-:S07]  /*26e0*/  VIADD R15, R144, 0x1000 ;  /* 0x00001000900f7836 */ /* 0x000fce0000000000 */
[----:B------:R-:W-:Y:S01]  /*26f0*/  @P1 BAR.SYNC.DEFER_BLOCKING 0x0 ;  /* 0x0000000000001b1d */ /* 0x000fe20000010000 */
[----:B------:R-:W-:Y:S01]  /*2700*/  ISETP.GE.AND P3, PT, R6, UR6, PT ;  /* 0x0000000606007c0c */ /* 0x000fe2000bf66270 */
[----:B------:R-:W-:Y:S01]  /*2710*/  ULOP3.LUT UR7, UR7, 0xfffffffe, URZ, 0xc0, !UPT ;  /* 0xfffffffe07077892 */ /* 0x000fe2000f8ec03f */
[----:B------:R-:W-:Y:S01]  /*2720*/  ISETP.GE.AND P2, PT, R8, UR6, PT ;  /* 0x0000000608007c0c */ /* 0x000fe2000bf46270 */
[----:B------:R-:W-:Y:S02]  /*2730*/  IMAD.U32 R13, RZ, RZ, UR18 ;  /* 0x00000012ff0d7e24 */ /* 0x000fe4000f8e00ff */
[----:B------:R-:W-:-:S04]  /*2740*/  UIADD3 UR7, UR10, -UR7, URZ ;  /* 0x800000070a077290 */ /* 0x000fc8000fffe03f */
[----:B------:R-:W-:-:S06]  /*2750*/  UISETP.NE.AND UP0, UPT, UR7, 0x1, UPT ;  /* 0x000000010700788c */ /* 0x000fcc000bf05270 */
[----:B------:R-:W-:-:S04]  /*2760*/  PLOP3.LUT P0, PT, PT, PT, UP0, 0x80, 0x0 ;  /* 0x000000000000781c */ /* 0x000fc80003f0f008 */
[----:B------:R-:W-:Y:S01]  /*2770*/  SEL R15, R15, R144, !P0 ;  /* 0x000000900f0f7207 */ /* 0x000fe20004000000 */
        /* <DEDUP_REMOVED lines=14> */
.L_x_434:
[----:B------:R-:W-:Y:S05]  /*2860*/  BSYNC B0 ;  /* 0x0000000000007941 */ /* 0x000fea0003800000 */
.L_x_433:
[----:B------:R4:W-:Y:S01]  /*2870*/  @P2 STS.128 [R7+0x5000], RZ ;  /* 0x005000ff07002388 */ /* 0x0009e20000000c00 */
[----:B------:R-:W-:Y:S01]  /*2880*/  BSSY B0, `(.L_x_435) ;  /* 0x000000d000007945 */ /* 0x000fe20003800000 */
[----:B------:R-:W-:-:S03]  /*2890*/  LEA R171, R15, UR4, 0x1 ;  /* 0x000000040fab7c11 */ /* 0x000fc6000f8e08ff */
        /* <DEDUP_REMOVED lines=11> */
.L_x_436:
[----:B------:R-:W-:Y:S05]  /*2950*/  BSYNC B0 ;  /* 0x0000000000007941 */ /* 0x000fea0003800000 */
.L_x_435:
        /* <DEDUP_REMOVED lines=17> */
.L_x_438:
[----:B------:R-:W-:Y:S05]  /*2a70*/  BSYNC B0 ;  /* 0x0000000000007941 */ /* 0x000fea0003800000 */
.L_x_437:
        /* <DEDUP_REMOVED lines=21> */
.L_x_440:
[----:B------:R-:W-:Y:S05]  /*2bd0*/  BSYNC B0 ;  /* 0x0000000000007941 */ /* 0x000fea0003800000 */
.L_x_439:
[----:B------:R-:W-:Y:S01]  /*2be0*/  UIMAD UR7, UR38, UR18, URZ ;  /* 0x00000012260772a4 */ /* 0x000fe2000f8e023f */
[----:B------:R-:W-:Y:S01]  /*2bf0*/  IMAD.WIDE.U32 R12, R13, UR28, R146 ;  /* 0x0000001c0d0c7c25 */ /* 0x000fe2000f8e0092 */
[----:B------:R-:W-:Y:S01]  /*2c00*/  ULDC.64 UR26, c[0x0][0x260] ;  /* 0x00009800001a7ab9 */ /* 0x000fe20000000a00 */
[C---:B------:R-:W-:Y:S01]  /*2c10*/  IADD3 R0, R141.reuse, 0x40, RZ ;  /* 0x000000408d007810 */ /* 0x040fe20007ffe0ff */
[----:B------:R-:W-:Y:S01]  /*2c20*/  UIMAD UR11, UR28, UR19, UR7 ;  /* 0x000000131c0b72a4 */ /* 0x000fe2000f8e0207 */
[----:B-1----:R-:W-:Y:S01]  /*2c30*/  VIADD R5, R141, 0x8 ;  /* 0x000000088d057836 */ /* 0x002fe20000000000 */
[----:B------:R-:W-:Y:S01]  /*2c40*/  UIMAD UR7, UR20, -0x80, UR12 ;  /* 0xffffff80140778a4 */ /* 0x000fe2000f8e020c */
[----:B------:R-:W-:Y:S01]  /*2c50*/  IADD3 R14, P1, R12, UR24, RZ ;  /* 0x000000180c0e7c10 */ /* 0x000fe2000ff3e0ff */
[----:B------:R-:W-:Y:S01]  /*2c60*/  BSSY B0, `(.L_x_441) ;  /* 0x0000025000007945 */ /* 0x000fe20003800000 */
[----:B------:R-:W-:Y:S01]  /*2c70*/  ISETP.GE.AND P5, PT, R0, UR6, PT ;  /* 0x0000000600007c0c */ /* 0x000fe2000bfa6270 */
[----:B------:R-:W-:Y:S01]  /*2c80*/  IMAD.U32 R4, RZ, RZ, UR11 ;  /* 0x0000000bff047e24 */ /* 0x000fe2000f8e00ff */
[----:B------:R-:W-:Y:S01]  /*2c90*/  ISETP.GE.AND P6, PT, R5, UR6, PT ;  /* 0x0000000605007c0c */ /* 0x000fe2000bfc6270 */
[----:B------:R-:W-:Y:S01]  /*2ca0*/  VIADD R0, R141, 0x48 ;  /* 0x000000488d007836 */ /* 0x000fe20000000000 */
[----:B------:R-:W-:-:S02]  /*2cb0*/  ISETP.GE.AND P3, PT, R6, UR7, PT ;  /* 0x0000000706007c0c */ /* 0x000fc4000bf66270 */
[----:B------:R-:W-:Y:S01]  /*2cc0*/  IADD3.X R15, R13, UR29, R4, P1, !PT ;  /* 0x0000001d0d0f7c10 */ /* 0x000fe20008ffe404 */
[----:B------:R-:W-:Y:S01]  /*2cd0*/  IMAD R4, R10, UR26, RZ ;  /* 0x0000001a0a047c24 */ /* 0x000fe2000f8e02ff */
[----:B------:R-:W-:Y:S02]  /*2ce0*/  ISETP.GE.AND P1, PT, R141, UR6, PT ;  /* 0x000000068d007c0c */ /* 0x000fe4000bf26270 */
[----:B------:R-:W-:Y:S01]  /*2cf0*/  ISETP.GE.AND P4, PT, R0, UR6, PT ;  /* 0x0000000600007c0c */ /* 0x000fe2000bf86270 */
[C---:B------:R-:W-:Y:S01]  /*2d00*/  IMAD R5, R11.reuse, UR27, R4 ;  /* 0x0000001b0b057c24 */ /* 0x040fe2000f8e0204 */
[----:B------:R-:W-:Y:S01]  /*2d10*/  P2R R4, PR, RZ, 0x2 ;  /* 0x00000002ff047803 */ /* 0x000fe20000000000 */
[----:B------:R-:W-:-:S04]  /*2d20*/  IMAD.WIDE.U32 R14, R11, UR26, R14 ;  /* 0x0000001a0b0e7c25 */ /* 0x000fc8000f8e000e */
[----:B------:R1:W-:Y:S01]  /*2d30*/  @P3 STS [R7+0x6000], RZ ;  /* 0x006000ff07003388 */ /* 0x0003e20000000800 */
[----:B------:R-:W-:-:S03]  /*2d40*/  IADD3 R5, R15, R5, RZ ;  /* 0x000000050f057210 */ /* 0x000fc60007ffe0ff */
        /* <DEDUP_REMOVED lines=22> */
.L_x_442:
[----:B------:R-:W-:Y:S05]  /*2eb0*/  BSYNC B0 ;  /* 0x0000000000007941 */ /* 0x000fea0003800000 */
.L_x_441:
[----:B------:R-:W-:Y:S01]  /*2ec0*/  ISETP.GE.AND P2, PT, R8, UR7, PT ;  /* 0x0000000708007c0c */ /* 0x000fe2000bf46270 */
[----:B------:R-:W-:-:S12]  /*2ed0*/  BSSY B0, `(.L_x_443) ;  /* 0x0000015000007945 */ /* 0x000fd80003800000 */
[----:B------:R1:W-:Y:S01]  /*2ee0*/  @P2 STS.128 [R7+0x7000], RZ ;  /* 0x007000ff07002388 */ /* 0x0003e20000000c00 */
[----:B------:R-:W-:Y:S05]  /*2ef0*/  @P2 BRA `(.L_x_444) ;  /* 0x0000000000482947 */ /* 0x000fea0003800000 */
[----:B------:R-:W-:Y:S02]  /*2f00*/  ULDC UR6, c[0x0][0x2d0] ;  /* 0x0000b40000067ab9 */ /* 0x000fe40000000800 */
[----:B------:R-:W-:-:S13]  /*2f10*/  ISETP.GE.AND P1, PT, R146, UR6, PT ;  /* 0x0000000692007c0c */ /* 0x000fda000bf26270 */
[----:B------:R1:W-:Y:S01]  /*2f20*/  @P1 STS.128 [R7+0x7000], RZ ;  /* 0x007000ff07001388 */ /* 0x0003e20000000c00 */
[----:B------:R-:W-:Y:S05]  /*2f30*/  @P1 BRA `(.L_x_444) ;  /* 0x0000000000381947 */ /* 0x000fea0003800000 */
[----:B------:R-:W-:Y:S01]  /*2f40*/  IADD3 R12, P1, R6, 0x40, RZ ;  /* 0x00000040060c7810 */ /* 0x000fe20007f3e0ff */
[----:B------:R-:W-:Y:S01]  /*2f50*/  ULDC.64 UR6, c[0x0][0x218] ;  /* 0x0000860000067ab9 */ /* 0x000fe20000000a00 */
[----:B------:R-:W-:Y:S02]  /*2f60*/  MOV R15, R5 ;  /* 0x00000005000f7202 */ /* 0x000fe40000000f00 */
[----:B------:R-:W-:Y:S01]  /*2f70*/  IADD3.X R8, RZ, R9, RZ, P1, !PT ;  /* 0x00000009ff087210 */ /* 0x000fe20000ffe4ff */
[----:B------:R-:W-:-:S04]  /*2f80*/  IMAD.WIDE.U32 R14, R12, UR18, R14 ;  /* 0x000000120c0e7c25 */ /* 0x000fc8000f8e000e */
[----:B------:R-:W-:-:S04]  /*2f90*/  IMAD R13, R8, UR18, RZ ;  /* 0x00000012080d7c24 */ /* 0x000fc8000f8e02ff */
        /* <DEDUP_REMOVED lines=8> */
.L_x_444:
[----:B------:R-:W-:Y:S05]  /*3020*/  BSYNC B0 ;  /* 0x0000000000007941 */ /* 0x000fea0003800000 */
.L_x_443:
[----:B------:R-:W-:Y:S01]  /*3030*/  UIMAD UR6, UR38, UR8, URZ ;  /* 0x00000008260672a4 */ /* 0x000fe2000f8e023f */
[----:B------:R-:W-:Y:S01]  /*3040*/  MOV R5, UR8 ;  /* 0x0000000800057c02 */ /* 0x000fe20008000f00 */
[----:B------:R2:W-:Y:S01]  /*3050*/  @P3 STS [R7+0x8000], RZ ;  /* 0x008000ff07003388 */ /* 0x0005e20000000800 */
[----:B------:R-:W-:Y:S01]  /*3060*/  BSSY B0, `(.L_x_445) ;  /* 0x0000022000007945 */ /* 0x000fe20003800000 */
[----:B------:R-:W-:Y:S02]  /*3070*/  UIMAD UR6, UR28, UR9, UR6 ;  /* 0x000000091c0672a4 */ /* 0x000fe4000f8e0206 */
[----:B-1----:R-:W-:Y:S01]  /*3080*/  IMAD.WIDE.U32 R12, R5, UR28, R146 ;  /* 0x0000001c050c7c25 */ /* 0x002fe2000f8e0092 */
[----:B------:R2:W-:Y:S03]  /*3090*/  @P3 STS [R7+0x8004], RZ ;  /* 0x008004ff07003388 */ /* 0x0005e60000000800 */
[----:B------:R-:W-:Y:S01]  /*30a0*/  MOV R5, UR6 ;  /* 0x0000000600057c02 */ /* 0x000fe20008000f00 */
[----:B------:R2:W-:Y:S01]  /*30b0*/  @P3 STS.64 [R7+0x8008], RZ ;  /* 0x008008ff07003388 */ /* 0x0005e20000000a00 */
[----:B------:R-:W-:Y:S01]  /*30c0*/  IADD3 R14, P1, R12, UR30, RZ ;  /* 0x0000001e0c0e7c10 */ /* 0x000fe2000ff3e0ff */
[----:B------:R-:W-:-:S02]  /*30d0*/  ULDC.64 UR6, c[0x0][0x268] ;  /* 0x00009a0000067ab9 */ /* 0x000fc40000000a00 */
[----:B------:R-:W-:Y:S01]  /*30e0*/  IMAD R10, R10, UR6, RZ ;  /* 0x000000060a0a7c24 */ /* 0x000fe2000f8e02ff */
[----:B------:R-:W-:Y:S02]  /*30f0*/  IADD3.X R15, R13, UR31, R5, P1, !PT ;  /* 0x0000001f0d0f7c10 */ /* 0x000fe40008ffe405 */
[----:B------:R-:W1:Y:S01]  /*3100*/  LDC.64 R12, c[0x0][0x3b8] ;  /* 0x0000ee00ff0c7b82 */ /* 0x000e620000000a00 */
[C---:B------:R-:W-:Y:S02]  /*3110*/  IMAD R5, R11.reuse, UR7, R10 ;  /* 0x000000070b057c24 */ /* 0x040fe4000f8e020a */
[----:B------:R-:W-:-:S05]  /*3120*/  IMAD.WIDE.U32 R14, R11, UR6, R14 ;  /* 0x000000060b0e7c25 */ /* 0x000fca000f8e000e */
[----:B------:R-:W-:Y:S01]  /*3130*/  IADD3 R5, R15, R5, RZ ;  /* 0x000000050f057210 */ /* 0x000fe20007ffe0ff */
[----:B------:R-:W-:Y:S06]  /*3140*/  @P3 BRA `(.L_x_446) ;  /* 0x00000000004c3947 */ /* 0x000fec0003800000 */
        /* <DEDUP_REMOVED lines=19> */
.L_x_446:
[----:B------:R-:W-:Y:S05]  /*3280*/  BSYNC B0 ;  /* 0x0000000000007941 */ /* 0x000fea0003800000 */
.L_x_445:
        /* <DEDUP_REMOVED lines=22> */
.L_x_448:
[----:B------:R-:W-:Y:S05]  /*33f0*/  BSYNC B0 ;  /* 0x0000000000007941 */ /* 0x000fea0003800000 */
.L_x_447:
[----:B------:R-:W-:Y:S01]  /*3400*/  IMAD.MOV.U32 R6, RZ, RZ, 0x4 ;  /* 0x00000004ff067424 */ /* 0x000fe200078e00ff */
[----:B------:R-:W-:Y:S01]  /*3410*/  ULDC UR6, c[0x0][0x270] ;  /* 0x00009c0000067ab9 */ /* 0x000fe20000000800 */
[----:B-1234-:R-:W-:Y:S01]  /*3420*/  IMAD.MOV.U32 R7, RZ, RZ, 0x4 ;  /* 0x00000004ff077424 */ /* 0x01efe200078e00ff */
[----:B------:R-:W-:Y:S01]  /*3430*/  ISETP.NE.AND P1, PT, R4, RZ, PT ;  /* 0x000000ff0400720c */ /* 0x000fe20003f25270 */
[----:B------:R-:W2:Y:S01]  /*3440*/  LDG.E.64 R8, desc[UR14][R12.64+0x8] ;  /* 0x0000080e0c087981 */ /* 0x000ea2000c1e1b00 */
[----:B------:R-:W-:Y:S02]  /*3450*/  IMAD.MOV.U32 R168, RZ, RZ, 0x7f800000 ;  /* 0x7f800000ffa87424 */ /* 0x000fe400078e00ff */
[----:B------:R-:W-:Y:S01]  /*3460*/  IMAD.MOV.U32 R170, RZ, RZ, 0x7f800000 ;  /* 0x7f800000ffaa7424 */ /* 0x000fe200078e00ff */
[----:B------:R-:W3:Y:S01]  /*3470*/  LDG.E.64 R4, desc[UR14][R12.64] ;  /* 0x0000000e0c047981 */ /* 0x000ee2000c1e1b00 */
[----:B------:R-:W-:-:S03]  /*3480*/  IMAD.WIDE R10, R141, R6, UR16 ;  /* 0x000000108d0a7e25 */ /* 0x000fc6000f8e0206 */
[----:B------:R-:W0:Y:S01]  /*3490*/  LDGDEPBAR ;  /* 0x00000000000079af */ /* 0x000e220000000000 */
[----:B------:R-:W-:Y:S02]  /*34a0*/  IMAD.MOV.U32 R167, RZ, RZ, 0x7f800000 ;  /* 0x7f800000ffa77424 */ /* 0x000fe400078e00ff */
[----:B------:R-:W-:Y:S01]  /*34b0*/  IMAD.MOV.U32 R169, RZ, RZ, 0x7f800000 ;  /* 0x7f800000ffa97424 */ /* 0x000fe200078e00ff */
[----:B------:R1:W5:Y:S01]  /*34c0*/  @!P6 LDG.E R170, desc[UR14][R10.64+0x20] ;  /* 0x0000200e0aaae981 */ /* 0x000362000c1e1900 */
[----:B------:R-:W-:Y:S01]  /*34d0*/  @!P4 IMAD.WIDE R6, R0, R7, UR16 ;  /* 0x000000100006ce25 */ /* 0x000fe2000f8e0207 */
[----:B------:R-:W-:Y:S01]  /*34e0*/  SHF.R.S32.HI R165, RZ, 0x1f, R172 ;  /* 0x0000001fffa57819 */ /* 0x000fe200000114ac */
[----:B------:R-:W-:Y:S01]  /*34f0*/  ULDC UR42, c[0x0][0x2d0] ;  /* 0x0000b400002a7ab9 */ /* 0x000fe20000000800 */
[----:B------:R1:W5:Y:S01]  /*3500*/  @!P5 LDG.E R167, desc[UR14][R10.64+0x100] ;  /* 0x0001000e0aa7d981 */ /* 0x000362000c1e1900 */
[----:B------:R-:W-:Y:S02]  /*3510*/  VIADD R131, R140, 0x1000 ;  /* 0x000010008c837836 */ /* 0x000fe40000000000 */
[----:B------:R-:W-:Y:S01]  /*3520*/  VIADD R130, R139, 0x1000 ;  /* 0x000010008b827836 */ /* 0x000fe20000000000 */
[----:B------:R1:W5:Y:S01]  /*3530*/  @!P4 LDG.E R168, desc[UR14][R6.64] ;  /* 0x0000000e06a8c981 */ /* 0x000362000c1e1900 */
[----:B------:R-:W-:Y:S01]  /*3540*/  UIMAD UR6, UR48, UR6, UR57 ;  /* 0x00000006300672a4 */ /* 0x000fe2000f8e0239 */
[----:B------:R-:W-:Y:S01]  /*3550*/  IMAD.MOV.U32 R164, RZ, RZ, 0x8 ;  /* 0x00000008ffa47424 */ /* 0x000fe200078e00ff */
[----:B------:R-:W-:Y:S01]  /*3560*/  CS2R R94, SRZ ;  /* 0x00000000005e7805 */ /* 0x000fe2000001ff00 */
[----:B------:R1:W5:Y:S01]  /*3570*/  @!P1 LDG.E R169, desc[UR14][R10.64] ;  /* 0x0000000e0aa99981 */ /* 0x000362000c1e1900 */
[----:B------:R-:W-:Y:S01]  /*3580*/  USHF.L.U32 UR6, UR6, 0x5, URZ ;  /* 0x0000000506067899 */ /* 0x000fe2000800063f */
[----:B------:R-:W-:Y:S01]  /*3590*/  SEL R131, R131, R140, !P0 ;  /* 0x0000008c83837207 */ /* 0x000fe20004000000 */
[----:B------:R-:W-:Y:S01]  /*35a0*/  IMAD.MOV.U32 R163, RZ, RZ, 0x40 ;  /* 0x00000040ffa37424 */ /* 0x000fe200078e00ff */
[----:B------:R-:W-:Y:S01]  /*35b0*/  CS2R R92, SRZ ;  /* 0x00000000005c7805 */ /* 0x000fe2000001ff00 */
[----:B------:R-:W-:Y:S01]  /*35c0*/  USHF.R.S32.HI UR7, URZ, 0x1f, UR6 ;  /* 0x0000001f3f077899 */ /* 0x000fe20008011406 */
[----:B------:R-:W-:Y:S01]  /*35d0*/  SEL R130, R130, R139, !P0 ;  /* 0x0000008b82827207 */ /* 0x000fe20004000000 */
[----:B------:R-:W-:Y:S01]  /*35e0*/  IMAD.MOV.U32 R162, RZ, RZ, 0x48 ;  /* 0x00000048ffa27424 */ /* 0x000fe200078e00ff */
[----:B------:R-:W-:Y:S01]  /*35f0*/  CS2R R98, SRZ ;  /* 0x0000000000627805 */ /* 0x000fe2000001ff00 */
[----:B------:R-:W-:Y:S01]  /*3600*/  IMAD.SHL.U32 R0, R140, 0x2, RZ ;  /* 0x000000028c007824 */ /* 0x000fe200078e00ff */
[----:B------:R-:W-:Y:S01]  /*3610*/  CS2R R96, SRZ ;  /* 0x0000000000607805 */ /* 0x000fe2000001ff00 */
[----:B------:R-:W-:Y:S01]  /*3620*/  IMAD.MOV.U32 R161, RZ, RZ, 0x4 ;  /* 0x00000004ffa17424 */ /* 0x000fe200078e00ff */
        /* <DEDUP_REMOVED lines=12> */
[----:B------:R-:W-:Y:S01]  /*36f0*/  LEA R131, R131, UR4, 0x1 ;  /* 0x0000000483837c11 */ /* 0x000fe2000f8e08ff */
[----:B------:R-:W-:Y:S01]  /*3700*/  IMAD.MOV.U32 R166, RZ, RZ, R171 ;  /* 0x000000ffffa67224 */ /* 0x000fe200078e00ab */
[----:B------:R-:W-:Y:S01]  /*3710*/  LEA R130, R130, UR4, 0x1 ;  /* 0x0000000482827c11 */ /* 0x000fe2000f8e08ff */
        /* <DEDUP_REMOVED lines=15> */
[----:B------:R-:W-:Y:S01]  /*3810*/  UIMAD UR24, UR5, 0x78, URZ ;  /* 0x00000078051878a4 */ /* 0x000fe2000f8e023f */
[----:B------:R-:W-:Y:S01]  /*3820*/  ULDC.U8 UR9, c[0x0][0x388] ;  /* 0x0000e20000097ab9 */ /* 0x000fe20000000000 */
[----:B------:R-:W-:Y:S01]  /*3830*/  ULDC UR8, c[0x0][0x2ec] ;  /* 0x0000bb0000087ab9 */ /* 0x000fe20000000800 */
[----:B--2---:R-:W-:Y:S02]  /*3840*/  IADD3 R172, P2, P1, R8, UR6, R172 ;  /* 0x0000000608ac7c10 */ /* 0x004fe4000f95e0ac */
[----:B---3--:R-:W-:Y:S02]  /*3850*/  R2UR UR11, R5 ;  /* 0x00000000050b72ca */ /* 0x008fe400000e0000 */
[----:B------:R-:W-:Y:S01]  /*3860*/  R2UR UR13, R4 ;  /* 0x00000000040d72ca */ /* 0x000fe200000e0000 */
[----:B------:R-:W-:Y:S01]  /*3870*/  IMAD.WIDE.U32 R172, R172, -0x2daee0ad, RZ ;  /* 0xd2511f53acac7825 */ /* 0x000fe200078e00ff */
[----:B-1----:R-:W-:-:S13]  /*3880*/  IADD3.X R165, R9, UR7, R165, P2, P1 ;  /* 0x0000000709a57c10 */ /* 0x002fda00097e24a5 */
.L_x_451:
[----:B-----5:R-:W-:Y:S01]  /*3890*/  FSETP.NEU.FTZ.AND P2, PT, R170, -INF , PT ;  /* 0xff800000aa00780b */ /* 0x020fe20003f5d000 */
[----:B------:R-:W0:Y:S01]  /*38a0*/  LDGDEPBAR ;  /* 0x00000000000079af */ /* 0x000e220000000000 */
[----:B------:R-:W-:Y:S01]  /*38b0*/  IMAD.U32 R46, RZ, RZ, UR22 ;  /* 0x00000016ff2e7e24 */ /* 0x000fe2000f8e00ff */
[----:B------:R-:W-:Y:S01]  /*38c0*/  USHF.L.U32 UR6, UR20, 0x7, URZ ;  /* 0x0000000714067899 */ /* 0x000fe2000800063f */
[----:B------:R-:W-:Y:S01]  /*38d0*/  IMAD.U32 R47, RZ, RZ, UR21 ;  /* 0x00000015ff2f7e24 */ /* 0x000fe2000f8e00ff */
[----:B------:R-:W-:Y:S01]  /*38e0*/  UIADD3 UR19, UR11, -0x4498517b, URZ ;  /* 0xbb67ae850b137890 */ /* 0x000fe2000fffe03f */
[----:B------:R-:W-:Y:S01]  /*38f0*/  IMAD.IADD R124, R136, 0x1, R131 ;  /* 0x00000001887c7824 */ /* 0x000fe200078e0283 */
[----:B------:R-:W-:Y:S01]  /*3900*/  LEA R44, P0, R141, R46, 0x2 ;  /* 0x0000002e8d2c7211 */ /* 0x000fe200078010ff */
[----:B------:R-:W-:Y:S01]  /*3910*/  UIADD3 UR18, UR23, 0x80, UR6 ;  /* 0x0000008017127890 */ /* 0x000fe2000fffe006 */
[----:B------:R-:W-:Y:S02]  /*3920*/  IMAD.U32 R46, RZ, RZ, UR23 ;  /* 0x00000017ff2e7e24 */ /* 0x000fe4000f8e00ff */
[----:B------:R-:W-:Y:S01]  /*3930*/  FMUL.FTZ R243, R167, 1.4426950216293334961 ;  /* 0x3fb8aa3ba7f37820 */ /* 0x000fe20000410000 */
[----:B------:R-:W-:Y:S01]  /*3940*/  LEA.HI.X.SX32 R45, R141, R47, 0x2, P0 ;  /* 0x0000002f8d2d7211 */ /* 0x000fe200000f16ff */
[----:B------:R-:W-:Y:S01]  /*3950*/  USHF.L.U32 UR7, UR10, 0x7, URZ ;  /* 0x000000070a077899 */ /* 0x000fe2000800063f */
[----:B------:R-:W-:Y:S01]  /*3960*/  FSETP.NEU.FTZ.AND P0, PT, R169, -INF , PT ;  /* 0xff800000a900780b */ /* 0x000fe20003f1d000 */
[----:B------:R-:W-:Y:S01]  /*3970*/  UIADD3 UR18, UR18, -UR12, URZ ;  /* 0x8000000c12127290 */ /* 0x000fe2000fffe03f */
[----:B------:R-:W-:Y:S01]  /*3980*/  IMAD.U32 R194, RZ, RZ, UR20 ;  /* 0x00000014ffc27e24 */ /* 0x000fe2000f8e00ff */
[----:B------:R-:W-:Y:S01]  /*3990*/  UIADD3 UR6, UR6, 0x80, URZ ;  /* 0x0000008006067890 */ /* 0x000fe2000fffe03f */
[----:B------:R-:W-:Y:S01]  /*39a0*/  IMAD.U32 R49, RZ, RZ, UR20 ;  /* 0x00000014ff317e24 */ /* 0x000fe2000f8e00ff */
[----:B------:R-:W-:Y:S01]  /*39b0*/  UISETP.GE.AND UP0, UPT, UR7, UR18, UPT ;  /* 0x000000120700728c */ /* 0x000fe2000bf06270 */
[----:B------:R-:W-:Y:S01]  /*39c0*/  IMAD.U32 R195, RZ, RZ, UR7 ;  /* 0x00000007ffc37e24 */ /* 0x000fe2000f8e00ff */
[----:B------:R-:W-:Y:S01]  /*39d0*/  UIADD3 UR5, UR13, -0x61c88647, URZ ;  /* 0x9e3779b90d057890 */ /* 0x000fe2000fffe03f */
[----:B------:R-:W-:Y:S01]  /*39e0*/  IMAD R49, R49, 0x2, R142 ;  /* 0x0000000231317824 */ /* 0x000fe200078e028e */
[----:B------:R-:W-:Y:S01]  /*39f0*/  UISETP.LT.AND UP0, UPT, UR6, UR12, UP0 ;  /* 0x0000000c0600728c */ /* 0x000fe20008701270 */
[----:B------:R-:W-:Y:S01]  /*3a00*/  IMAD.U32 R216, RZ, RZ, UR10 ;  /* 0x0000000affd87e24 */ /* 0x000fe2000f8e00ff */
[----:B------:R-:W-:Y:S01]  /*3a10*/  UIADD3 UR7, UR13, -0x255992d5, URZ ;  /* 0xdaa66d2b0d077890 */ /* 0x000fe2000fffe03f */
[----:B------:R-:W-:Y:S04]  /*3a20*/  DEPBAR.LE SB0, 0x0 ;  /* 0x000080000000791a */ /* 0x000fe80000000000 */
[----:B------:R-:W-:Y:S01]  /*3a30*/  BAR.SYNC.DEFER_BLOCKING 0x0 ;  /* 0x0000000000007b1d */ /* 0x000fe20000010000 */
[----:B------:R-:W-:Y:S01]  /*3a40*/  PLOP3.LUT P3, PT, PT, PT, UP0, 0x80, 0x0 ;  /* 0x000000000000781c */ /* 0x000fe20003f6f008 */
[----:B------:R-:W-:Y:S01]  /*3a50*/  IMAD.SHL.U32 R49, R49, 0x2, RZ ;  /* 0x0000000231317824 */ /* 0x000fe200078e00ff */
[----:B------:R-:W-:Y:S01]  /*3a60*/  UIADD3 UR6, UR13, 0x78dde6e4, URZ ;  /* 0x78dde6e40d067890 */ /* 0x000fe2000fffe03f */
[----:B------:R-:W-:Y:S01]  /*3a70*/  IMAD R216, R216, 0x8, R143 ;  /* 0x00000008d8d87824 */ /* 0x000fe200078e028f */
[----:B------:R-:W-:Y:S01]  /*3a80*/  UISETP.GT.AND UP3, UPT, UR10, UR40, UPT ;  /* 0x000000280a00728c */ /* 0x000fe2000bf64270 */
[----:B------:R-:W-:Y:S01]  /*3a90*/  VIADD R47, R49, 0x1 ;  /* 0x00000001312f7836 */ /* 0x000fe20000000000 */
[C---:B------:R-:W-:Y:S01]  /*3aa0*/  LOP3.LUT R64, R173.reuse, UR11, R49, 0x96, !PT ;  /* 0x0000000bad407c12 */ /* 0x040fe2000f8e9631 */
[C---:B------:R-:W-:Y:S02]  /*3ab0*/  VIADD R56, R216.reuse, 0x4 ;  /* 0x00000004d8387836 */ /* 0x040fe40000000000 */
[----:B------:R-:W-:Y:S01]  /*3ac0*/  IMAD.WIDE.U32 R216, R216, -0x326172a9, RZ ;  /* 0xcd9e8d57d8d87825 */ /* 0x000fe200078e00ff */
[----:B------:R-:W-:Y:S03]  /*3ad0*/  LOP3.LUT R204, R173, UR11, R47, 0x96, !PT ;  /* 0x0000000badcc7c12 */ /* 0x000fe6000f8e962f */
[----:B------:R-:W-:Y:S01]  /*3ae0*/  @!P3 IADD3 R46, -R46, 0x1, R141 ;  /* 0x000000012e2eb810 */ /* 0x000fe20007ffe18d */
[----:B------:R-:W-:Y:S03]  /*3af0*/  IMAD.WIDE.U32 R56, R56, -0x326172a9, RZ ;  /* 0xcd9e8d5738387825 */ /* 0x000fe600078e00ff */
[----:B------:R-:W-:Y:S01]  /*3b00*/  @!P3 IADD3 R195, R195, UR12, R46 ;  /* 0x0000000cc3c3bc10 */ /* 0x000fe2000fffe02e */
[----:B------:R-:W-:Y:S04]  /*3b10*/  IMAD.WIDE.U32 R64, R64, -0x326172a9, RZ ;  /* 0xcd9e8d5740407825 */ /* 0x000fe800078e00ff */
[----:B------:R-:W-:Y:S01]  /*3b20*/  IMAD.WIDE.U32 R204, R204, -0x326172a9, RZ ;  /* 0xcd9e8d57cccc7825 */ /* 0x000fe200078e00ff */
[C---:B------:R-:W-:Y:S01]  /*3b30*/  LOP3.LUT R210, R65.reuse, UR5, R216, 0x96, !PT ;  /* 0x0000000541d27c12 */ /* 0x040fe2000f8e96d8 */
[----:B------:R-:W-:Y:S01]  /*3b40*/  LDSM.16.M88.4 R100, [R131] ;  /* 0x000000008364783b */ /* 0x000fe20000000200 */
[----:B------:R-:W-:Y:S02]  /*3b50*/  LOP3.LUT R196, R65, UR5, R56, 0x96, !PT ;  /* 0x0000000541c47c12 */ /* 0x000fe4000f8e9638 */
[C---:B------:R-:W-:Y:S01]  /*3b60*/  LOP3.LUT R216, R205.reuse, UR5, R216, 0x96, !PT ;  /* 0x00000005cdd87c12 */ /* 0x040fe2000f8e96d8 */
[----:B------:R-:W-:Y:S01]  /*3b70*/  IMAD.WIDE.U32 R210, R210, -0x2daee0ad, RZ ;  /* 0xd2511f53d2d27825 */ /* 0x000fe200078e00ff */
[----:B------:R-:W-:Y:S01]  /*3b80*/  LOP3.LUT R56, R205, UR5, R56, 0x96, !PT ;  /* 0x00000005cd387c12 */ /* 0x000fe2000f8e9638 */
[----:B------:R-:W-:Y:S02]  /*3b90*/  UIADD3 UR5, UR13, 0x3c6ef372, URZ ;  /* 0x3c6ef3720d057890 */ /* 0x000fe4000fffe03f */
[----:B------:R-:W1:Y:S01]  /*3ba0*/  LDSM.16.M88.4 R104, [R138+UR4+0x6000] ;  /* 0x006000048a68783b */ /* 0x000e620008000200 */
[----:B------:R-:W-:Y:S07]  /*3bb0*/  IMAD.WIDE.U32 R196, R196, -0x2daee0ad, RZ ;  /* 0xd2511f53c4c47825 */ /* 0x000fee00078e00ff */
[----:B------:R-:W2:Y:S08]  /*3bc0*/  LDSM.16.M88.4 R108, [R131+0x1000] ;  /* 0x00100000836c783b */ /* 0x000eb00000000200 */
[----:B------:R-:W3:Y:S08]  /*3bd0*/  LDSM.16.M88.4 R112, [R138+UR4+0x6400] ;  /* 0x006400048a70783b */ /* 0x000ef00008000200 */
[----:B------:R-:W4:Y:S04]  /*3be0*/  LDG.E R183, desc[UR14][R44.64] ;  /* 0x0000000e2cb77981 */ /* 0x000f28000c1e1900 */
[----:B------:R-:W4:Y:S04]  /*3bf0*/  LDG.E R182, desc[UR14][R44.64+0x20] ;  /* 0x0000200e2cb67981 */ /* 0x000f28000c1e1900 */
[----:B------:R-:W5:Y:S04]  /*3c00*/  LDG.E R181, desc[UR14][R44.64+0x100] ;  /* 0x0001000e2cb57981 */ /* 0x000f68000c1e1900 */
[----:B------:R3:W5:Y:S01]  /*3c10*/  LDG.E R180, desc[UR14][R44.64+0x120] ;  /* 0x0001200e2cb47981 */ /* 0x000762000c1e1900 */
[-C--:B-1----:R-:W-:Y:S03]  /*3c20*/  HMMA.16816.F32.BF16 R4, R100, R104.reuse, RZ ;  /* 0x000000686404723c */ /* 0x082fe600000418ff */
[----:B------:R-:W1:Y:S03]  /*3c30*/  LDSM.16.M88.4 R116, [R138+UR4+0x6800] ;  /* 0x006800048a74783b */ /* 0x000e660008000200 */
[C---:B--2---:R-:W-:Y:S05]  /*3c40*/  HMMA.16816.F32.BF16 R8, R108.reuse, R104, RZ ;  /* 0x000000686c08723c */ /* 0x044fea00000418ff */
[----:B------:R-:W-:Y:S01]  /*3c50*/  LDSM.16.M88.4 R120, [R137] ;  /* 0x000000008978783b */ /* 0x000fe20000000200 */
[-C--:B------:R-:W-:Y:S06]  /*3c60*/  HMMA.16816.F32.BF16 R12, R108, R106.reuse, RZ ;  /* 0x0000006a6c0c723c */ /* 0x080fec00000418ff */
[C---:B------:R-:W-:Y:S01]  /*3c70*/  HMMA.16816.F32.BF16 R16, R100.reuse, R106, RZ ;  /* 0x0000006a6410723c */ /* 0x040fe200000418ff */
[----:B---3--:R-:W2:Y:S01]  /*3c80*/  @!P3 S2R R44, SR_TID.X ;  /* 0x00000000002cb919 */ /* 0x008ea20000002100 */
[----:B------:R-:W-:Y:S01]  /*3c90*/  LOP3.LUT R45, R165, UR13, RZ, 0x3c, !PT ;  /* 0x0000000da52d7c12 */ /* 0x000fe2000f8e3cff */
[----:B------:R-:W3:Y:S03]  /*3ca0*/  LDSM.16.M88.4 R104, [R138+UR4+0x6c00] ;  /* 0x006c00048a68783b */ /* 0x000ee60008000200 */
[-C--:B------:R-:W-:Y:S01]  /*3cb0*/  LOP3.LUT R184, R217, R45.reuse, RZ, 0x3c, !PT ;  /* 0x0000002dd9b87212 */ /* 0x080fe200078e3cff */
[-C--:B------:R-:W-:Y:S01]  /*3cc0*/  HMMA.16816.F32.BF16 R20, R100, R112.reuse, RZ ;  /* 0x000000706414723c */ /* 0x080fe200000418ff */
[----:B------:R-:W-:Y:S03]  /*3cd0*/  LOP3.LUT R212, R57, R45, RZ, 0x3c, !PT ;  /* 0x0000002d39d47212 */ /* 0x000fe600078e3cff */
[----:B------:R-:W-:Y:S01]  /*3ce0*/  LOP3.LUT R45, R172, UR19, RZ, 0x3c, !PT ;  /* 0x00000013ac2d7c12 */ /* 0x000fe2000f8e3cff */
[----:B------:R-:W-:Y:S01]  /*3cf0*/  IMAD.WIDE.U32 R56, R56, -0x2daee0ad, RZ ;  /* 0xd2511f5338387825 */ /* 0x000fe200078e00ff */
[C---:B------:R-:W-:Y:S05]  /*3d00*/  HMMA.16816.F32.BF16 R24, R108.reuse, R112, RZ ;  /* 0x000000706c18723c */ /* 0x040fea00000418ff */
[----:B------:R-:W-:Y:S01]  /*3d10*/  IMAD.WIDE.U32 R184, R184, -0x2daee0ad, RZ ;  /* 0xd2511f53b8b87825 */ /* 0x000fe200078e00ff */
[-C--:B------:R-:W-:Y:S05]  /*3d20*/  HMMA.16816.F32.BF16 R28, R108, R114.reuse, RZ ;  /* 0x000000726c1c723c */ /* 0x080fea00000418ff */
[C---:B------:R-:W-:Y:S01]  /*3d30*/  LOP3.LUT R198, R45.reuse, R185, RZ, 0x3c, !PT ;  /* 0x000000b92dc67212 */ /* 0x040fe200078e3cff */
[C---:B------:R-:W-:Y:S01]  /*3d40*/  HMMA.16816.F32.BF16 R32, R100.reuse, R114, RZ ;  /* 0x000000726420723c */ /* 0x040fe200000418ff */
[----:B------:R-:W3:Y:S04]  /*3d50*/  LDSM.16.M88.4 R112, [R124] ;  /* 0x000000007c70783b */ /* 0x000ee80000000200 */
[----:B------:R-:W-:Y:S01]  /*3d60*/  IMAD.WIDE.U32 R212, R212, -0x2daee0ad, RZ ;  /* 0xd2511f53d4d47825 */ /* 0x000fe200078e00ff */
[-C--:B-1----:R-:W-:Y:S03]  /*3d70*/  HMMA.16816.F32.BF16 R36, R100, R116.reuse, RZ ;  /* 0x000000746424723c */ /* 0x082fe600000418ff */
[----:B------:R-:W1:Y:S02]  /*3d80*/  LDSM.16.M88.4 R124, [R124+0x1000] ;  /* 0x001000007c7c783b */ /* 0x000e640000000200 */
[----:B------:R-:W-:Y:S01]  /*3d90*/  LOP3.LUT R200, R45, R213, RZ, 0x3c, !PT ;  /* 0x000000d52dc87212 */ /* 0x000fe200078e3cff */
[C---:B------:R-:W-:Y:S02]  /*3da0*/  HMMA.16816.F32.BF16 R40, R108.reuse, R116, RZ ;  /* 0x000000746c28723c */ /* 0x040fe400000418ff */
[----:B--2---:R-:W-:Y:S03]  /*3db0*/  @!P3 IMAD.SHL.U32 R44, R44, 0x2, RZ ;  /* 0x000000022c2cb824 */ /* 0x004fe600078e00ff */
[----:B------:R-:W-:Y:S03]  /*3dc0*/  IMAD.WIDE.U32 R200, R200, -0x326172a9, RZ ;  /* 0xcd9e8d57c8c87825 */ /* 0x000fe600078e00ff */
[----:B------:R-:W-:Y:S02]  /*3dd0*/  @!P3 LOP3.LUT R49, R44, 0x6, RZ, 0xc0, !PT ;  /* 0x000000062c31b812 */ /* 0x000fe400078ec0ff */
[-C--:B------:R-:W-:Y:S01]  /*3de0*/  HMMA.16816.F32.BF16 R44, R108, R118.reuse, RZ ;  /* 0x000000766c2c723c */ /* 0x080fe200000418ff */
[----:B------:R-:W-:Y:S04]  /*3df0*/  IMAD.WIDE.U32 R198, R198, -0x326172a9, RZ ;  /* 0xcd9e8d57c6c67825 */ /* 0x000fe800078e00ff */
[----:B------:R-:W-:Y:S01]  /*3e00*/  @!P3 IMAD R49, R142, 0x40, R49 ;  /* 0x000000408e31b824 */ /* 0x000fe200078e0231 */
[C---:B------:R-:W-:Y:S02]  /*3e10*/  LOP3.LUT R66, R199.reuse, UR5, R64, 0x96, !PT ;  /* 0x00000005c7427c12 */ /* 0x040fe4000f8e9640 */
[----:B------:R-:W-:Y:S03]  /*3e20*/  LOP3.LUT R202, R199, UR5, R204, 0x96, !PT ;  /* 0x00000005c7ca7c12 */ /* 0x000fe6000f8e96cc */
[C---:B------:R-:W-:Y:S01]  /*3e30*/  LOP3.LUT R64, R201.reuse, UR5, R64, 0x96, !PT ;  /* 0x00000005c9407c12 */ /* 0x040fe2000f8e9640 */
[----:B------:R-:W-:Y:S01]  /*3e40*/  @!P3 IMAD R194, R194, 0x80, R49 ;  /* 0x00000080c2c2b824 */ /* 0x000fe200078e0231 */
[----:B------:R-:W-:Y:S01]  /*3e50*/  LOP3.LUT R204, R201, UR5, R204, 0x96, !PT ;  /* 0x00000005c9cc7c12 */ /* 0x000fe2000f8e96cc */
[C---:B------:R-:W-:Y:S01]  /*3e60*/  HMMA.16816.F32.BF16 R48, R100.reuse, R118, RZ ;  /* 0x000000766430723c */ /* 0x040fe200000418ff */
[----:B------:R-:W-:Y:S01]  /*3e70*/  UIADD3 UR5, UR11, 0x76cf5d0a, URZ ;  /* 0x76cf5d0a0b057890 */ /* 0x000fe2000fffe03f */
[----:B------:R-:W-:Y:S01]  /*3e80*/  @!P3 VIADDMNMX R199, R195, R164, UR12, PT ;  /* 0x0000000cc3c7be46 */ /* 0x000fe2000b8001a4 */
[----:B------:R-:W-:Y:S03]  /*3e90*/  IMAD.WIDE.U32 R66, R66, -0x2daee0ad, RZ ;  /* 0xd2511f5342427825 */ /* 0x000fe600078e00ff */
[-C--:B---3--:R-:W-:Y:S01]  /*3ea0*/  HMMA.16816.F32.BF16 R52, R100, R104.reuse, RZ ;  /* 0x000000686434723c */ /* 0x088fe200000418ff */
[----:B------:R-:W-:Y:S01]  /*3eb0*/  LOP3.LUT R186, R211, UR5, R184, 0x96, !PT ;  /* 0x00000005d3ba7c12 */ /* 0x000fe2000f8e96b8 */
[----:B------:R-:W-:Y:S03]  /*3ec0*/  @!P3 VIADD R188, R194, 0x21 ;  /* 0x00000021c2bcb836 */ /* 0x000fe60000000000 */
[--C-:B------:R-:W-:Y:S01]  /*3ed0*/  LOP3.LUT R208, R197, UR5, R212.reuse, 0x96, !PT ;  /* 0x00000005c5d07c12 */ /* 0x100fe2000f8e96d4 */
[----:B------:R-:W-:Y:S01]  /*3ee0*/  IMAD.WIDE.U32 R64, R64, -0x2daee0ad, RZ ;  /* 0xd2511f5340407825 */ /* 0x000fe200078e00ff */
[----:B------:R-:W-:Y:S04]  /*3ef0*/  LOP3.LUT R212, R57, UR5, R212, 0x96, !PT ;  /* 0x0000000539d47c12 */ /* 0x000fe8000f8e96d4 */
[----:B------:R-:W-:Y:S04]  /*3f00*/  IMAD.WIDE.U32 R216, R216, -0x2daee0ad, RZ ;  /* 0xd2511f53d8d87825 */ /* 0x000fe800078e00ff */
[----:B------:R-:W-:Y:S01]  /*3f10*/  IMAD.WIDE.U32 R204, R204, -0x2daee0ad, RZ ;  /* 0xd2511f53cccc7825 */ /* 0x000fe200078e00ff */
[----:B------:R-:W-:Y:S01]  /*3f20*/  LOP3.LUT R184, R217, UR5, R184, 0x96, !PT ;  /* 0x00000005d9b87c12 */ /* 0x000fe2000f8e96b8 */
[----:B------:R-:W-:Y:S02]  /*3f30*/  UIADD3 UR5, UR11, 0x32370b8f, URZ ;  /* 0x32370b8f0b057890 */ /* 0x000fe4000fffe03f */
[----:B------:R-:W-:Y:S04]  /*3f40*/  IMAD.WIDE.U32 R186, R186, -0x326172a9, RZ ;  /* 0xcd9e8d57baba7825 */ /* 0x000fe800078e00ff */
[----:B------:R-:W-:Y:S01]  /*3f50*/  LOP3.LUT R197, R205, UR5, R56, 0x96, !PT ;  /* 0x00000005cdc57c12 */ /* 0x000fe2000f8e9638 */
[----:B------:R-:W-:Y:S01]  /*3f60*/  IMAD.WIDE.U32 R202, R202, -0x2daee0ad, RZ ;  /* 0xd2511f53caca7825 */ /* 0x000fe200078e00ff */
[----:B------:R-:W-:Y:S01]  /*3f70*/  LOP3.LUT R214, R187, UR7, R198, 0x96, !PT ;  /* 0x00000007bbd67c12 */ /* 0x000fe2000f8e96c6 */
[C---:B------:R-:W-:Y:S02]  /*3f80*/  HMMA.16816.F32.BF16 R56, R108.reuse, R104, RZ ;  /* 0x000000686c38723c */ /* 0x040fe400000418ff */
[----:B------:R-:W-:Y:S01]  /*3f90*/  LOP3.LUT R210, R67, UR5, R210, 0x96, !PT ;  /* 0x0000000543d27c12 */ /* 0x000fe2000f8e96d2 */
[----:B------:R-:W-:Y:S01]  /*3fa0*/  IMAD.WIDE.U32 R208, R208, -0x326172a9, RZ ;  /* 0xcd9e8d57d0d07825 */ /* 0x000fe200078e00ff */
[----:B------:R-:W-:Y:S02]  /*3fb0*/  LOP3.LUT R216, R203, UR5, R216, 0x96, !PT ;  /* 0x00000005cbd87c12 */ /* 0x000fe4000f8e96d8 */
[----:B------:R-:W-:Y:S01]  /*3fc0*/  LOP3.LUT R196, R65, UR5, R196, 0x96, !PT ;  /* 0x0000000541c47c12 */ /* 0x000fe2000f8e96c4 */
[-C--:B------:R-:W-:Y:S01]  /*3fd0*/  HMMA.16816.F32.BF16 R60, R108, R106.reuse, RZ ;  /* 0x0000006a6c3c723c */ /* 0x080fe200000418ff */
[----:B------:R-:W-:Y:S01]  /*3fe0*/  LOP3.LUT R206, R209, UR7, R200, 0x96, !PT ;  /* 0x00000007d1ce7c12 */ /* 0x000fe2000f8e96c8 */
[----:B------:R-:W-:Y:S02]  /*3ff0*/  UIADD3 UR5, UR11, -0x126145ec, URZ ;  /* 0xed9eba140b057890 */ /* 0x000fe4000fffe03f */
[----:B------:R-:W-:Y:S01]  /*4000*/  @!P3 VIMNMX R209, R195, UR12, PT ;  /* 0x0000000cc3d1bc48 */ /* 0x000fe2000bfe0100 */
[----:B------:R-:W-:Y:S06]  /*4010*/  IMAD.WIDE.U32 R214, R214, -0x2daee0ad, RZ ;  /* 0xd2511f53d6d67825 */ /* 0x000fec00078e00ff */
[----:B------:R-:W-:Y:S01]  /*4020*/  LOP3.LUT R203, R215, UR5, R66, 0x96, !PT ;  /* 0x00000005d7cb7c12 */ /* 0x000fe2000f8e9642 */
[----:B------:R-:W-:Y:S04]  /*4030*/  IMAD.WIDE.U32 R206, R206, -0x2daee0ad, RZ ;  /* 0xd2511f53cece7825 */ /* 0x000fe800078e00ff */
[----:B------:R-:W-:Y:S01]  /*4040*/  IMAD.WIDE.U32 R184, R184, -0x326172a9, RZ ;  /* 0xcd9e8d57b8b87825 */ /* 0x000fe200078e00ff */
[----:B------:R-:W-:Y:S02]  /*4050*/  LOP3.LUT R201, R207, UR5, R64, 0x96, !PT ;  /* 0x00000005cfc97c12 */ /* 0x000fe4000f8e9640 */
[----:B------:R-:W-:Y:S01]  /*4060*/  HMMA.16816.F32.BF16 R64, R100, R106, RZ ;  /* 0x0000006a6440723c */ /* 0x000fe200000418ff */
[----:B------:R-:W2:Y:S01]  /*4070*/  LDSM.16.M88.4 R100, [R137+0x400] ;  /* 0x000400008964783b */ /* 0x000ea20000000200 */
[----:B------:R-:W-:Y:S01]  /*4080*/  LOP3.LUT R198, R185, UR7, R198, 0x96, !PT ;  /* 0x00000007b9c67c12 */ /* 0x000fe2000f8e96c6 */
[C---:B------:R-:W-:Y:S02]  /*4090*/  @!P3 VIADD R192, R194.reuse, 0x28 ;  /* 0x00000028c2c0b836 */ /* 0x040fe40000000000 */
[C---:B------:R-:W-:Y:S01]  /*40a0*/  @!P3 VIADD R190, R194.reuse, 0x29 ;  /* 0x00000029c2beb836 */ /* 0x040fe20000000000 */
[-C--:B------:R-:W-:Y:S03]  /*40b0*/  HMMA.16816.F32.BF16 R4, R112, R120.reuse, R4 ;  /* 0x000000787004723c */ /* 0x080fe60000041804 */
[----:B------:R-:W3:Y:S02]  /*40c0*/  LDSM.16.M88.4 R104, [R137+0x800] ;  /* 0x000800008968783b */ /* 0x000ee40000000200 */
[----:B------:R-:W-:Y:S01]  /*40d0*/  @!P3 VIADD R218, R194, 0x31 ;  /* 0x00000031c2dab836 */ /* 0x000fe20000000000 */
[C---:B-1----:R-:W-:Y:S05]  /*40e0*/  HMMA.16816.F32.BF16 R8, R124.reuse, R120, R8 ;  /* 0x000000787c08723c */ /* 0x042fea0000041808 */
[----:B------:R-:W-:Y:S01]  /*40f0*/  IMAD.WIDE.U32 R232, R198, -0x2daee0ad, RZ ;  /* 0xd2511f53c6e87825 */ /* 0x000fe200078e00ff */
[-C--:B------:R-:W-:Y:S05]  /*4100*/  HMMA.16816.F32.BF16 R12, R124, R122.reuse, R12 ;  /* 0x0000007a7c0c723c */ /* 0x080fea000004180c */
[----:B------:R-:W-:Y:S01]  /*4110*/  FMUL.FTZ R120, R170, 1.4426950216293334961 ;  /* 0x3fb8aa3baa787820 */ /* 0x000fe20000410000 */
[C---:B------:R-:W-:Y:S05]  /*4120*/  HMMA.16816.F32.BF16 R16, R112.reuse, R122, R16 ;  /* 0x0000007a7010723c */ /* 0x040fea0000041810 */
[----:B------:R-:W-:Y:S01]  /*4130*/  FSEL R120, R120, RZ, P2 ;  /* 0x000000ff78787208 */ /* 0x000fe20001000000 */
[----:B------:R-:W-:Y:S01]  /*4140*/  IMAD.WIDE.U32 R222, R197, -0x326172a9, RZ ;  /* 0xcd9e8d57c5de7825 */ /* 0x000fe200078e00ff */
[----:B------:R-:W-:Y:S04]  /*4150*/  FSETP.NEU.FTZ.AND P2, PT, R168, -INF , PT ;  /* 0xff800000a800780b */ /* 0x000fe80003f5d000 */
[----:B------:R-:W-:Y:S04]  /*4160*/  IMAD.WIDE.U32 R226, R196, -0x326172a9, RZ ;  /* 0xcd9e8d57c4e27825 */ /* 0x000fe800078e00ff */
[----:B------:R-:W-:Y:S01]  /*4170*/  IMAD.WIDE.U32 R210, R210, -0x326172a9, RZ ;  /* 0xcd9e8d57d2d27825 */ /* 0x000fe200078e00ff */
[----:B------:R-:W-:Y:S01]  /*4180*/  LOP3.LUT R208, R227, UR6, R208, 0x96, !PT ;  /* 0x00000006e3d07c12 */ /* 0x000fe2000f8e96d0 */
[-C--:B--2---:R-:W-:Y:S03]  /*4190*/  HMMA.16816.F32.BF16 R20, R112, R100.reuse, R20 ;  /* 0x000000647014723c */ /* 0x084fe60000041814 */
[----:B------:R-:W-:Y:S01]  /*41a0*/  LOP3.LUT R205, R211, UR6, R186, 0x96, !PT ;  /* 0x00000006d3cd7c12 */ /* 0x000fe2000f8e96ba */
[----:B------:R-:W-:Y:S01]  /*41b0*/  @!P3 VIADD R186, R194, 0x11 ;  /* 0x00000011c2bab836 */ /* 0x000fe20000000000 */
[C---:B------:R-:W-:Y:S01]  /*41c0*/  @!P3 VIADDMNMX R211, R195.reuse, R163, UR12, PT ;  /* 0x0000000cc3d3be46 */ /* 0x040fe2000b8001a3 */
[C---:B------:R-:W-:Y:S05]  /*41d0*/  HMMA.16816.F32.BF16 R24, R124.reuse, R100, R24 ;  /* 0x000000647c18723c */ /* 0x040fea0000041818 */
[----:B------:R-:W-:Y:S01]  /*41e0*/  @!P3 VIADDMNMX R195, R195, R162, UR12, PT ;  /* 0x0000000cc3c3be46 */ /* 0x000fe2000b8001a2 */
[-C--:B------:R-:W-:Y:S05]  /*41f0*/  HMMA.16816.F32.BF16 R28, R124, R102.reuse, R28 ;  /* 0x000000667c1c723c */ /* 0x080fea000004181c */
[----:B------:R-:W-:Y:S01]  /*4200*/  IMAD.WIDE.U32 R216, R216, -0x326172a9, RZ ;  /* 0xcd9e8d57d8d87825 */ /* 0x000fe200078e00ff */
[C---:B------:R-:W-:Y:S01]  /*4210*/  HMMA.16816.F32.BF16 R32, R112.reuse, R102, R32 ;  /* 0x000000667020723c */ /* 0x040fe20000041820 */
[----:B------:R-:W1:Y:S04]  /*4220*/  LDSM.16.M88.4 R100, [R137+0xc00] ;  /* 0x000c00008964783b */ /* 0x000e680000000200 */
[----:B------:R-:W-:Y:S01]  /*4230*/  LOP3.LUT R207, R217, UR6, R184, 0x96, !PT ;  /* 0x00000006d9cf7c12 */ /* 0x000fe2000f8e96b8 */
[-C--:B---3--:R-:W-:Y:S05]  /*4240*/  HMMA.16816.F32.BF16 R36, R112, R104.reuse, R36 ;  /* 0x000000687024723c */ /* 0x088fea0000041824 */
[----:B------:R-:W-:Y:S01]  /*4250*/  @!P3 VIADD R184, R194, 0x1 ;  /* 0x00000001c2b8b836 */ /* 0x000fe20000000000 */
[C---:B------:R-:W-:Y:S04]  /*4260*/  HMMA.16816.F32.BF16 R40, R124.reuse, R104, R40 ;  /* 0x000000687c28723c */ /* 0x040fe80000041828 */
[C---:B------:R-:W-:Y:S01]  /*4270*/  @!P3 ISETP.GE.AND P4, PT, R184.reuse, R209, PT ;  /* 0x000000d1b800b20c */ /* 0x040fe20003f86270 */
[----:B------:R-:W-:Y:S01]  /*4280*/  IMAD.WIDE.U32 R220, R205, -0x2daee0ad, RZ ;  /* 0xd2511f53cddc7825 */ /* 0x000fe200078e00ff */
[C---:B------:R-:W-:Y:S01]  /*4290*/  @!P3 ISETP.GE.AND P1, PT, R184.reuse, R199, PT ;  /* 0x000000c7b800b20c */ /* 0x040fe20003f26270 */
[-C--:B------:R-:W-:Y:S03]  /*42a0*/  HMMA.16816.F32.BF16 R44, R124, R106.reuse, R44 ;  /* 0x0000006a7c2c723c */ /* 0x080fe6000004182c */
[----:B------:R-:W-:Y:S01]  /*42b0*/  @!P3 ISETP.GE.AND P5, PT, R184, R211, PT ;  /* 0x000000d3b800b20c */ /* 0x000fe20003fa6270 */
[----:B------:R-:W-:Y:S01]  /*42c0*/  IMAD.WIDE.U32 R228, R208, -0x2daee0ad, RZ ;  /* 0xd2511f53d0e47825 */ /* 0x000fe200078e00ff */
[----:B------:R-:W-:Y:S01]  /*42d0*/  @!P3 ISETP.GE.AND P6, PT, R184, R195, PT ;  /* 0x000000c3b800b20c */ /* 0x000fe20003fc6270 */
[C---:B------:R-:W-:Y:S05]  /*42e0*/  HMMA.16816.F32.BF16 R48, R112.reuse, R106, R48 ;  /* 0x0000006a7030723c */ /* 0x040fea0000041830 */
[----:B------:R-:W-:Y:S01]  /*42f0*/  @!P3 FSEL R7, R7, -INF , !P1 ;  /* 0xff8000000707b808 */ /* 0x000fe20004800000 */
[----:B------:R-:W-:Y:S01]  /*4300*/  FMUL.FTZ R184, R169, 1.4426950216293334961 ;  /* 0x3fb8aa3ba9b87820 */ /* 0x000fe20000410000 */
[----:B------:R-:W-:Y:S04]  /*4310*/  @!P3 FSEL R9, R9, -INF , !P5 ;  /* 0xff8000000909b808 */ /* 0x000fe80006800000 */
[----:B------:R-:W-:Y:S01]  /*4320*/  FSEL R121, R184, RZ, P0 ;  /* 0x000000ffb8797208 */ /* 0x000fe20000000000 */
[----:B------:R-:W-:Y:S01]  /*4330*/  FFMA.FTZ R187, R7, UR8, -R120 ;  /* 0x0000000807bb7c23 */ /* 0x000fe20008010878 */
[----:B------:R-:W-:Y:S01]  /*4340*/  FSETP.NEU.FTZ.AND P0, PT, R167, -INF , PT ;  /* 0xff800000a700780b */ /* 0x000fe20003f1d000 */
[----:B------:R-:W-:Y:S01]  /*4350*/  FMUL.FTZ R184, R168, 1.4426950216293334961 ;  /* 0x3fb8aa3ba8b87820 */ /* 0x000fe20000410000 */
[----:B------:R-:W-:Y:S01]  /*4360*/  @!P3 FSEL R5, R5, -INF , !P4 ;  /* 0xff8000000505b808 */ /* 0x000fe20006000000 */
[-C--:B-1----:R-:W-:Y:S02]  /*4370*/  HMMA.16816.F32.BF16 R52, R112, R100.reuse, R52 ;  /* 0x000000647034723c */ /* 0x082fe40000041834 */
[----:B------:R-:W-:Y:S01]  /*4380*/  MUFU.EX2 R187, R187 ;  /* 0x000000bb00bb7308 */ /* 0x000fe20000000800 */
[----:B------:R-:W-:Y:S01]  /*4390*/  FSEL R243, R243, RZ, P0 ;  /* 0x000000fff3f37208 */ /* 0x000fe20000000000 */
[----:B------:R-:W-:Y:S01]  /*43a0*/  IMAD.WIDE.U32 R212, R212, -0x326172a9, RZ ;  /* 0xcd9e8d57d4d47825 */ /* 0x000fe200078e00ff */
[C---:B------:R-:W-:Y:S01]  /*43b0*/  @!P3 ISETP.GE.AND P0, PT, R194.reuse, R209, PT ;  /* 0x000000d1c200b20c */ /* 0x040fe20003f06270 */
[C---:B------:R-:W-:Y:S04]  /*43c0*/  HMMA.16816.F32.BF16 R56, R124.reuse, R100, R56 ;  /* 0x000000647c38723c */ /* 0x040fe80000041838 */
[----:B------:R-:W-:Y:S01]  /*43d0*/  @!P3 ISETP.GE.AND P4, PT, R194, R195, PT ;  /* 0x000000c3c200b20c */ /* 0x000fe20003f86270 */
[----:B------:R-:W-:Y:S01]  /*43e0*/  FFMA.FTZ R189, R9, UR8, -R243 ;  /* 0x0000000809bd7c23 */ /* 0x000fe200080108f3 */
[----:B------:R-:W-:Y:S01]  /*43f0*/  FSEL R122, R184, RZ, P2 ;  /* 0x000000ffb87a7208 */ /* 0x000fe20001000000 */
[-C--:B------:R-:W-:Y:S03]  /*4400*/  HMMA.16816.F32.BF16 R60, R124, R102.reuse, R60 ;  /* 0x000000667c3c723c */ /* 0x080fe6000004183c */
[C---:B------:R-:W-:Y:S01]  /*4410*/  @!P3 ISETP.GE.AND P2, PT, R194.reuse, R199, PT ;  /* 0x000000c7c200b20c */ /* 0x040fe20003f46270 */
[----:B------:R-:W-:Y:S01]  /*4420*/  @!P3 VIADD R184, R194, 0x8 ;  /* 0x00000008c2b8b836 */ /* 0x000fe20000000000 */
[----:B------:R-:W-:Y:S01]  /*4430*/  @!P3 FSEL R4, R4, -INF , !P0 ;  /* 0xff8000000404b808 */ /* 0x000fe20004000000 */
[----:B------:R-:W-:Y:S01]  /*4440*/  HMMA.16816.F32.BF16 R64, R112, R102, R64 ;  /* 0x000000667040723c */ /* 0x000fe20000041840 */
[----:B------:R-:W-:Y:S03]  /*4450*/  MUFU.EX2 R189, R189 ;  /* 0x000000bd00bd7308 */ /* 0x000fe60000000800 */
[-C--:B------:R-:W-:Y:S01]  /*4460*/  @!P3 ISETP.GE.AND P0, PT, R194, R211.reuse, PT ;  /* 0x000000d3c200b20c */ /* 0x080fe20003f06270 */
[----:B------:R-:W-:Y:S01]  /*4470*/  FFMA.FTZ R185, R4, UR8, -R121 ;  /* 0x0000000804b97c23 */ /* 0x000fe20008010879 */
[----:B------:R-:W-:Y:S01]  /*4480*/  @!P3 FSEL R6, R6, -INF , !P2 ;  /* 0xff8000000606b808 */ /* 0x000fe20005000000 */
[----:B------:R-:W-:Y:S01]  /*4490*/  @!P3 VIADD R126, R194, 0x38 ;  /* 0x00000038c27eb836 */ /* 0x000fe20000000000 */
[----:B------:R-:W-:Y:S02]  /*44a0*/  @!P3 FSEL R8, R8, -INF , !P0 ;  /* 0xff8000000808b808 */ /* 0x000fe40004000000 */
[C---:B------:R-:W-:Y:S01]  /*44b0*/  @!P3 ISETP.GE.AND P2, PT, R184.reuse, R211, PT ;  /* 0x000000d3b800b20c */ /* 0x040fe20003f46270 */
[----:B------:R-:W-:Y:S01]  /*44c0*/  MUFU.EX2 R185, R185 ;  /* 0x000000b900b97308 */ /* 0x000fe20000000800 */
[C---:B------:R-:W-:Y:S02]  /*44d0*/  @!P3 ISETP.GE.AND P1, PT, R184.reuse, R195, PT ;  /* 0x000000c3b800b20c */ /* 0x040fe40003f26270 */
[C---:B------:R-:W-:Y:S02]  /*44e0*/  @!P3 ISETP.GE.AND P0, PT, R184.reuse, R209, PT ;  /* 0x000000d1b800b20c */ /* 0x040fe40003f06270 */
        /* <DEDUP_REMOVED lines=8> */
[----:B------:R-:W-:Y:S02]  /*4570*/  @!P3 FSEL R13, R13, -INF , !P4 ;  /* 0xff8000000d0db808 */ /* 0x000fe40006000000 */
[C---:B------:R-:W-:Y:S02]  /*4580*/  @!P3 ISETP.GE.AND P6, PT, R184.reuse, R195, PT ;  /* 0x000000c3b800b20c */ /* 0x040fe40003fc6270 */
[C---:B------:R-:W-:Y:S01]  /*4590*/  @!P3 ISETP.GE.AND P2, PT, R184.reuse, R209, PT ;  /* 0x000000d1b800b20c */ /* 0x040fe20003f46270 */
[----:B------:R-:W-:Y:S01]  /*45a0*/  FFMA.FTZ R193, R13, UR8, -R243 ;  /* 0x000000080dc17c23 */ /* 0x000fe200080108f3 */
[----:B------:R-:W-:Y:S01]  /*45b0*/  @!P3 ISETP.GE.AND P4, PT, R184, R199, PT ;  /* 0x000000c7b800b20c */ /* 0x000fe20003f86270 */
[----:B------:R-:W-:Y:S01]  /*45c0*/  @!P3 VIADD R184, R194, 0x10 ;  /* 0x00000010c2b8b836 */ /* 0x000fe20000000000 */
[----:B------:R-:W-:Y:S01]  /*45d0*/  @!P3 FSEL R14, R14, -INF , !P1 ;  /* 0xff8000000e0eb808 */ /* 0x000fe20004800000 */
[----:B------:R-:W-:Y:S01]  /*45e0*/  MUFU.EX2 R191, R191 ;  /* 0x000000bf00bf7308 */ /* 0x000fe20000000800 */
[----:B------:R-:W-:Y:S02]  /*45f0*/  @!P3 FSEL R15, R15, -INF , !P6 ;  /* 0xff8000000f0fb808 */ /* 0x000fe40007000000 */
[----:B------:R-:W-:Y:S02]  /*4600*/  @!P3 FSEL R16, R16, -INF , !P0 ;  /* 0xff8000001010b808 */ /* 0x000fe40004000000 */
[----:B------:R-:W-:Y:S02]  /*4610*/  @!P3 FSEL R17, R17, -INF , !P2 ;  /* 0xff8000001111b808 */ /* 0x000fe40005000000 */
[----:B------:R-:W-:Y:S01]  /*4620*/  @!P3 FSEL R18, R18, -INF , !P5 ;  /* 0xff8000001212b808 */ /* 0x000fe20006800000 */
[--C-:B------:R-:W-:Y:S01]  /*4630*/  FFMA.FTZ R125, R16, UR8, -R121.reuse ;  /* 0x00000008107d7c23 */ /* 0x100fe20008010879 */
[C---:B------:R-:W-:Y:S01]  /*4640*/  @!P3 ISETP.GE.AND P1, PT, R184.reuse, R209, PT ;  /* 0x000000d1b800b20c */ /* 0x040fe20003f26270 */
[----:B------:R-:W-:Y:S01]  /*4650*/  MUFU.EX2 R193, R193 ;  /* 0x000000c100c17308 */ /* 0x000fe20000000800 */
[----:B------:R-:W-:Y:S01]  /*4660*/  @!P3 ISETP.GE.AND P6, PT, R184, R199, PT ;  /* 0x000000c7b800b20c */ /* 0x000fe20003fc6270 */
[--C-:B------:R-:W-:Y:S01]  /*4670*/  FFMA.FTZ R196, R18, UR8, -R120.reuse ;  /* 0x0000000812c47c23 */ /* 0x100fe20008010878 */
[C---:B------:R-:W-:Y:S02]  /*4680*/  @!P3 ISETP.GE.AND P0, PT, R184.reuse, R211, PT ;  /* 0x000000d3b800b20c */ /* 0x040fe40003f06270 */
[----:B------:R-:W-:Y:S01]  /*4690*/  @!P3 ISETP.GE.AND P2, PT, R184, R195, PT ;  /* 0x000000c3b800b20c */ /* 0x000fe20003f46270 */
[----:B------:R-:W-:Y:S01]  /*46a0*/  @!P3 VIADD R184, R194, 0x18 ;  /* 0x00000018c2b8b836 */ /* 0x000fe20000000000 */
[----:B------:R-:W-:Y:S03]  /*46b0*/  @!P3 ISETP.GE.AND P5, PT, R186, R209, PT ;  /* 0x000000d1ba00b20c */ /* 0x000fe60003fa6270 */
[----:B------:R-:W-:Y:S01]  /*46c0*/  MUFU.EX2 R196, R196 ;  /* 0x000000c400c47308 */ /* 0x000fe20000000800 */
[----:B------:R-:W-:Y:S02]  /*46d0*/  @!P3 FSEL R19, R19, -INF , !P4 ;  /* 0xff8000001313b808 */ /* 0x000fe40006000000 */
[----:B------:R-:W-:Y:S02]  /*46e0*/  @!P3 FSEL R20, R20, -INF , !P1 ;  /* 0xff8000001414b808 */ /* 0x000fe40004800000 */
[----:B------:R-:W-:Y:S01]  /*46f0*/  @!P3 FSEL R21, R21, -INF , !P5 ;  /* 0xff8000001515b808 */ /* 0x000fe20006800000 */
[----:B------:R-:W-:Y:S01]  /*4700*/  FFMA.FTZ R197, R19, UR8, -R120 ;  /* 0x0000000813c57c23 */ /* 0x000fe20008010878 */
[----:B------:R-:W-:Y:S01]  /*4710*/  @!P3 ISETP.GE.AND P4, PT, R186, R199, PT ;  /* 0x000000c7ba00b20c */ /* 0x000fe20003f86270 */
[--C-:B------:R-:W-:Y:S01]  /*4720*/  FFMA.FTZ R198, R20, UR8, -R121.reuse ;  /* 0x0000000814c67c23 */ /* 0x100fe20008010879 */
[C---:B------:R-:W-:Y:S02]  /*4730*/  @!P3 ISETP.GE.AND P1, PT, R186.reuse, R211, PT ;  /* 0x000000d3ba00b20c */ /* 0x040fe40003f26270 */
[----:B------:R-:W-:Y:S01]  /*4740*/  @!P3 ISETP.GE.AND P5, PT, R186, R195, PT ;  /* 0x000000c3ba00b20c */ /* 0x000fe20003fa6270 */
[----:B------:R-:W-:Y:S01]  /*4750*/  @!P3 VIADD R186, R194, 0x19 ;  /* 0x00000019c2bab836 */ /* 0x000fe20000000000 */
[----:B------:R-:W-:Y:S01]  /*4760*/  @!P3 FSEL R22, R22, -INF , !P6 ;  /* 0xff8000001616b808 */ /* 0x000fe20007000000 */
[----:B------:R-:W-:Y:S01]  /*4770*/  MUFU.EX2 R197, R197 ;  /* 0x000000c500c57308 */ /* 0x000fe20000000800 */
[----:B------:R-:W-:Y:S02]  /*4780*/  @!P3 ISETP.GE.AND P6, PT, R184, R211, PT ;  /* 0x000000d3b800b20c */ /* 0x000fe40003fc6270 */
[----:B------:R-:W-:Y:S02]  /*4790*/  @!P3 FSEL R23, R23, -INF , !P4 ;  /* 0xff8000001717b808 */ /* 0x000fe40006000000 */
[----:B------:R-:W-:Y:S02]  /*47a0*/  @!P3 FSEL R24, R24, -INF , !P0 ;  /* 0xff8000001818b808 */ /* 0x000fe40004000000 */
[----:B------:R-:W-:Y:S03]  /*47b0*/  @!P3 FSEL R25, R25, -INF , !P1 ;  /* 0xff8000001919b808 */ /* 0x000fe60004800000 */
[----:B------:R-:W-:Y:S01]  /*47c0*/  MUFU.EX2 R198, R198 ;  /* 0x000000c600c67308 */ /* 0x000fe20000000800 */
[C---:B------:R-:W-:Y:S02]  /*47d0*/  @!P3 ISETP.GE.AND P4, PT, R184.reuse, R195, PT ;  /* 0x000000c3b800b20c */ /* 0x040fe40003f86270 */
[C---:B------:R-:W-:Y:S02]  /*47e0*/  @!P3 ISETP.GE.AND P0, PT, R184.reuse, R209, PT ;  /* 0x000000d1b800b20c */ /* 0x040fe40003f06270 */
[----:B------:R-:W-:Y:S01]  /*47f0*/  @!P3 ISETP.GE.AND P1, PT, R184, R199, PT ;  /* 0x000000c7b800b20c */ /* 0x000fe20003f26270 */
[----:B------:R-:W-:Y:S01]  /*4800*/  @!P3 VIADD R184, R194, 0x20 ;  /* 0x00000020c2b8b836 */ /* 0x000fe20000000000 */
[----:B------:R-:W-:Y:S02]  /*4810*/  @!P3 FSEL R27, R27, -INF , !P5 ;  /* 0xff8000001b1bb808 */ /* 0x000fe40006800000 */
[----:B------:R-:W-:Y:S02]  /*4820*/  @!P3 FSEL R28, R28, -INF , !P6 ;  /* 0xff8000001c1cb808 */ /* 0x000fe40007000000 */
[C---:B------:R-:W-:Y:S02]  /*4830*/  @!P3 ISETP.GE.AND P5, PT, R186.reuse, R195, PT ;  /* 0x000000c3ba00b20c */ /* 0x040fe40003fa6270 */
[----:B------:R-:W-:Y:S02]  /*4840*/  @!P3 ISETP.GE.AND P6, PT, R186, R209, PT ;  /* 0x000000d1ba00b20c */ /* 0x000fe40003fc6270 */
[----:B------:R-:W-:Y:S02]  /*4850*/  @!P3 FSEL R26, R26, -INF , !P2 ;  /* 0xff8000001a1ab808 */ /* 0x000fe40005000000 */
[----:B------:R-:W-:Y:S02]  /*4860*/  @!P3 ISETP.GE.AND P2, PT, R186, R211, PT ;  /* 0x000000d3ba00b20c */ /* 0x000fe40003f46270 */
[----:B------:R-:W-:Y:S02]  /*4870*/  @!P3 FSEL R31, R31, -INF , !P5 ;  /* 0xff8000001f1fb808 */ /* 0x000fe40006800000 */
[----:B------:R-:W-:Y:S02]  /*4880*/  @!P3 FSEL R33, R33, -INF , !P6 ;  /* 0xff8000002121b808 */ /* 0x000fe40007000000 */
[----:B------:R-:W-:Y:S02]  /*4890*/  @!P3 FSEL R34, R34, -INF , !P1 ;  /* 0xff8000002222b808 */ /* 0x000fe40004800000 */
[C---:B------:R-:W-:Y:S02]  /*48a0*/  @!P3 ISETP.GE.AND P5, PT, R184.reuse, R199, PT ;  /* 0x000000c7b800b20c */ /* 0x040fe40003fa6270 */
[----:B------:R-:W-:Y:S02]  /*48b0*/  @!P3 ISETP.GE.AND P6, PT, R184, R195, PT ;  /* 0x000000c3b800b20c */ /* 0x000fe40003fc6270 */
[----:B------:R-:W-:Y:S02]  /*48c0*/  @!P3 ISETP.GE.AND P1, PT, R188, R209, PT ;  /* 0x000000d1bc00b20c */ /* 0x000fe40003f26270 */
[----:B------:R-:W-:Y:S02]  /*48d0*/  @!P3 FSEL R29, R29, -INF , !P2 ;  /* 0xff8000001d1db808 */ /* 0x000fe40005000000 */
[----:B------:R-:W-:Y:S02]  /*48e0*/  @!P3 FSEL R30, R30, -INF , !P4 ;  /* 0xff8000001e1eb808 */ /* 0x000fe40006000000 */
[----:B------:R-:W-:Y:S01]  /*48f0*/  @!P3 ISETP.GE.AND P2, PT, R186, R199, PT ;  /* 0x000000c7ba00b20c */ /* 0x000fe20003f46270 */
[--C-:B------:R-:W-:Y:S01]  /*4900*/  FFMA.FTZ R186, R5, UR8, -R121.reuse ;  /* 0x0000000805ba7c23 */ /* 0x100fe20008010879 */
[----:B------:R-:W-:Y:S02]  /*4910*/  @!P3 ISETP.GE.AND P4, PT, R184, R209, PT ;  /* 0x000000d1b800b20c */ /* 0x000fe40003f86270 */
[----:B------:R-:W-:Y:S02]  /*4920*/  @!P3 FSEL R37, R37, -INF , !P1 ;  /* 0xff8000002525b808 */ /* 0x000fe40004800000 */
[----:B------:R-:W-:Y:S01]  /*4930*/  @!P3 FSEL R38, R38, -INF , !P5 ;  /* 0xff8000002626b808 */ /* 0x000fe20006800000 */
[----:B------:R-:W-:Y:S01]  /*4940*/  MUFU.EX2 R186, R186 ;  /* 0x000000ba00ba7308 */ /* 0x000fe20000000800 */
[----:B------:R-:W-:Y:S01]  /*4950*/  @!P3 FSEL R42, R42, -INF , !P6 ;  /* 0xff8000002a2ab808 */ /* 0x000fe20007000000 */
[----:B------:R-:W-:Y:S01]  /*4960*/  FFMA.FTZ R238, R37, UR8, -R121 ;  /* 0x0000000825ee7c23 */ /* 0x000fe20008010879 */
[----:B------:R-:W-:Y:S02]  /*4970*/  @!P3 ISETP.GE.AND P1, PT, R188, R195, PT ;  /* 0x000000c3bc00b20c */ /* 0x000fe40003f26270 */
[-C--:B------:R-:W-:Y:S01]  /*4980*/  @!P3 ISETP.GE.AND P5, PT, R192, R211.reuse, PT ;  /* 0x000000d3c000b20c */ /* 0x080fe20003fa6270 */
[----:B------:R-:W-:Y:S01]  /*4990*/  FFMA.FTZ R239, R42, UR8, -R122 ;  /* 0x000000082aef7c23 */ /* 0x000fe2000801087a */
[-C--:B------:R-:W-:Y:S02]  /*49a0*/  @!P3 ISETP.GE.AND P6, PT, R190, R211.reuse, PT ;  /* 0x000000d3be00b20c */ /* 0x080fe40003fc6270 */
[----:B------:R-:W-:Y:S02]  /*49b0*/  @!P3 FSEL R32, R32, -INF , !P0 ;  /* 0xff8000002020b808 */ /* 0x000fe40004000000 */
[----:B------:R-:W-:Y:S02]  /*49c0*/  @!P3 FSEL R35, R35, -INF , !P2 ;  /* 0xff8000002323b808 */ /* 0x000fe40005000000 */
[----:B------:R-:W-:Y:S02]  /*49d0*/  @!P3 FSEL R36, R36, -INF , !P4 ;  /* 0xff8000002424b808 */ /* 0x000fe40006000000 */
[----:B------:R-:W-:Y:S01]  /*49e0*/  @!P3 ISETP.GE.AND P0, PT, R184, R211, PT ;  /* 0x000000d3b800b20c */ /* 0x000fe20003f06270 */
[----:B------:R-:W-:Y:S01]  /*49f0*/  FFMA.FTZ R184, R6, UR8, -R120 ;  /* 0x0000000806b87c23 */ /* 0x000fe20008010878 */
[C---:B------:R-:W-:Y:S02]  /*4a00*/  @!P3 ISETP.GE.AND P2, PT, R188.reuse, R199, PT ;  /* 0x000000c7bc00b20c */ /* 0x040fe40003f46270 */
[----:B------:R-:W-:Y:S01]  /*4a10*/  @!P3 ISETP.GE.AND P4, PT, R188, R211, PT ;  /* 0x000000d3bc00b20c */ /* 0x000fe20003f86270 */
[----:B------:R-:W-:Y:S01]  /*4a20*/  FFMA.FTZ R188, R8, UR8, -R243 ;  /* 0x0000000808bc7c23 */ /* 0x000fe200080108f3 */
[----:B------:R-:W-:Y:S01]  /*4a30*/  @!P3 FSEL R43, R43, -INF , !P1 ;  /* 0xff8000002b2bb808 */ /* 0x000fe20004800000 */
[----:B------:R-:W-:Y:S01]  /*4a40*/  MUFU.EX2 R184, R184 ;  /* 0x000000b800b87308 */ /* 0x000fe20000000800 */
[----:B------:R-:W-:Y:S02]  /*4a50*/  @!P3 FSEL R44, R44, -INF , !P5 ;  /* 0xff8000002c2cb808 */ /* 0x000fe40006800000 */
[----:B------:R-:W-:Y:S02]  /*4a60*/  @!P3 FSEL R45, R45, -INF , !P6 ;  /* 0xff8000002d2db808 */ /* 0x000fe40007000000 */
[C---:B------:R-:W-:Y:S02]  /*4a70*/  @!P3 ISETP.GE.AND P1, PT, R190.reuse, R195, PT ;  /* 0x000000c3be00b20c */ /* 0x040fe40003f26270 */
[C---:B------:R-:W-:Y:S03]  /*4a80*/  @!P3 ISETP.GE.AND P5, PT, R190.reuse, R209, PT ;  /* 0x000000d1be00b20c */ /* 0x040fe60003fa6270 */
[----:B------:R-:W-:Y:S01]  /*4a90*/  MUFU.EX2 R188, R188 ;  /* 0x000000bc00bc7308 */ /* 0x000fe20000000800 */
[----:B------:R-:W-:Y:S02]  /*4aa0*/  @!P3 ISETP.GE.AND P6, PT, R190, R199, PT ;  /* 0x000000c7be00b20c */ /* 0x000fe40003fc6270 */
[----:B------:R-:W-:Y:S02]  /*4ab0*/  @!P3 FSEL R39, R39, -INF , !P2 ;  /* 0xff8000002727b808 */ /* 0x000fe40005000000 */
[----:B------:R-:W-:Y:S02]  /*4ac0*/  @!P3 FSEL R40, R40, -INF , !P0 ;  /* 0xff8000002828b808 */ /* 0x000fe40004000000 */
[----:B------:R-:W-:Y:S03]  /*4ad0*/  @!P3 FSEL R41, R41, -INF , !P4 ;  /* 0xff8000002929b808 */ /* 0x000fe60006000000 */
[----:B------:R1:W-:Y:S01]  /*4ae0*/  MUFU.EX2 R190, R123 ;  /* 0x0000007b00be7308 */ /* 0x0003e20000000800 */
[C---:B------:R-:W-:Y:S02]  /*4af0*/  @!P3 ISETP.GE.AND P2, PT, R192.reuse, R195, PT ;  /* 0x000000c3c000b20c */ /* 0x040fe40003f46270 */
[C---:B------:R-:W-:Y:S02]  /*4b00*/  @!P3 ISETP.GE.AND P0, PT, R192.reuse, R209, PT ;  /* 0x000000d1c000b20c */ /* 0x040fe40003f06270 */
[----:B------:R-:W-:Y:S01]  /*4b10*/  @!P3 ISETP.GE.AND P4, PT, R192, R199, PT ;  /* 0x000000c7c000b20c */ /* 0x000fe20003f86270 */
[----:B------:R-:W-:Y:S01]  /*4b20*/  @!P3 VIADD R192, R194, 0x30 ;  /* 0x00000030c2c0b836 */ /* 0x000fe20000000000 */
[----:B------:R-:W-:Y:S02]  /*4b30*/  @!P3 FSEL R46, R46, -INF , !P2 ;  /* 0xff8000002e2eb808 */ /* 0x000fe40005000000 */
[----:B------:R-:W-:Y:S02]  /*4b40*/  @!P3 FSEL R50, R50, -INF , !P4 ;  /* 0xff8000003232b808 */ /* 0x000fe40006000000 */
[-C--:B------:R-:W-:Y:S01]  /*4b50*/  @!P3 ISETP.GE.AND P2, PT, R192, R209.reuse, PT ;  /* 0x000000d1c000b20c */ /* 0x080fe20003f46270 */
[----:B------:R-:W-:Y:S01]  /*4b60*/  FFMA.FTZ R46, R46, UR8, -R122 ;  /* 0x000000082e2e7c23 */ /* 0x000fe2000801087a */
[----:B------:R-:W-:Y:S01]  /*4b70*/  @!P3 ISETP.GE.AND P4, PT, R218, R209, PT ;  /* 0x000000d1da00b20c */ /* 0x000fe20003f86270 */
[----:B------:R-:W-:Y:S01]  /*4b80*/  FFMA.FTZ R50, R50, UR8, -R120 ;  /* 0x0000000832327c23 */ /* 0x000fe20008010878 */
[----:B------:R-:W-:Y:S02]  /*4b90*/  @!P3 FSEL R51, R51, -INF , !P6 ;  /* 0xff8000003333b808 */ /* 0x000fe40007000000 */
[----:B------:R-:W-:Y:S01]  /*4ba0*/  @!P3 FSEL R52, R52, -INF , !P2 ;  /* 0xff8000003434b808 */ /* 0x000fe20005000000 */
[----:B-1----:R-:W-:Y:S01]  /*4bb0*/  FFMA.FTZ R123, R15, UR8, -R122 ;  /* 0x000000080f7b7c23 */ /* 0x002fe2000801087a */
[----:B------:R-:W-:Y:S01]  /*4bc0*/  @!P3 FSEL R53, R53, -INF , !P4 ;  /* 0xff8000003535b808 */ /* 0x000fe20006000000 */
[----:B------:R-:W-:Y:S01]  /*4bd0*/  FFMA.FTZ R51, R51, UR8, -R120 ;  /* 0x0000000833337c23 */ /* 0x000fe20008010878 */
[----:B------:R-:W-:Y:S01]  /*4be0*/  @!P3 FSEL R48, R48, -INF , !P0 ;  /* 0xff8000003030b808 */ /* 0x000fe20004000000 */
[--C-:B------:R-:W-:Y:S01]  /*4bf0*/  FFMA.FTZ R52, R52, UR8, -R121.reuse ;  /* 0x0000000834347c23 */ /* 0x100fe20008010879 */
[C---:B------:R-:W-:Y:S01]  /*4c00*/  @!P3 ISETP.GE.AND P6, PT, R218.reuse, R199, PT ;  /* 0x000000c7da00b20c */ /* 0x040fe20003fc6270 */
[--C-:B------:R-:W-:Y:S01]  /*4c10*/  FFMA.FTZ R53, R53, UR8, -R121.reuse ;  /* 0x0000000835357c23 */ /* 0x100fe20008010879 */
[----:B------:R-:W-:Y:S01]  /*4c20*/  @!P3 ISETP.GE.AND P2, PT, R218, R211, PT ;  /* 0x000000d3da00b20c */ /* 0x000fe20003f46270 */
[--C-:B------:R-:W-:Y:S01]  /*4c30*/  FFMA.FTZ R48, R48, UR8, -R121.reuse ;  /* 0x0000000830307c23 */ /* 0x100fe20008010879 */
[----:B------:R-:W-:Y:S01]  /*4c40*/  @!P3 ISETP.GE.AND P4, PT, R218, R195, PT ;  /* 0x000000c3da00b20c */ /* 0x000fe20003f86270 */
[----:B------:R-:W-:Y:S01]  /*4c50*/  @!P3 VIADD R218, R194, 0x39 ;  /* 0x00000039c2dab836 */ /* 0x000fe20000000000 */
[----:B------:R-:W-:Y:S01]  /*4c60*/  @!P3 ISETP.GE.AND P0, PT, R192, R211, PT ;  /* 0x000000d3c000b20c */ /* 0x000fe20003f06270 */
[----:B------:R-:W-:Y:S01]  /*4c70*/  FFMA.FTZ R194, R14, UR8, -R122 ;  /* 0x000000080ec27c23 */ /* 0x000fe2000801087a */
[----:B------:R-:W-:Y:S02]  /*4c80*/  @!P3 FSEL R49, R49, -INF , !P5 ;  /* 0xff8000003131b808 */ /* 0x000fe40006800000 */
[----:B------:R-:W-:Y:S02]  /*4c90*/  @!P3 FSEL R56, R56, -INF , !P0 ;  /* 0xff8000003838b808 */ /* 0x000fe40004000000 */
[----:B------:R-:W-:Y:S01]  /*4ca0*/  @!P3 FSEL R57, R57, -INF , !P2 ;  /* 0xff8000003939b808 */ /* 0x000fe20005000000 */
[----:B------:R-:W-:Y:S01]  /*4cb0*/  FFMA.FTZ R49, R49, UR8, -R121 ;  /* 0x0000000831317c23 */ /* 0x000fe20008010879 */
[-C--:B------:R-:W-:Y:S01]  /*4cc0*/  @!P3 ISETP.GE.AND P5, PT, R192, R195.reuse, PT ;  /* 0x000000c3c000b20c */ /* 0x080fe20003fa6270 */
[--C-:B------:R-:W-:Y:S01]  /*4cd0*/  FFMA.FTZ R56, R56, UR8, -R243.reuse ;  /* 0x0000000838387c23 */ /* 0x100fe200080108f3 */
[-C--:B------:R-:W-:Y:S01]  /*4ce0*/  @!P3 ISETP.GE.AND P0, PT, R126, R195.reuse, PT ;  /* 0x000000c37e00b20c */ /* 0x080fe20003f06270 */
[--C-:B------:R-:W-:Y:S01]  /*4cf0*/  FFMA.FTZ R57, R57, UR8, -R243.reuse ;  /* 0x0000000839397c23 */ /* 0x100fe200080108f3 */
[----:B------:R-:W-:Y:S01]  /*4d00*/  @!P3 ISETP.GE.AND P2, PT, R218, R195, PT ;  /* 0x000000c3da00b20c */ /* 0x000fe20003f46270 */
[----:B------:R-:W-:Y:S01]  /*4d10*/  MUFU.EX2 R194, R194 ;  /* 0x000000c200c27308 */ /* 0x000fe20000000800 */
[----:B------:R-:W-:Y:S02]  /*4d20*/  @!P3 FSEL R47, R47, -INF , !P1 ;  /* 0xff8000002f2fb808 */ /* 0x000fe40004800000 */
[----:B------:R-:W-:Y:S01]  /*4d30*/  @!P3 ISETP.GE.AND P1, PT, R192, R199, PT ;  /* 0x000000c7c000b20c */ /* 0x000fe20003f26270 */
[--C-:B------:R-:W-:Y:S01]  /*4d40*/  FFMA.FTZ R192, R12, UR8, -R243.reuse ;  /* 0x000000080cc07c23 */ /* 0x100fe200080108f3 */
[----:B------:R-:W-:Y:S02]  /*4d50*/  @!P3 FSEL R55, R55, -INF , !P6 ;  /* 0xff8000003737b808 */ /* 0x000fe40007000000 */
[----:B------:R-:W-:Y:S03]  /*4d60*/  @!P3 FSEL R54, R54, -INF , !P1 ;  /* 0xff8000003636b808 */ /* 0x000fe60004800000 */
[----:B------:R1:W-:Y:S01]  /*4d70*/  MUFU.EX2 R195, R123 ;  /* 0x0000007b00c37308 */ /* 0x0003e20000000800 */
[----:B------:R-:W-:Y:S01]  /*4d80*/  LOP3.LUT R200, R213, UR7, R200, 0x96, !PT ;  /* 0x00000007d5c87c12 */ /* 0x000fe2000f8e96c8 */
[--C-:B------:R-:W-:Y:S01]  /*4d90*/  FFMA.FTZ R55, R55, UR8, -R120.reuse ;  /* 0x0000000837377c23 */ /* 0x100fe20008010878 */
[-C--:B------:R-:W-:Y:S01]  /*4da0*/  @!P3 ISETP.GE.AND P1, PT, R126, R211.reuse, PT ;  /* 0x000000d37e00b20c */ /* 0x080fe20003f26270 */
[----:B------:R-:W-:Y:S01]  /*4db0*/  FFMA.FTZ R54, R54, UR8, -R120 ;  /* 0x0000000836367c23 */ /* 0x000fe20008010878 */
[----:B------:R-:W-:Y:S01]  /*4dc0*/  @!P3 ISETP.GE.AND P6, PT, R218, R211, PT ;  /* 0x000000d3da00b20c */ /* 0x000fe20003fc6270 */
[----:B------:R-:W-:Y:S01]  /*4dd0*/  IMAD.WIDE.U32 R230, R200, -0x2daee0ad, RZ ;  /* 0xd2511f53c8e67825 */ /* 0x000fe200078e00ff */
[----:B------:R-:W-:Y:S03]  /*4de0*/  @!P3 FSEL R60, R60, -INF , !P1 ;  /* 0xff8000003c3cb808 */ /* 0x000fe60004800000 */
[----:B------:R-:W-:Y:S01]  /*4df0*/  MUFU.EX2 R192, R192 ;  /* 0x000000c000c07308 */ /* 0x000fe20000000800 */
[----:B------:R-:W-:Y:S01]  /*4e00*/  @!P3 FSEL R61, R61, -INF , !P6 ;  /* 0xff8000003d3db808 */ /* 0x000fe20007000000 */
[----:B------:R-:W-:Y:S01]  /*4e10*/  UIADD3 UR7, UR11, -0x56f99767, URZ ;  /* 0xa90668990b077890 */ /* 0x000fe2000fffe03f */
[-C--:B------:R-:W-:Y:S01]  /*4e20*/  @!P3 ISETP.GE.AND P1, PT, R126, R199.reuse, PT ;  /* 0x000000c77e00b20c */ /* 0x080fe20003f26270 */
[----:B------:R-:W-:Y:S01]  /*4e30*/  FFMA.FTZ R60, R60, UR8, -R243 ;  /* 0x000000083c3c7c23 */ /* 0x000fe200080108f3 */
[C---:B------:R-:W-:Y:S02]  /*4e40*/  @!P3 ISETP.GE.AND P6, PT, R218.reuse, R199, PT ;  /* 0x000000c7da00b20c */ /* 0x040fe40003fc6270 */
[----:B------:R-:W-:Y:S03]  /*4e50*/  @!P3 FSEL R59, R59, -INF , !P4 ;  /* 0xff8000003b3bb808 */ /* 0x000fe60006000000 */
[----:B------:R2:W3:Y:S01]  /*4e60*/  MUFU.EX2 R199, R125 ;  /* 0x0000007d00c77308 */ /* 0x0004e20000000800 */
[-C--:B------:R-:W-:Y:S01]  /*4e70*/  @!P3 ISETP.GE.AND P4, PT, R218, R209.reuse, PT ;  /* 0x000000d1da00b20c */ /* 0x080fe20003f86270 */
[--C-:B-1----:R-:W-:Y:S01]  /*4e80*/  FFMA.FTZ R123, R17, UR8, -R121.reuse ;  /* 0x00000008117b7c23 */ /* 0x102fe20008010879 */
[----:B------:R-:W-:Y:S01]  /*4e90*/  LOP3.LUT R211, R233, UR5, R202, 0x96, !PT ;  /* 0x00000005e9d37c12 */ /* 0x000fe2000f8e96ca */
[----:B------:R-:W-:Y:S01]  /*4ea0*/  FFMA.FTZ R59, R59, UR8, -R122 ;  /* 0x000000083b3b7c23 */ /* 0x000fe2000801087a */
[----:B------:R-:W-:Y:S01]  /*4eb0*/  LOP3.LUT R218, R231, UR5, R204, 0x96, !PT ;  /* 0x00000005e7da7c12 */ /* 0x000fe2000f8e96cc */
[----:B------:R-:W-:Y:S01]  /*4ec0*/  UIADD3 UR5, UR13, 0x1715609d, URZ ;  /* 0x1715609d0d057890 */ /* 0x000fe2000fffe03f */
[----:B------:R-:W-:Y:S03]  /*4ed0*/  @!P3 FSEL R58, R58, -INF , !P5 ;  /* 0xff8000003a3ab808 */ /* 0x000fe60006800000 */
[----:B------:R1:W-:Y:S01]  /*4ee0*/  MUFU.EX2 R200, R123 ;  /* 0x0000007b00c87308 */ /* 0x0003e20000000800 */
[----:B------:R-:W-:Y:S01]  /*4ef0*/  @!P3 ISETP.GE.AND P5, PT, R126, R209, PT ;  /* 0x000000d17e00b20c */ /* 0x000fe20003fa6270 */
[----:B------:R-:W-:Y:S01]  /*4f00*/  IMAD.WIDE.U32 R202, R203, -0x326172a9, RZ ;  /* 0xcd9e8d57cbca7825 */ /* 0x000fe200078e00ff */
[----:B------:R-:W-:Y:S01]  /*4f10*/  LOP3.LUT R224, R223, UR6, R212, 0x96, !PT ;  /* 0x00000006dfe07c12 */ /* 0x000fe2000f8e96d4 */
[----:B------:R-:W-:Y:S01]  /*4f20*/  UIADD3 UR6, UR13, -0x4ab325aa, URZ ;  /* 0xb54cda560d067890 */ /* 0x000fe2000fffe03f */
[----:B------:R-:W-:Y:S01]  /*4f30*/  LOP3.LUT R214, R221, UR7, R214, 0x96, !PT ;  /* 0x00000007ddd67c12 */ /* 0x000fe2000f8e96d6 */
[----:B------:R-:W-:Y:S01]  /*4f40*/  IMAD.WIDE.U32 R212, R201, -0x326172a9, RZ ;  /* 0xcd9e8d57c9d47825 */ /* 0x000fe200078e00ff */
[----:B------:R-:W-:Y:S03]  /*4f50*/  LOP3.LUT R201, R203, UR5, R210, 0x96, !PT ;  /* 0x00000005cbc97c12 */ /* 0x000fe6000f8e96d2 */
[----:B------:R-:W-:Y:S01]  /*4f60*/  MUFU.EX2 R242, R60 ;  /* 0x0000003c00f27308 */ /* 0x000fe20000000800 */
[----:B------:R-:W-:Y:S01]  /*4f70*/  LOP3.LUT R205, R229, UR7, R206, 0x96, !PT ;  /* 0x00000007e5cd7c12 */ /* 0x000fe2000f8e96ce */
[----:B------:R-:W-:Y:S01]  /*4f80*/  IMAD.WIDE.U32 R126, R207, -0x2daee0ad, RZ ;  /* 0xd2511f53cf7e7825 */ /* 0x000fe200078e00ff */
[----:B--2---:R-:W-:Y:S02]  /*4f90*/  LOP3.LUT R125, R213, UR5, R226, 0x96, !PT ;  /* 0x00000005d57d7c12 */ /* 0x004fe4000f8e96e2 */
[----:B------:R-:W-:Y:S01]  /*4fa0*/  @!P3 FSEL R62, R62, -INF , !P0 ;  /* 0xff8000003e3eb808 */ /* 0x000fe20004000000 */
[----:B------:R-:W-:Y:S01]  /*4fb0*/  IMAD.WIDE.U32 R210, R211, -0x326172a9, RZ ;  /* 0xcd9e8d57d3d27825 */ /* 0x000fe200078e00ff */
[----:B------:R-:W-:Y:S02]  /*4fc0*/  LOP3.LUT R204, R127, UR7, R232, 0x96, !PT ;  /* 0x000000077fcc7c12 */ /* 0x000fe4000f8e96e8 */
[----:B------:R-:W-:Y:S01]  /*4fd0*/  @!P3 FSEL R63, R63, -INF , !P2 ;  /* 0xff8000003f3fb808 */ /* 0x000fe20005000000 */
[----:B------:R-:W-:Y:S01]  /*4fe0*/  IMAD.WIDE.U32 R218, R218, -0x326172a9, RZ ;  /* 0xcd9e8d57dada7825 */ /* 0x000fe200078e00ff */
[----:B------:R-:W-:Y:S02]  /*4ff0*/  LOP3.LUT R127, R211, UR5, R216, 0x96, !PT ;  /* 0x00000005d37f7c12 */ /* 0x000fe4000f8e96d8 */
[----:B------:R-:W-:Y:S01]  /*5000*/  @!P3 FSEL R64, R64, -INF , !P5 ;  /* 0xff8000004040b808 */ /* 0x000fe20006800000 */
[----:B------:R-:W-:Y:S01]  /*5010*/  FFMA.FTZ R62, R62, UR8, -R122 ;  /* 0x000000083e3e7c23 */ /* 0x000fe2000801087a */
[----:B-1----:R-:W-:Y:S01]  /*5020*/  LOP3.LUT R123, R219, UR5, R222, 0x96, !PT ;  /* 0x00000005db7b7c12 */ /* 0x002fe2000f8e96de */
[--C-:B------:R-:W-:Y:S01]  /*5030*/  FFMA.FTZ R209, R21, UR8, -R121.reuse ;  /* 0x0000000815d17c23 */ /* 0x100fe20008010879 */
[----:B------:R-:W-:Y:S01]  /*5040*/  @!P3 FSEL R65, R65, -INF , !P4 ;  /* 0xff8000004141b808 */ /* 0x000fe20006000000 */
[----:B------:R-:W-:Y:S01]  /*5050*/  IMAD.WIDE.U32 R224, R224, -0x2daee0ad, RZ ;  /* 0xd2511f53e0e07825 */ /* 0x000fe200078e00ff */
[----:B------:R-:W-:Y:S01]  /*5060*/  @!P3 FSEL R66, R66, -INF , !P1 ;  /* 0xff8000004242b808 */ /* 0x000fe20004800000 */
[----:B------:R-:W-:Y:S01]  /*5070*/  UIADD3 UR5, UR11, 0x646e171e, URZ ;  /* 0x646e171e0b057890 */ /* 0x000fe2000fffe03f */
[----:B------:R-:W-:Y:S01]  /*5080*/  @!P3 FSEL R67, R67, -INF , !P6 ;  /* 0xff8000004343b808 */ /* 0x000fe20007000000 */
[----:B------:R-:W-:Y:S01]  /*5090*/  IMAD.WIDE.U32 R232, R214, -0x326172a9, RZ ;  /* 0xcd9e8d57d6e87825 */ /* 0x000fe200078e00ff */
[----:B------:R-:W-:Y:S01]  /*50a0*/  LOP3.LUT R215, R225, UR7, R230, 0x96, !PT ;  /* 0x00000007e1d77c12 */ /* 0x000fe2000f8e96e6 */
[----:B------:R-:W-:Y:S02]  /*50b0*/  MUFU.EX2 R244, R62 ;  /* 0x0000003e00f47308 */ /* 0x000fe40000000800 */
[----:B------:R-:W-:Y:S01]  /*50c0*/  FFMA.FTZ R64, R64, UR8, -R121 ;  /* 0x0000000840407c23 */ /* 0x000fe20008010879 */
[----:B------:R-:W-:Y:S01]  /*50d0*/  IMAD.WIDE.U32 R226, R201, -0x2daee0ad, RZ ;  /* 0xd2511f53c9e27825 */ /* 0x000fe200078e00ff */
[----:B------:R-:W-:Y:S02]  /*50e0*/  LOP3.LUT R208, R233, UR6, R202, 0x96, !PT ;  /* 0x00000006e9d07c12 */ /* 0x000fe4000f8e96ca */
[----:B------:R-:W-:Y:S01]  /*50f0*/  LOP3.LUT R214, R232, 0xffff, RZ, 0xc0, !PT ;  /* 0x0000ffffe8d67812 */ /* 0x000fe200078ec0ff */
[----:B------:R-:W-:Y:S01]  /*5100*/  IMAD.WIDE.U32 R234, R204, -0x326172a9, RZ ;  /* 0xcd9e8d57ccea7825 */ /* 0x000fe200078e00ff */
[----:B------:R-:W-:Y:S02]  /*5110*/  LOP3.LUT R219, R227, UR5, R220, 0x96, !PT ;  /* 0x00000005e3db7c12 */ /* 0x000fe4000f8e96dc */
[----:B------:R1:W-:Y:S01]  /*5120*/  MUFU.EX2 R201, R209 ;  /* 0x000000d100c97308 */ /* 0x0003e20000000800 */
[----:B------:R-:W-:Y:S01]  /*5130*/  LOP3.LUT R225, R226, 0xffff, RZ, 0xc0, !PT ;  /* 0x0000ffffe2e17812 */ /* 0x000fe200078ec0ff */
[--C-:B------:R-:W-:Y:S01]  /*5140*/  FFMA.FTZ R66, R66, UR8, -R120.reuse ;  /* 0x0000000842427c23 */ /* 0x100fe20008010878 */
[----:B------:R-:W-:Y:S01]  /*5150*/  LOP3.LUT R206, R232, 0xff, RZ, 0xc0, !PT ;  /* 0x000000ffe8ce7812 */ /* 0x000fe200078ec0ff */
[--C-:B------:R-:W-:Y:S01]  /*5160*/  FFMA.FTZ R202, R22, UR8, -R120.reuse ;  /* 0x0000000816ca7c23 */ /* 0x100fe20008010878 */
[----:B------:R-:W-:Y:S01]  /*5170*/  LOP3.LUT R227, R234, 0xff, RZ, 0xc0, !PT ;  /* 0x000000ffeae37812 */ /* 0x000fe200078ec0ff */
[----:B------:R-:W-:Y:S01]  /*5180*/  FFMA.FTZ R203, R23, UR8, -R120 ;  /* 0x0000000817cb7c23 */ /* 0x000fe20008010878 */
[--C-:B------:R-:W-:Y:S03]  /*5190*/  SHF.R.U32.HI R223, RZ, 0x18, R234.reuse ;  /* 0x00000018ffdf7819 */ /* 0x100fe600000116ea */
[----:B------:R-:W-:Y:S01]  /*51a0*/  MUFU.EX2 R245, R66 ;  /* 0x0000004200f57308 */ /* 0x000fe20000000800 */
[----:B------:R-:W-:Y:S01]  /*51b0*/  SHF.R.U32.HI R233, RZ, 0x10, R234 ;  /* 0x00000010ffe97819 */ /* 0x000fe200000116ea */
[----:B------:R-:W-:Y:S01]  /*51c0*/  FFMA.FTZ R204, R24, UR8, -R243 ;  /* 0x0000000818cc7c23 */ /* 0x000fe200080108f3 */
[----:B------:R-:W-:Y:S01]  /*51d0*/  LOP3.LUT R229, R235, UR6, R210, 0x96, !PT ;  /* 0x00000006ebe57c12 */ /* 0x000fe2000f8e96d2 */
[--C-:B------:R-:W-:Y:S01]  /*51e0*/  FFMA.FTZ R210, R27, UR8, -R122.reuse ;  /* 0x000000081bd27c23 */ /* 0x100fe2000801087a */
[----:B------:R-:W-:Y:S01]  /*51f0*/  LOP3.LUT R234, R234, 0xffff, RZ, 0xc0, !PT ;  /* 0x0000ffffeaea7812 */ /* 0x000fe200078ec0ff */
[--C-:B------:R-:W-:Y:S01]  /*5200*/  FFMA.FTZ R235, R26, UR8, -R122.reuse ;  /* 0x000000081aeb7c23 */ /* 0x100fe2000801087a */
[----:B------:R-:W-:Y:S01]  /*5210*/  ISETP.LE.U32.AND P0, PT, R206, UR9, PT ;  /* 0x00000009ce007c0c */ /* 0x000fe2000bf03070 */
[----:B------:R-:W-:Y:S01]  /*5220*/  FFMA.FTZ R58, R58, UR8, -R122 ;  /* 0x000000083a3a7c23 */ /* 0x000fe2000801087a */
[--C-:B------:R-:W-:Y:S01]  /*5230*/  SHF.R.U32.HI R207, RZ, 0x18, R232.reuse ;  /* 0x00000018ffcf7819 */ /* 0x100fe200000116e8 */
[----:B------:R2:W-:Y:S01]  /*5240*/  MUFU.EX2 R206, R235 ;  /* 0x000000eb00ce7308 */ /* 0x0005e20000000800 */
[----:B------:R-:W-:Y:S01]  /*5250*/  SHF.R.U32.HI R216, RZ, 0x10, R232 ;  /* 0x00000010ffd87819 */ /* 0x000fe200000116e8 */
[----:B------:R-:W-:Y:S01]  /*5260*/  IMAD.WIDE.U32 R230, R125, -0x2daee0ad, RZ ;  /* 0xd2511f537de67825 */ /* 0x000fe200078e00ff */
[----:B------:R-:W-:Y:S02]  /*5270*/  ISETP.LE.U32.AND P2, PT, R207, UR9, PT ;  /* 0x00000009cf007c0c */ /* 0x000fe4000bf43070 */
[----:B------:R-:W-:Y:S01]  /*5280*/  LOP3.LUT R207, R208, 0xffff, RZ, 0xc0, !PT ;  /* 0x0000ffffd0cf7812 */ /* 0x000fe200078ec0ff */
[----:B------:R-:W-:Y:S01]  /*5290*/  IMAD.WIDE.U32 R236, R205, -0x326172a9, RZ ;  /* 0xcd9e8d57cdec7825 */ /* 0x000fe200078e00ff */
[----:B-1----:R-:W-:Y:S03]  /*52a0*/  LOP3.LUT R209, R230, 0xff, RZ, 0xc0, !PT ;  /* 0x000000ffe6d17812 */ /* 0x002fe600078ec0ff */
[----:B------:R-:W-:Y:S01]  /*52b0*/  MUFU.EX2 R202, R202 ;  /* 0x000000ca00ca7308 */ /* 0x000fe20000000800 */
[----:B------:R-:W-:Y:S01]  /*52c0*/  SHF.R.U32.HI R232, RZ, 0x8, R207 ;  /* 0x00000008ffe87819 */ /* 0x000fe200000116cf */
[----:B---3--:R-:W-:Y:S01]  /*52d0*/  @!P0 FADD.FTZ R199, -R199, -RZ ;  /* 0x800000ffc7c78221 */ /* 0x008fe20000010100 */
[----:B------:R-:W-:Y:S01]  /*52e0*/  ISETP.LE.U32.AND P5, PT, R209, UR9, PT ;  /* 0x00000009d1007c0c */ /* 0x000fe2000bfa3070 */
[--C-:B------:R-:W-:Y:S01]  /*52f0*/  FFMA.FTZ R205, R25, UR8, -R243.reuse ;  /* 0x0000000819cd7c23 */ /* 0x100fe200080108f3 */
[----:B------:R-:W-:Y:S01]  /*5300*/  LOP3.LUT R209, R208, 0xff, RZ, 0xc0, !PT ;  /* 0x000000ffd0d17812 */ /* 0x000fe200078ec0ff */
[----:B------:R-:W-:Y:S01]  /*5310*/  IMAD.WIDE.U32 R240, R127, -0x2daee0ad, RZ ;  /* 0xd2511f537ff07825 */ /* 0x000fe200078e00ff */
[----:B------:R-:W-:Y:S03]  /*5320*/  LOP3.LUT R232, R232, 0xffff, RZ, 0xc0, !PT ;  /* 0x0000ffffe8e87812 */ /* 0x000fe600078ec0ff */
[----:B------:R1:W-:Y:S01]  /*5330*/  MUFU.EX2 R207, R210 ;  /* 0x000000d200cf7308 */ /* 0x0003e20000000800 */
[----:B------:R-:W-:Y:S01]  /*5340*/  ISETP.LE.U32.AND P4, PT, R209, UR9, PT ;  /* 0x00000009d1007c0c */ /* 0x000fe2000bf83070 */
[--C-:B--2---:R-:W-:Y:S01]  /*5350*/  FFMA.FTZ R235, R28, UR8, -R243.reuse ;  /* 0x000000081ceb7c23 */ /* 0x104fe200080108f3 */
[----:B------:R-:W-:Y:S01]  /*5360*/  ISETP.LE.U32.AND P1, PT, R232, UR9, PT ;  /* 0x00000009e8007c0c */ /* 0x000fe2000bf23070 */
[----:B------:R-:W-:Y:S01]  /*5370*/  @!P2 FADD.FTZ R197, -R197, -RZ ;  /* 0x800000ffc5c5a221 */ /* 0x000fe20000010100 */
[--C-:B------:R-:W-:Y:S02]  /*5380*/  SHF.R.U32.HI R209, RZ, 0x10, R208.reuse ;  /* 0x00000010ffd17819 */ /* 0x100fe400000116d0 */
[----:B------:R-:W-:Y:S03]  /*5390*/  SHF.R.U32.HI R232, RZ, 0x18, R208 ;  /* 0x00000018ffe87819 */ /* 0x000fe600000116d0 */
[----:B------:R-:W-:Y:S01]  /*53a0*/  MUFU.EX2 R203, R203 ;  /* 0x000000cb00cb7308 */ /* 0x000fe20000000800 */
[----:B------:R-:W-:Y:S02]  /*53b0*/  LOP3.LUT R211, R237, UR6, R212, 0x96, !PT ;  /* 0x00000006edd37c12 */ /* 0x000fe4000f8e96d4 */
[----:B------:R-:W-:Y:S02]  /*53c0*/  ISETP.LE.U32.AND P6, PT, R232, UR9, PT ;  /* 0x00000009e8007c0c */ /* 0x000fe4000bfc3070 */
[----:B------:R-:W-:Y:S01]  /*53d0*/  LOP3.LUT R232, R211, 0xff, RZ, 0xc0, !PT ;  /* 0x000000ffd3e87812 */ /* 0x000fe200078ec0ff */
[----:B------:R-:W-:Y:S01]  /*53e0*/  @!P4 FADD.FTZ R185, -R185, -RZ ;  /* 0x800000ffb9b9c221 */ /* 0x000fe20000010100 */
[----:B------:R-:W-:Y:S03]  /*53f0*/  LOP3.LUT R209, R209, 0xff, RZ, 0xc0, !PT ;  /* 0x000000ffd1d17812 */ /* 0x000fe600078ec0ff */
[----:B------:R2:W3:Y:S01]  /*5400*/  MUFU.EX2 R208, R235 ;  /* 0x000000eb00d07308 */ /* 0x0004e20000000800 */
[----:B-1----:R-:W-:Y:S01]  /*5410*/  LOP3.LUT R210, R211, 0xffff, RZ, 0xc0, !PT ;  /* 0x0000ffffd3d27812 */ /* 0x002fe200078ec0ff */
[----:B------:R-:W-:Y:S01]  /*5420*/  @!P1 FADD.FTZ R186, -R186, -RZ ;  /* 0x800000ffbaba9221 */ /* 0x000fe20000010100 */
[----:B------:R-:W-:Y:S02]  /*5430*/  ISETP.LE.U32.AND P4, PT, R232, UR9, PT ;  /* 0x00000009e8007c0c */ /* 0x000fe4000bf83070 */
[----:B------:R-:W-:Y:S02]  /*5440*/  ISETP.LE.U32.AND P3, PT, R209, UR9, PT ;  /* 0x00000009d1007c0c */ /* 0x000fe4000bf63070 */
[----:B------:R-:W-:Y:S01]  /*5450*/  SHF.R.U32.HI R210, RZ, 0x8, R210 ;  /* 0x00000008ffd27819 */ /* 0x000fe200000116d2 */
[----:B------:R-:W-:Y:S01]  /*5460*/  @!P6 FADD.FTZ R187, -R187, -RZ ;  /* 0x800000ffbbbbe221 */ /* 0x000fe20000010100 */
[----:B------:R-:W-:Y:S01]  /*5470*/  LOP3.LUT R212, R236, 0xffff, RZ, 0xc0, !PT ;  /* 0x0000ffffecd47812 */ /* 0x000fe200078ec0ff */
[----:B------:R-:W-:Y:S01]  /*5480*/  FFMA.FTZ R237, R29, UR8, -R243 ;  /* 0x000000081ded7c23 */ /* 0x000fe200080108f3 */
[----:B------:R-:W-:Y:S01]  /*5490*/  LOP3.LUT R232, R210, 0xffff, RZ, 0xc0, !PT ;  /* 0x0000ffffd2e87812 */ /* 0x000fe200078ec0ff */
[----:B------:R-:W-:Y:S01]  /*54a0*/  MUFU.EX2 R204, R204 ;  /* 0x000000cc00cc7308 */ /* 0x000fe20000000800 */
[----:B------:R-:W-:Y:S02]  /*54b0*/  LOP3.LUT R221, R231, UR5, R228, 0x96, !PT ;  /* 0x00000005e7dd7c12 */ /* 0x000fe4000f8e96e4 */
[----:B------:R-:W-:Y:S01]  /*54c0*/  LOP3.LUT R222, R230, 0xffff, RZ, 0xc0, !PT ;  /* 0x0000ffffe6de7812 */ /* 0x000fe200078ec0ff */
[----:B------:R-:W-:Y:S01]  /*54d0*/  @!P4 FADD.FTZ R188, -R188, -RZ ;  /* 0x800000ffbcbcc221 */ /* 0x000fe20000010100 */
[--C-:B--2---:R-:W-:Y:S01]  /*54e0*/  SHF.R.U32.HI R235, RZ, 0x10, R211.reuse ;  /* 0x00000010ffeb7819 */ /* 0x104fe200000116d3 */
[----:B------:R-:W-:Y:S01]  /*54f0*/  @!P3 FADD.FTZ R184, -R184, -RZ ;  /* 0x800000ffb8b8b221 */ /* 0x000fe20000010100 */
[----:B------:R-:W-:Y:S01]  /*5500*/  LOP3.LUT R231, R236, 0xff, RZ, 0xc0, !PT ;  /* 0x000000ffece77812 */ /* 0x000fe200078ec0ff */
[----:B---3--:R-:W-:Y:S01]  /*5510*/  @!P5 FADD.FTZ R208, -R208, -RZ ;  /* 0x800000ffd0d0d221 */ /* 0x008fe20000010100 */
[----:B------:R-:W-:Y:S01]  /*5520*/  LOP3.LUT R235, R235, 0xff, RZ, 0xc0, !PT ;  /* 0x000000ffebeb7812 */ /* 0x000fe200078ec0ff */
[----:B------:R1:W-:Y:S01]  /*5530*/  MUFU.EX2 R209, R237 ;  /* 0x000000ed00d17308 */ /* 0x0003e20000000800 */
[----:B------:R-:W-:Y:S02]  /*5540*/  ISETP.LE.U32.AND P1, PT, R232, UR9, PT ;  /* 0x00000009e8007c0c */ /* 0x000fe4000bf23070 */
[----:B------:R-:W-:Y:S02]  /*5550*/  SHF.R.U32.HI R232, RZ, 0x18, R211 ;  /* 0x00000018ffe87819 */ /* 0x000fe400000116d3 */
[----:B------:R-:W-:Y:S02]  /*5560*/  ISETP.LE.U32.AND P4, PT, R231, UR9, PT ;  /* 0x00000009e7007c0c */ /* 0x000fe4000bf83070 */
[----:B------:R-:W-:Y:S01]  /*5570*/  ISETP.LE.U32.AND P3, PT, R235, UR9, PT ;  /* 0x00000009eb007c0c */ /* 0x000fe2000bf63070 */
[--C-:B------:R-:W-:Y:S01]  /*5580*/  FFMA.FTZ R235, R33, UR8, -R121.reuse ;  /* 0x0000000821eb7c23 */ /* 0x100fe20008010879 */
[----:B------:R-:W-:Y:S01]  /*5590*/  ISETP.LE.U32.AND P6, PT, R232, UR9, PT ;  /* 0x00000009e8007c0c */ /* 0x000fe2000bfc3070 */
[----:B------:R-:W-:Y:S01]  /*55a0*/  FFMA.FTZ R232, R32, UR8, -R121 ;  /* 0x0000000820e87c23 */ /* 0x000fe20008010879 */
[--C-:B------:R-:W-:Y:S01]  /*55b0*/  SHF.R.U32.HI R217, RZ, 0x18, R230.reuse ;  /* 0x00000018ffd97819 */ /* 0x100fe200000116e6 */
[----:B------:R-:W-:Y:S01]  /*55c0*/  MUFU.EX2 R205, R205 ;  /* 0x000000cd00cd7308 */ /* 0x000fe20000000800 */
[----:B------:R-:W-:Y:S01]  /*55d0*/  SHF.R.U32.HI R125, RZ, 0x10, R230 ;  /* 0x00000010ff7d7819 */ /* 0x000fe200000116e6 */
[----:B------:R-:W-:Y:S01]  /*55e0*/  @!P1 FADD.FTZ R189, -R189, -RZ ;  /* 0x800000ffbdbd9221 */ /* 0x000fe20000010100 */
[----:B------:R-:W-:Y:S02]  /*55f0*/  SHF.R.U32.HI R230, RZ, 0x10, R236 ;  /* 0x00000010ffe67819 */ /* 0x000fe400000116ec */
[----:B------:R-:W-:Y:S01]  /*5600*/  SHF.R.U32.HI R212, RZ, 0x8, R212 ;  /* 0x00000008ffd47819 */ /* 0x000fe200000116d4 */
[----:B------:R-:W-:Y:S01]  /*5610*/  @!P4 FADD.FTZ R192, -R192, -RZ ;  /* 0x800000ffc0c0c221 */ /* 0x000fe20000010100 */
[----:B------:R-:W-:Y:S01]  /*5620*/  LOP3.LUT R230, R230, 0xff, RZ, 0xc0, !PT ;  /* 0x000000ffe6e67812 */ /* 0x000fe200078ec0ff */
[----:B------:R-:W-:Y:S01]  /*5630*/  @!P3 FADD.FTZ R190, -R190, -RZ ;  /* 0x800000ffbebeb221 */ /* 0x000fe20000010100 */
[----:B------:R-:W-:Y:S01]  /*5640*/  LOP3.LUT R231, R212, 0xffff, RZ, 0xc0, !PT ;  /* 0x0000ffffd4e77812 */ /* 0x000fe200078ec0ff */
[----:B-1----:R-:W-:Y:S01]  /*5650*/  FFMA.FTZ R237, R31, UR8, -R122 ;  /* 0x000000081fed7c23 */ /* 0x002fe2000801087a */
[----:B------:R-:W-:Y:S01]  /*5660*/  SHF.R.U32.HI R213, RZ, 0x18, R236 ;  /* 0x00000018ffd57819 */ /* 0x000fe200000116ec */
[----:B------:R-:W-:Y:S01]  /*5670*/  @!P6 FADD.FTZ R191, -R191, -RZ ;  /* 0x800000ffbfbfe221 */ /* 0x000fe20000010100 */
[----:B------:R-:W-:Y:S01]  /*5680*/  SHF.R.U32.HI R214, RZ, 0x8, R214 ;  /* 0x00000008ffd67819 */ /* 0x000fe200000116d6 */
[----:B------:R-:W-:Y:S01]  /*5690*/  FFMA.FTZ R236, R30, UR8, -R122 ;  /* 0x000000081eec7c23 */ /* 0x000fe2000801087a */
[----:B------:R-:W-:Y:S01]  /*56a0*/  ISETP.LE.U32.AND P4, PT, R217, UR9, PT ;  /* 0x00000009d9007c0c */ /* 0x000fe2000bf83070 */
[----:B------:R-:W-:Y:S01]  /*56b0*/  FFMA.FTZ R217, R34, UR8, -R120 ;  /* 0x0000000822d97c23 */ /* 0x000fe20008010878 */
[----:B------:R-:W-:Y:S01]  /*56c0*/  ISETP.LE.U32.AND P3, PT, R230, UR9, PT ;  /* 0x00000009e6007c0c */ /* 0x000fe2000bf63070 */
[----:B------:R1:W2:Y:S01]  /*56d0*/  MUFU.EX2 R211, R237 ;  /* 0x000000ed00d37308 */ /* 0x0002a20000000800 */
[----:B------:R-:W-:Y:S02]  /*56e0*/  ISETP.LE.U32.AND P1, PT, R231, UR9, PT ;  /* 0x00000009e7007c0c */ /* 0x000fe4000bf23070 */
[----:B------:R-:W-:Y:S02]  /*56f0*/  ISETP.LE.U32.AND P6, PT, R213, UR9, PT ;  /* 0x00000009d5007c0c */ /* 0x000fe4000bfc3070 */
[----:B------:R-:W-:Y:S02]  /*5700*/  LOP3.LUT R230, R214, 0xffff, RZ, 0xc0, !PT ;  /* 0x0000ffffd6e67812 */ /* 0x000fe400078ec0ff */
[----:B------:R-:W-:Y:S03]  /*5710*/  LOP3.LUT R216, R216, 0xff, RZ, 0xc0, !PT ;  /* 0x000000ffd8d87812 */ /* 0x000fe600078ec0ff */
[----:B------:R3:W-:Y:S01]  /*5720*/  MUFU.EX2 R213, R235 ;  /* 0x000000eb00d57308 */ /* 0x0007e20000000800 */
[--C-:B------:R-:W-:Y:S02]  /*5730*/  SHF.R.U32.HI R220, RZ, 0x18, R226.reuse ;  /* 0x00000018ffdc7819 */ /* 0x100fe400000116e2 */
[----:B------:R-:W-:Y:S01]  /*5740*/  LOP3.LUT R228, R226, 0xff, RZ, 0xc0, !PT ;  /* 0x000000ffe2e47812 */ /* 0x000fe200078ec0ff */
[----:B------:R-:W-:Y:S01]  /*5750*/  @!P3 FADD.FTZ R194, -R194, -RZ ;  /* 0x800000ffc2c2b221 */ /* 0x000fe20000010100 */
[----:B------:R-:W-:Y:S01]  /*5760*/  ISETP.LE.U32.AND P3, PT, R230, UR9, PT ;  /* 0x00000009e6007c0c */ /* 0x000fe2000bf63070 */
[----:B------:R-:W-:Y:S01]  /*5770*/  @!P1 FADD.FTZ R193, -R193, -RZ ;  /* 0x800000ffc1c19221 */ /* 0x000fe20000010100 */
[----:B------:R-:W-:Y:S03]  /*5780*/  ISETP.LE.U32.AND P1, PT, R216, UR9, PT ;  /* 0x00000009d8007c0c */ /* 0x000fe6000bf23070 */
[----:B------:R4:W-:Y:S01]  /*5790*/  MUFU.EX2 R214, R217 ;  /* 0x000000d900d67308 */ /* 0x0009e20000000800 */
[----:B------:R-:W-:Y:S01]  /*57a0*/  LOP3.LUT R216, R219, 0xffff, RZ, 0xc0, !PT ;  /* 0x0000ffffdbd87812 */ /* 0x000fe200078ec0ff */
[----:B------:R-:W-:Y:S01]  /*57b0*/  IMAD.WIDE.U32 R230, R215, -0x326172a9, RZ ;  /* 0xcd9e8d57d7e67825 */ /* 0x000fe200078e00ff */
[----:B------:R-:W-:Y:S02]  /*57c0*/  ISETP.LE.U32.AND P0, PT, R220, UR9, PT ;  /* 0x00000009dc007c0c */ /* 0x000fe4000bf03070 */
[----:B------:R-:W-:Y:S01]  /*57d0*/  SHF.R.U32.HI R220, RZ, 0x10, R219 ;  /* 0x00000010ffdc7819 */ /* 0x000fe200000116db */
[----:B-1----:R-:W-:Y:S01]  /*57e0*/  FFMA.FTZ R237, R36, UR8, -R121 ;  /* 0x0000000824ed7c23 */ /* 0x002fe20008010879 */
[----:B------:R-:W-:Y:S03]  /*57f0*/  SHF.R.U32.HI R127, RZ, 0x18, R221 ;  /* 0x00000018ff7f7819 */ /* 0x000fe600000116dd */
[----:B------:R1:W1:Y:S01]  /*5800*/  MUFU.EX2 R212, R232 ;  /* 0x000000e800d47308 */ /* 0x0002620000000800 */
[----:B------:R-:W-:Y:S01]  /*5810*/  LOP3.LUT R220, R220, 0xff, RZ, 0xc0, !PT ;  /* 0x000000ffdcdc7812 */ /* 0x000fe200078ec0ff */
[----:B------:R-:W-:Y:S01]  /*5820*/  FFMA.FTZ R121, R65, UR8, -R121 ;  /* 0x0000000841797c23 */ /* 0x000fe20008010879 */
[----:B------:R-:W-:Y:S01]  /*5830*/  SHF.R.U32.HI R226, RZ, 0x10, R226 ;  /* 0x00000010ffe27819 */ /* 0x000fe200000116e2 */
[----:B---3--:R-:W-:Y:S01]  /*5840*/  FFMA.FTZ R235, R35, UR8, -R120 ;  /* 0x0000000823eb7c23 */ /* 0x008fe20008010878 */
[----:B------:R-:W-:Y:S01]  /*5850*/  ISETP.LE.U32.AND P2, PT, R220, UR9, PT ;  /* 0x00000009dc007c0c */ /* 0x000fe2000bf43070 */
[----:B------:R-:W-:Y:S01]  /*5860*/  @!P3 FADD.FTZ R200, -R200, -RZ ;  /* 0x800000ffc8c8b221 */ /* 0x000fe20000010100 */
[----:B------:R-:W-:Y:S01]  /*5870*/  LOP3.LUT R126, R241, UR5, R126, 0x96, !PT ;  /* 0x00000005f17e7c12 */ /* 0x000fe2000f8e967e */
[----:B------:R-:W-:Y:S01]  /*5880*/  @!P1 FADD.FTZ R196, -R196, -RZ ;  /* 0x800000ffc4c49221 */ /* 0x000fe20000010100 */
[----:B----4-:R-:W-:Y:S01]  /*5890*/  SHF.R.U32.HI R217, RZ, 0x8, R216 ;  /* 0x00000008ffd97819 */ /* 0x010fe200000116d8 */
[----:B------:R-:W-:Y:S01]  /*58a0*/  @!P6 FADD.FTZ R195, -R195, -RZ ;  /* 0x800000ffc3c3e221 */ /* 0x000fe20000010100 */
[----:B------:R-:W-:Y:S01]  /*58b0*/  ISETP.LE.U32.AND P6, PT, R228, UR9, PT ;  /* 0x00000009e4007c0c */ /* 0x000fe2000bfc3070 */
[----:B--2---:R-:W-:Y:S01]  /*58c0*/  @!P4 FADD.FTZ R211, -R211, -RZ ;  /* 0x800000ffd3d3c221 */ /* 0x004fe20000010100 */
[----:B------:R-:W-:Y:S01]  /*58d0*/  LOP3.LUT R217, R217, 0xffff, RZ, 0xc0, !PT ;  /* 0x0000ffffd9d97812 */ /* 0x000fe200078ec0ff */
[----:B------:R-:W-:Y:S01]  /*58e0*/  FFMA.FTZ R220, R40, UR8, -R243 ;  /* 0x0000000828dc7c23 */ /* 0x000fe200080108f3 */
[----:B------:R-:W-:Y:S01]  /*58f0*/  LOP3.LUT R228, R230, 0xff, RZ, 0xc0, !PT ;  /* 0x000000ffe6e47812 */ /* 0x000fe200078ec0ff */
[----:B------:R2:W-:Y:S01]  /*5900*/  MUFU.EX2 R210, R236 ;  /* 0x000000ec00d27308 */ /* 0x0005e20000000800 */
[----:B-1----:R-:W-:Y:S01]  /*5910*/  LOP3.LUT R232, R231, UR6, R218, 0x96, !PT ;  /* 0x00000006e7e87c12 */ /* 0x002fe2000f8e96da */
[----:B------:R-:W-:Y:S01]  /*5920*/  @!P2 FADD.FTZ R202, -R202, -RZ ;  /* 0x800000ffcacaa221 */ /* 0x000fe20000010100 */
[----:B------:R-:W-:Y:S02]  /*5930*/  LOP3.LUT R218, R219, 0xff, RZ, 0xc0, !PT ;  /* 0x000000ffdbda7812 */ /* 0x000fe400078ec0ff */
[----:B------:R-:W-:Y:S02]  /*5940*/  ISETP.LE.U32.AND P1, PT, R217, UR9, PT ;  /* 0x00000009d9007c0c */ /* 0x000fe4000bf23070 */
[----:B------:R-:W-:Y:S03]  /*5950*/  ISETP.LE.U32.AND P3, PT, R218, UR9, PT ;  /* 0x00000009da007c0c */ /* 0x000fe6000bf63070 */
[----:B------:R1:W3:Y:S01]  /*5960*/  MUFU.EX2 R215, R235 ;  /* 0x000000eb00d77308 */ /* 0x0002e20000000800 */
[----:B------:R-:W-:Y:S01]  /*5970*/  SHF.R.U32.HI R219, RZ, 0x18, R219 ;  /* 0x00000018ffdb7819 */ /* 0x000fe200000116db */
[----:B------:R-:W-:Y:S01]  /*5980*/  FFMA.FTZ R218, R38, UR8, -R120 ;  /* 0x0000000826da7c23 */ /* 0x000fe20008010878 */
[----:B------:R-:W-:Y:S07]  /*5990*/  @!P6 FADD.FTZ R212, -R212, -RZ ;  /* 0x800000ffd4d4e221 */ /* 0x000fee0000010100 */
[----:B------:R4:W4:Y:S01]  /*59a0*/  MUFU.EX2 R216, R237 ;  /* 0x000000ed00d87308 */ /* 0x0009220000000800 */
[----:B--2---:R-:W-:Y:S01]  /*59b0*/  LOP3.LUT R236, R230, 0xffff, RZ, 0xc0, !PT ;  /* 0x0000ffffe6ec7812 */ /* 0x004fe200078ec0ff */
[----:B------:R-:W-:Y:S01]  /*59c0*/  @!P1 FADD.FTZ R201, -R201, -RZ ;  /* 0x800000ffc9c99221 */ /* 0x000fe20000010100 */
[----:B------:R-:W-:Y:S01]  /*59d0*/  LOP3.LUT R231, R221, 0xffff, RZ, 0xc0, !PT ;  /* 0x0000ffffdde77812 */ /* 0x000fe200078ec0ff */
[----:B------:R-:W-:Y:S01]  /*59e0*/  @!P3 FADD.FTZ R198, -R198, -RZ ;  /* 0x800000ffc6c6b221 */ /* 0x000fe20000010100 */
[----:B------:R-:W-:Y:S02]  /*59f0*/  ISETP.LE.U32.AND P3, PT, R219, UR9, PT ;  /* 0x00000009db007c0c */ /* 0x000fe4000bf63070 */
[----:B------:R-:W-:Y:S03]  /*5a00*/  SHF.R.U32.HI R231, RZ, 0x8, R231 ;  /* 0x00000008ffe77819 */ /* 0x000fe600000116e7 */
[----:B------:R2:W2:Y:S01]  /*5a10*/  MUFU.EX2 R217, R238 ;  /* 0x000000ee00d97308 */ /* 0x0004a20000000800 */
[----:B-1----:R-:W-:Y:S01]  /*5a20*/  SHF.R.U32.HI R235, RZ, 0x18, R230 ;  /* 0x00000018ffeb7819 */ /* 0x002fe200000116e6 */
[----:B---3--:R-:W-:Y:S01]  /*5a30*/  @!P0 FADD.FTZ R215, -R215, -RZ ;  /* 0x800000ffd7d78221 */ /* 0x008fe20000010100 */
[----:B------:R-:W-:Y:S02]  /*5a40*/  LOP3.LUT R231, R231, 0xffff, RZ, 0xc0, !PT ;  /* 0x0000ffffe7e77812 */ /* 0x000fe400078ec0ff */
[----:B------:R-:W-:Y:S02]  /*5a50*/  SHF.R.U32.HI R236, RZ, 0x8, R236 ;  /* 0x00000008ffec7819 */ /* 0x000fe400000116ec */
[----:B------:R-:W-:Y:S03]  /*5a60*/  ISETP.LE.U32.AND P2, PT, R231, UR9, PT ;  /* 0x00000009e7007c0c */ /* 0x000fe6000bf43070 */
[----:B------:R-:W-:Y:S01]  /*5a70*/  MUFU.EX2 R218, R218 ;  /* 0x000000da00da7308 */ /* 0x000fe20000000800 */
[----:B----4-:R-:W-:Y:S01]  /*5a80*/  SHF.R.U32.HI R237, RZ, 0x10, R230 ;  /* 0x00000010ffed7819 */ /* 0x010fe200000116e6 */
[----:B------:R-:W-:Y:S01]  /*5a90*/  @!P3 FADD.FTZ R203, -R203, -RZ ;  /* 0x800000ffcbcbb221 */ /* 0x000fe20000010100 */
[----:B------:R-:W-:Y:S02]  /*5aa0*/  LOP3.LUT R230, R221, 0xff, RZ, 0xc0, !PT ;  /* 0x000000ffdde67812 */ /* 0x000fe400078ec0ff */
[----:B------:R-:W-:Y:S02]  /*5ab0*/  LOP3.LUT R237, R237, 0xff, RZ, 0xc0, !PT ;  /* 0x000000ffeded7812 */ /* 0x000fe400078ec0ff */
[----:B------:R-:W-:Y:S03]  /*5ac0*/  ISETP.LE.U32.AND P1, PT, R230, UR9, PT ;  /* 0x00000009e6007c0c */ /* 0x000fe6000bf23070 */
[----:B------:R-:W-:Y:S01]  /*5ad0*/  MUFU.EX2 R220, R220 ;  /* 0x000000dc00dc7308 */ /* 0x000fe20000000800 */
[----:B------:R-:W-:Y:S01]  /*5ae0*/  SHF.R.U32.HI R230, RZ, 0x10, R221 ;  /* 0x00000010ffe67819 */ /* 0x000fe200000116dd */
[--C-:B--2---:R-:W-:Y:S01]  /*5af0*/  FFMA.FTZ R238, R39, UR8, -R120.reuse ;  /* 0x0000000827ee7c23 */ /* 0x104fe20008010878 */
[----:B------:R-:W-:Y:S01]  /*5b00*/  LOP3.LUT R236, R236, 0xffff, RZ, 0xc0, !PT ;  /* 0x0000ffffecec7812 */ /* 0x000fe200078ec0ff */
[----:B------:R-:W-:Y:S01]  /*5b10*/  FFMA.FTZ R120, R67, UR8, -R120 ;  /* 0x0000000843787c23 */ /* 0x000fe20008010878 */
[----:B------:R-:W-:Y:S01]  /*5b20*/  LOP3.LUT R230, R230, 0xff, RZ, 0xc0, !PT ;  /* 0x000000ffe6e67812 */ /* 0x000fe200078ec0ff */
[----:B------:R-:W-:Y:S01]  /*5b30*/  @!P2 FADD.FTZ R205, -R205, -RZ ;  /* 0x800000ffcdcda221 */ /* 0x000fe20000010100 */
[----:B------:R-:W-:Y:S03]  /*5b40*/  ISETP.LE.U32.AND P2, PT, R227, UR9, PT ;  /* 0x00000009e3007c0c */ /* 0x000fe6000bf43070 */
[----:B------:R1:W2:Y:S01]  /*5b50*/  MUFU.EX2 R219, R238 ;  /* 0x000000ee00db7308 */ /* 0x0002a20000000800 */
[----:B------:R-:W-:Y:S01]  /*5b60*/  ISETP.LE.U32.AND P3, PT, R230, UR9, PT ;  /* 0x00000009e6007c0c */ /* 0x000fe2000bf63070 */
[----:B------:R-:W-:Y:S01]  /*5b70*/  FFMA.FTZ R227, R43, UR8, -R122 ;  /* 0x000000082be37c23 */ /* 0x000fe2000801087a */
[----:B------:R-:W-:Y:S04]  /*5b80*/  IMAD.WIDE.U32 R230, R123, -0x2daee0ad, RZ ;  /* 0xd2511f537be67825 */ /* 0x000fe800078e00ff */
[----:B------:R-:W-:Y:S01]  /*5b90*/  @!P1 FADD.FTZ R204, -R204, -RZ ;  /* 0x800000ffcccc9221 */ /* 0x000fe20000010100 */
[----:B------:R-:W-:Y:S02]  /*5ba0*/  ISETP.LE.U32.AND P1, PT, R127, UR9, PT ;  /* 0x000000097f007c0c */ /* 0x000fe4000bf23070 */
[----:B------:R-:W-:Y:S01]  /*5bb0*/  SHF.R.U32.HI R127, RZ, 0x8, R222 ;  /* 0x00000008ff7f7819 */ /* 0x000fe200000116de */
[----:B------:R-:W-:Y:S01]  /*5bc0*/  MUFU.EX2 R246, R120 ;  /* 0x0000007800f67308 */ /* 0x000fe20000000800 */
[----:B------:R-:W-:Y:S01]  /*5bd0*/  LOP3.LUT R123, R231, UR5, R224, 0x96, !PT ;  /* 0x00000005e77b7c12 */ /* 0x000fe2000f8e96e0 */
[--C-:B------:R-:W-:Y:S01]  /*5be0*/  FFMA.FTZ R224, R44, UR8, -R243.reuse ;  /* 0x000000082ce07c23 */ /* 0x100fe200080108f3 */
[----:B------:R-:W-:Y:S02]  /*5bf0*/  LOP3.LUT R127, R127, 0xffff, RZ, 0xc0, !PT ;  /* 0x0000ffff7f7f7812 */ /* 0x000fe400078ec0ff */
[----:B------:R-:W-:Y:S01]  /*5c00*/  SHF.R.U32.HI R44, RZ, 0x10, R240 ;  /* 0x00000010ff2c7819 */ /* 0x000fe200000116f0 */
[----:B------:R-:W-:Y:S01]  /*5c10*/  @!P3 FADD.FTZ R206, -R206, -RZ ;  /* 0x800000ffceceb221 */ /* 0x000fe20000010100 */
[----:B------:R-:W-:Y:S03]  /*5c20*/  ISETP.LE.U32.AND P3, PT, R223, UR9, PT ;  /* 0x00000009df007c0c */ /* 0x000fe6000bf63070 */
[----:B------:R3:W-:Y:S01]  /*5c30*/  MUFU.EX2 R222, R239 ;  /* 0x000000ef00de7308 */ /* 0x0007e20000000800 */
[----:B------:R-:W-:Y:S01]  /*5c40*/  LOP3.LUT R44, R44, 0xff, RZ, 0xc0, !PT ;  /* 0x000000ff2c2c7812 */ /* 0x000fe200078ec0ff */
[----:B-1----:R-:W-:Y:S01]  /*5c50*/  FFMA.FTZ R238, R41, UR8, -R243 ;  /* 0x0000000829ee7c23 */ /* 0x002fe200080108f3 */
[----:B------:R-:W-:Y:S01]  /*5c60*/  @!P1 FADD.FTZ R207, -R207, -RZ ;  /* 0x800000ffcfcf9221 */ /* 0x000fe20000010100 */
[----:B------:R-:W-:Y:S02]  /*5c70*/  ISETP.LE.U32.AND P1, PT, R127, UR9, PT ;  /* 0x000000097f007c0c */ /* 0x000fe4000bf23070 */
[----:B------:R-:W-:Y:S02]  /*5c80*/  LOP3.LUT R127, R125, 0xff, RZ, 0xc0, !PT ;  /* 0x000000ff7d7f7812 */ /* 0x000fe400078ec0ff */
[C---:B------:R-:W-:Y:S02]  /*5c90*/  LOP3.LUT R125, R240.reuse, 0xffff, RZ, 0xc0, !PT ;  /* 0x0000fffff07d7812 */ /* 0x040fe400078ec0ff */
[----:B------:R1:W-:Y:S01]  /*5ca0*/  MUFU.EX2 R223, R227 ;  /* 0x000000e300df7308 */ /* 0x0003e20000000800 */
[----:B------:R-:W-:Y:S02]  /*5cb0*/  ISETP.LE.U32.AND P5, PT, R127, UR9, PT ;  /* 0x000000097f007c0c */ /* 0x000fe4000bfa3070 */
[--C-:B------:R-:W-:Y:S02]  /*5cc0*/  SHF.R.U32.HI R127, RZ, 0x18, R230.reuse ;  /* 0x00000018ff7f7819 */ /* 0x100fe400000116e6 */
[----:B------:R-:W-:Y:S02]  /*5cd0*/  SHF.R.U32.HI R241, RZ, 0x10, R230 ;  /* 0x00000010fff17819 */ /* 0x000fe400000116e6 */
[----:B------:R-:W-:Y:S03]  /*5ce0*/  SHF.R.U32.HI R125, RZ, 0x8, R125 ;  /* 0x00000008ff7d7819 */ /* 0x000fe6000001167d */
[----:B------:R4:W-:Y:S01]  /*5cf0*/  MUFU.EX2 R221, R238 ;  /* 0x000000ee00dd7308 */ /* 0x0009e20000000800 */
[----:B---3--:R-:W-:Y:S01]  /*5d00*/  LOP3.LUT R239, R240, 0xff, RZ, 0xc0, !PT ;  /* 0x000000fff0ef7812 */ /* 0x008fe200078ec0ff */
[----:B------:R-:W-:Y:S01]  /*5d10*/  @!P1 FADD.FTZ R209, -R209, -RZ ;  /* 0x800000ffd1d19221 */ /* 0x000fe20000010100 */
[----:B------:R-:W-:Y:S02]  /*5d20*/  LOP3.LUT R125, R125, 0xffff, RZ, 0xc0, !PT ;  /* 0x0000ffff7d7d7812 */ /* 0x000fe400078ec0ff */
[----:B------:R-:W-:Y:S01]  /*5d30*/  LOP3.LUT R241, R241, 0xff, RZ, 0xc0, !PT ;  /* 0x000000fff1f17812 */ /* 0x000fe200078ec0ff */
[----:B------:R-:W-:Y:S04]  /*5d40*/  @!P5 FADD.FTZ R210, -R210, -RZ ;  /* 0x800000ffd2d2d221 */ /* 0x000fe80000010100 */
[----:B------:R-:W3:Y:S01]  /*5d50*/  MUFU.EX2 R224, R224 ;  /* 0x000000e000e07308 */ /* 0x000ee20000000800 */
[----:B-1----:R-:W-:Y:S01]  /*5d60*/  SHF.R.U32.HI R227, RZ, 0x8, R225 ;  /* 0x00000008ffe37819 */ /* 0x002fe200000116e1 */
[--C-:B------:R-:W-:Y:S01]  /*5d70*/  FFMA.FTZ R225, R45, UR8, -R243.reuse ;  /* 0x000000082de17c23 */ /* 0x100fe200080108f3 */
[C---:B------:R-:W-:Y:S01]  /*5d80*/  LOP3.LUT R45, R230.reuse, 0xffff, RZ, 0xc0, !PT ;  /* 0x0000ffffe62d7812 */ /* 0x040fe200078ec0ff */
[----:B------:R-:W-:Y:S01]  /*5d90*/  FFMA.FTZ R243, R61, UR8, -R243 ;  /* 0x000000083df37c23 */ /* 0x000fe200080108f3 */
[----:B------:R-:W-:Y:S01]  /*5da0*/  LOP3.LUT R227, R227, 0xffff, RZ, 0xc0, !PT ;  /* 0x0000ffffe3e37812 */ /* 0x000fe200078ec0ff */
[--C-:B------:R-:W-:Y:S01]  /*5db0*/  FFMA.FTZ R231, R47, UR8, -R122.reuse ;  /* 0x000000082fe77c23 */ /* 0x100fe2000801087a */
[----:B------:R-:W-:Y:S01]  /*5dc0*/  LOP3.LUT R47, R229, 0xffff, RZ, 0xc0, !PT ;  /* 0x0000ffffe52f7812 */ /* 0x000fe200078ec0ff */
[----:B------:R-:W-:Y:S01]  /*5dd0*/  FFMA.FTZ R122, R63, UR8, -R122 ;  /* 0x000000083f7a7c23 */ /* 0x000fe2000801087a */
[----:B----4-:R-:W-:Y:S01]  /*5de0*/  SHF.R.U32.HI R238, RZ, 0x18, R240 ;  /* 0x00000018ffee7819 */ /* 0x010fe200000116f0 */
[----:B------:R-:W-:Y:S01]  /*5df0*/  MUFU.EX2 R225, R225 ;  /* 0x000000e100e17308 */ /* 0x000fe20000000800 */
[----:B------:R-:W-:Y:S02]  /*5e00*/  LOP3.LUT R240, R230, 0xff, RZ, 0xc0, !PT ;  /* 0x000000ffe6f07812 */ /* 0x000fe400078ec0ff */
[----:B------:R-:W-:Y:S02]  /*5e10*/  LOP3.LUT R230, R226, 0xff, RZ, 0xc0, !PT ;  /* 0x000000ffe2e67812 */ /* 0x000fe400078ec0ff */
[----:B------:R-:W-:Y:S02]  /*5e20*/  ISETP.LE.U32.AND P1, PT, R227, UR9, PT ;  /* 0x00000009e3007c0c */ /* 0x000fe4000bf23070 */
[----:B------:R-:W-:Y:S03]  /*5e30*/  ISETP.LE.U32.AND P5, PT, R230, UR9, PT ;  /* 0x00000009e6007c0c */ /* 0x000fe6000bfa3070 */
[----:B------:R-:W-:Y:S01]  /*5e40*/  MUFU.EX2 R247, R122 ;  /* 0x0000007a00f77308 */ /* 0x000fe20000000800 */
[----:B------:R-:W-:Y:S02]  /*5e50*/  LOP3.LUT R227, R229, 0xff, RZ, 0xc0, !PT ;  /* 0x000000ffe5e37812 */ /* 0x000fe400078ec0ff */
[----:B------:R-:W-:Y:S02]  /*5e60*/  SHF.R.U32.HI R47, RZ, 0x8, R47 ;  /* 0x00000008ff2f7819 */ /* 0x000fe4000001162f */
[----:B------:R-:W-:Y:S02]  /*5e70*/  ISETP.LE.U32.AND P4, PT, R227, UR9, PT ;  /* 0x00000009e3007c0c */ /* 0x000fe4000bf83070 */
[--C-:B------:R-:W-:Y:S03]  /*5e80*/  SHF.R.U32.HI R230, RZ, 0x18, R229.reuse ;  /* 0x00000018ffe67819 */ /* 0x100fe600000116e5 */
[----:B------:R1:W-:Y:S01]  /*5e90*/  MUFU.EX2 R226, R46 ;  /* 0x0000002e00e27308 */ /* 0x0003e20000000800 */
[----:B------:R-:W-:Y:S01]  /*5ea0*/  LOP3.LUT R47, R47, 0xffff, RZ, 0xc0, !PT ;  /* 0x0000ffff2f2f7812 */ /* 0x000fe200078ec0ff */
[----:B------:R-:W-:Y:S01]  /*5eb0*/  @!P1 FADD.FTZ R213, -R213, -RZ ;  /* 0x800000ffd5d59221 */ /* 0x000fe20000010100 */
[----:B------:R-:W-:Y:S01]  /*5ec0*/  SHF.R.U32.HI R229, RZ, 0x10, R229 ;  /* 0x00000010ffe57819 */ /* 0x000fe200000116e5 */
[----:B------:R-:W-:Y:S01]  /*5ed0*/  @!P5 FADD.FTZ R214, -R214, -RZ ;  /* 0x800000ffd6d6d221 */ /* 0x000fe20000010100 */
[----:B------:R-:W-:Y:S02]  /*5ee0*/  ISETP.LE.U32.AND P5, PT, R47, UR9, PT ;  /* 0x000000092f007c0c */ /* 0x000fe4000bfa3070 */
[----:B------:R-:W-:Y:S03]  /*5ef0*/  LOP3.LUT R47, R229, 0xff, RZ, 0xc0, !PT ;  /* 0x000000ffe52f7812 */ /* 0x000fe600078ec0ff */
[----:B------:R-:W-:Y:S01]  /*5f00*/  MUFU.EX2 R227, R231 ;  /* 0x000000e700e37308 */ /* 0x000fe20000000800 */
[----:B------:R-:W-:Y:S01]  /*5f10*/  ISETP.LE.U32.AND P6, PT, R230, UR9, PT ;  /* 0x00000009e6007c0c */ /* 0x000fe2000bfc3070 */
[----:B------:R-:W-:Y:S01]  /*5f20*/  @!P4 FADD.FTZ R216, -R216, -RZ ;  /* 0x800000ffd8d8c221 */ /* 0x000fe20000010100 */
[----:B------:R-:W-:Y:S02]  /*5f30*/  ISETP.LE.U32.AND P0, PT, R47, UR9, PT ;  /* 0x000000092f007c0c */ /* 0x000fe4000bf03070 */
[----:B------:R-:W-:Y:S02]  /*5f40*/  LOP3.LUT R47, R232, 0xff, RZ, 0xc0, !PT ;  /* 0x000000ffe82f7812 */ /* 0x000fe400078ec0ff */
[----:B------:R-:W-:Y:S03]  /*5f50*/  ISETP.LE.U32.AND P1, PT, R228, UR9, PT ;  /* 0x00000009e4007c0c */ /* 0x000fe6000bf23070 */
[----:B------:R-:W4:Y:S01]  /*5f60*/  MUFU.EX2 R231, R51 ;  /* 0x0000003300e77308 */ /* 0x000f220000000800 */
[----:B------:R-:W-:Y:S01]  /*5f70*/  ISETP.LE.U32.AND P4, PT, R47, UR9, PT ;  /* 0x000000092f007c0c */ /* 0x000fe2000bf83070 */
[----:B------:R-:W-:Y:S01]  /*5f80*/  @!P5 FADD.FTZ R217, -R217, -RZ ;  /* 0x800000ffd9d9d221 */ /* 0x000fe20000010100 */
[--C-:B------:R-:W-:Y:S02]  /*5f90*/  SHF.R.U32.HI R47, RZ, 0x10, R232.reuse ;  /* 0x00000010ff2f7819 */ /* 0x100fe400000116e8 */
[----:B-1----:R-:W-:Y:S01]  /*5fa0*/  LOP3.LUT R46, R232, 0xffff, RZ, 0xc0, !PT ;  /* 0x0000ffffe82e7812 */ /* 0x002fe200078ec0ff */
[----:B--2---:R-:W-:Y:S01]  /*5fb0*/  @!P6 FADD.FTZ R219, -R219, -RZ ;  /* 0x800000ffdbdbe221 */ /* 0x004fe20000010100 */
[----:B------:R-:W-:Y:S01]  /*5fc0*/  LOP3.LUT R47, R47, 0xff, RZ, 0xc0, !PT ;  /* 0x000000ff2f2f7812 */ /* 0x000fe200078ec0ff */
[----:B------:R-:W-:Y:S01]  /*5fd0*/  @!P0 FADD.FTZ R218, -R218, -RZ ;  /* 0x800000ffdada8221 */ /* 0x000fe20000010100 */
[----:B------:R-:W-:Y:S01]  /*5fe0*/  SHF.R.U32.HI R232, RZ, 0x18, R232 ;  /* 0x00000018ffe87819 */ /* 0x000fe200000116e8 */
[----:B------:R-:W1:Y:S01]  /*5ff0*/  MUFU.EX2 R228, R48 ;  /* 0x0000003000e47308 */ /* 0x000e620000000800 */
[----:B------:R-:W-:Y:S01]  /*6000*/  ISETP.LE.U32.AND P0, PT, R47, UR9, PT ;  /* 0x000000092f007c0c */ /* 0x000fe2000bf03070 */
[----:B---3--:R-:W-:Y:S01]  /*6010*/  @!P1 FADD.FTZ R224, -R224, -RZ ;  /* 0x800000ffe0e09221 */ /* 0x008fe20000010100 */
[----:B------:R-:W-:Y:S01]  /*6020*/  ISETP.LE.U32.AND P6, PT, R232, UR9, PT ;  /* 0x00000009e8007c0c */ /* 0x000fe2000bfc3070 */
[----:B------:R-:W-:Y:S01]  /*6030*/  @!P4 FADD.FTZ R220, -R220, -RZ ;  /* 0x800000ffdcdcc221 */ /* 0x000fe20000010100 */
[----:B------:R-:W-:Y:S02]  /*6040*/  SHF.R.U32.HI R46, RZ, 0x8, R46 ;  /* 0x00000008ff2e7819 */ /* 0x000fe4000001162e */
[----:B------:R-:W-:Y:S01]  /*6050*/  ISETP.LE.U32.AND P4, PT, R235, UR9, PT ;  /* 0x00000009eb007c0c */ /* 0x000fe2000bf83070 */
[----:B----4-:R-:W-:Y:S01]  /*6060*/  @!P3 FADD.FTZ R231, -R231, -RZ ;  /* 0x800000ffe7e7b221 */ /* 0x010fe20000010100 */
[----:B------:R-:W-:Y:S01]  /*6070*/  LOP3.LUT R46, R46, 0xffff, RZ, 0xc0, !PT ;  /* 0x0000ffff2e2e7812 */ /* 0x000fe200078ec0ff */
[----:B------:R-:W2:Y:S01]  /*6080*/  MUFU.EX2 R230, R50 ;  /* 0x0000003200e67308 */ /* 0x000ea20000000800 */
[----:B------:R-:W-:Y:S02]  /*6090*/  LOP3.LUT R47, R126, 0xff, RZ, 0xc0, !PT ;  /* 0x000000ff7e2f7812 */ /* 0x000fe400078ec0ff */
[----:B------:R-:W-:Y:S01]  /*60a0*/  ISETP.LE.U32.AND P5, PT, R46, UR9, PT ;  /* 0x000000092e007c0c */ /* 0x000fe2000bfa3070 */
[----:B------:R-:W-:Y:S01]  /*60b0*/  @!P0 FADD.FTZ R222, -R222, -RZ ;  /* 0x800000ffdede8221 */ /* 0x000fe20000010100 */
[----:B------:R-:W-:Y:S01]  /*60c0*/  ISETP.LE.U32.AND P0, PT, R237, UR9, PT ;  /* 0x00000009ed007c0c */ /* 0x000fe2000bf03070 */
[----:B------:R-:W-:Y:S01]  /*60d0*/  @!P6 FADD.FTZ R223, -R223, -RZ ;  /* 0x800000ffdfdfe221 */ /* 0x000fe20000010100 */
[----:B------:R-:W-:Y:S03]  /*60e0*/  LOP3.LUT R46, R233, 0xff, RZ, 0xc0, !PT ;  /* 0x000000ffe92e7812 */ /* 0x000fe600078ec0ff */
[----:B------:R-:W3:Y:S01]  /*60f0*/  MUFU.EX2 R235, R55 ;  /* 0x0000003700eb7308 */ /* 0x000ee20000000800 */
[----:B-1----:R-:W-:Y:S01]  /*6100*/  @!P2 FADD.FTZ R228, -R228, -RZ ;  /* 0x800000ffe4e4a221 */ /* 0x002fe20000010100 */
[----:B------:R-:W-:Y:S01]  /*6110*/  @!P4 FADD.FTZ R227, -R227, -RZ ;  /* 0x800000ffe3e3c221 */ /* 0x000fe20000010100 */
[----:B------:R-:W-:Y:S02]  /*6120*/  ISETP.LE.U32.AND P6, PT, R46, UR9, PT ;  /* 0x000000092e007c0c */ /* 0x000fe4000bfc3070 */
[----:B------:R-:W-:Y:S02]  /*6130*/  SHF.R.U32.HI R46, RZ, 0x8, R234 ;  /* 0x00000008ff2e7819 */ /* 0x000fe400000116ea */
[----:B------:R-:W-:Y:S03]  /*6140*/  ISETP.LE.U32.AND P4, PT, R47, UR9, PT ;  /* 0x000000092f007c0c */ /* 0x000fe6000bf83070 */
[----:B------:R-:W1:Y:S01]  /*6150*/  MUFU.EX2 R234, R54 ;  /* 0x0000003600ea7308 */ /* 0x000e620000000800 */
[----:B------:R-:W-:Y:S01]  /*6160*/  LOP3.LUT R46, R46, 0xffff, RZ, 0xc0, !PT ;  /* 0x0000ffff2e2e7812 */ /* 0x000fe200078ec0ff */
[----:B------:R-:W-:Y:S01]  /*6170*/  @!P0 FADD.FTZ R226, -R226, -RZ ;  /* 0x800000ffe2e28221 */ /* 0x000fe20000010100 */
[----:B------:R-:W-:Y:S01]  /*6180*/  LOP3.LUT R47, R126, 0xffff, RZ, 0xc0, !PT ;  /* 0x0000ffff7e2f7812 */ /* 0x000fe200078ec0ff */
[----:B------:R-:W-:Y:S01]  /*6190*/  @!P5 FADD.FTZ R221, -R221, -RZ ;  /* 0x800000ffddddd221 */ /* 0x000fe20000010100 */
[----:B------:R-:W-:Y:S02]  /*61a0*/  ISETP.LE.U32.AND P0, PT, R46, UR9, PT ;  /* 0x000000092e007c0c */ /* 0x000fe4000bf03070 */
[--C-:B------:R-:W-:Y:S03]  /*61b0*/  SHF.R.U32.HI R46, RZ, 0x18, R126.reuse ;  /* 0x00000018ff2e7819 */ /* 0x100fe6000001167e */
[----:B------:R4:W1:Y:S01]  /*61c0*/  MUFU.EX2 R233, R53 ;  /* 0x0000003500e97308 */ /* 0x0008620000000800 */
[----:B------:R-:W-:Y:S01]  /*61d0*/  SHF.R.U32.HI R126, RZ, 0x10, R126 ;  /* 0x00000010ff7e7819 */ /* 0x000fe2000001167e */
[----:B--2---:R-:W-:Y:S01]  /*61e0*/  @!P6 FADD.FTZ R230, -R230, -RZ ;  /* 0x800000ffe6e6e221 */ /* 0x004fe20000010100 */
[----:B------:R-:W-:Y:S02]  /*61f0*/  ISETP.LE.U32.AND P2, PT, R46, UR9, PT ;  /* 0x000000092e007c0c */ /* 0x000fe4000bf43070 */
[----:B------:R-:W-:Y:S02]  /*6200*/  LOP3.LUT R126, R126, 0xff, RZ, 0xc0, !PT ;  /* 0x000000ff7e7e7812 */ /* 0x000fe400078ec0ff */
[----:B------:R-:W-:Y:S03]  /*6210*/  SHF.R.U32.HI R47, RZ, 0x8, R47 ;  /* 0x00000008ff2f7819 */ /* 0x000fe6000001162f */
[----:B------:R-:W2:Y:S01]  /*6220*/  MUFU.EX2 R229, R49 ;  /* 0x0000003100e57308 */ /* 0x000ea20000000800 */
[----:B------:R-:W-:Y:S02]  /*6230*/  ISETP.LE.U32.AND P3, PT, R126, UR9, PT ;  /* 0x000000097e007c0c */ /* 0x000fe4000bf63070 */
[----:B------:R-:W-:Y:S02]  /*6240*/  LOP3.LUT R47, R47, 0xffff, RZ, 0xc0, !PT ;  /* 0x0000ffff2f2f7812 */ /* 0x000fe400078ec0ff */
[----:B------:R-:W-:Y:S02]  /*6250*/  ISETP.LE.U32.AND P5, PT, R236, UR9, PT ;  /* 0x00000009ec007c0c */ /* 0x000fe4000bfa3070 */
[----:B------:R-:W-:Y:S01]  /*6260*/  ISETP.LE.U32.AND P6, PT, R47, UR9, PT ;  /* 0x000000092f007c0c */ /* 0x000fe2000bfc3070 */
[----:B---3--:R-:W-:Y:S01]  /*6270*/  @!P2 FADD.FTZ R235, -R235, -RZ ;  /* 0x800000ffebeba221 */ /* 0x008fe20000010100 */
[----:B------:R-:W-:Y:S01]  /*6280*/  ISETP.LE.U32.AND P2, PT, R125, UR9, PT ;  /* 0x000000097d007c0c */ /* 0x000fe2000bf43070 */
[----:B------:R-:W-:Y:S01]  /*6290*/  MUFU.EX2 R237, R57 ;  /* 0x0000003900ed7308 */ /* 0x000fe20000000800 */
[----:B----4-:R-:W-:Y:S02]  /*62a0*/  F2FP.RELU.BF16.F32.PACK_AB R53, R186, R185 ;  /* 0x000000b9ba35723e */ /* 0x010fe400000018ff */
[----:B------:R-:W-:Y:S01]  /*62b0*/  F2FP.RELU.BF16.F32.PACK_AB R51, R187, R184 ;  /* 0x000000b8bb33723e */ /* 0x000fe200000018ff */
[----:B-1----:R-:W-:Y:S01]  /*62c0*/  @!P3 FADD.FTZ R234, -R234, -RZ ;  /* 0x800000ffeaeab221 */ /* 0x002fe20000010100 */
[----:B------:R-:W-:Y:S01]  /*62d0*/  ISETP.LE.U32.AND P3, PT, R240, UR9, PT ;  /* 0x00000009f0007c0c */ /* 0x000fe2000bf63070 */
[----:B------:R1:W-:Y:S01]  /*62e0*/  STS [R148+0x12000], R53 ;  /* 0x0120003594007388 */ /* 0x0003e20000000800 */
[----:B------:R-:W-:Y:S03]  /*62f0*/  SHF.R.U32.HI R47, RZ, 0x10, R123 ;  /* 0x00000010ff2f7819 */ /* 0x000fe6000001167b */
[----:B------:R-:W3:Y:S01]  /*6300*/  MUFU.EX2 R240, R121 ;  /* 0x0000007900f07308 */ /* 0x000ee20000000800 */
[----:B------:R-:W-:Y:S01]  /*6310*/  SHF.R.U32.HI R45, RZ, 0x8, R45 ;  /* 0x00000008ff2d7819 */ /* 0x000fe2000001162d */
[----:B------:R4:W-:Y:S01]  /*6320*/  STS [R148+0x12400], R51 ;  /* 0x0124003394007388 */ /* 0x0009e20000000800 */
[----:B------:R-:W-:Y:S01]  /*6330*/  LOP3.LUT R47, R47, 0xff, RZ, 0xc0, !PT ;  /* 0x000000ff2f2f7812 */ /* 0x000fe200078ec0ff */
[----:B------:R-:W-:Y:S01]  /*6340*/  @!P6 FADD.FTZ R233, -R233, -RZ ;  /* 0x800000ffe9e9e221 */ /* 0x000fe20000010100 */
[----:B------:R-:W-:Y:S01]  /*6350*/  LOP3.LUT R45, R45, 0xffff, RZ, 0xc0, !PT ;  /* 0x0000ffff2d2d7812 */ /* 0x000fe200078ec0ff */
[----:B------:R-:W-:Y:S01]  /*6360*/  @!P5 FADD.FTZ R225, -R225, -RZ ;  /* 0x800000ffe1e1d221 */ /* 0x000fe20000010100 */
[----:B------:R-:W-:Y:S03]  /*6370*/  ISETP.LE.U32.AND P6, PT, R47, UR9, PT ;  /* 0x000000092f007c0c */ /* 0x000fe6000bfc3070 */
[----:B------:R-:W4:Y:S01]  /*6380*/  MUFU.EX2 R232, R52 ;  /* 0x0000003400e87308 */ /* 0x000f220000000800 */
[----:B------:R-:W-:Y:S01]  /*6390*/  F2FP.RELU.BF16.F32.PACK_AB R47, R200, R199 ;  /* 0x000000c7c82f723e */ /* 0x000fe200000018ff */
[----:B--2---:R-:W-:Y:S01]  /*63a0*/  @!P0 FADD.FTZ R229, -R229, -RZ ;  /* 0x800000ffe5e58221 */ /* 0x004fe20000010100 */
[----:B------:R-:W-:Y:S01]  /*63b0*/  F2FP.RELU.BF16.F32.PACK_AB R49, R189, R188 ;  /* 0x000000bcbd31723e */ /* 0x000fe200000018ff */
[----:B------:R-:W-:Y:S01]  /*63c0*/  @!P3 FADD.FTZ R242, -R242, -RZ ;  /* 0x800000fff2f2b221 */ /* 0x000fe20000010100 */
[----:B------:R-:W-:Y:S01]  /*63d0*/  F2FP.RELU.BF16.F32.PACK_AB R55, R191, R190 ;  /* 0x000000bebf37723e */ /* 0x000fe200000018ff */
[----:B------:R2:W-:Y:S01]  /*63e0*/  STS [R154+0x12000], R47 ;  /* 0x0120002f9a007388 */ /* 0x0005e20000000800 */
[----:B------:R-:W-:Y:S03]  /*63f0*/  ISETP.LE.U32.AND P5, PT, R238, UR9, PT ;  /* 0x00000009ee007c0c */ /* 0x000fe6000bfa3070 */
[----:B------:R-:W-:Y:S01]  /*6400*/  MUFU.EX2 R236, R56 ;  /* 0x0000003800ec7308 */ /* 0x000fe20000000800 */
[----:B---3--:R-:W-:Y:S01]  /*6410*/  @!P2 FADD.FTZ R240, -R240, -RZ ;  /* 0x800000fff0f0a221 */ /* 0x008fe20000010100 */
[----:B------:R-:W-:Y:S02]  /*6420*/  ISETP.LE.U32.AND P2, PT, R45, UR9, PT ;  /* 0x000000092d007c0c */ /* 0x000fe4000bf43070 */
[----:B------:R-:W-:Y:S02]  /*6430*/  F2FP.RELU.BF16.F32.PACK_AB R45, R197, R196 ;  /* 0x000000c4c52d723e */ /* 0x000fe400000018ff */
[----:B------:R-:W-:Y:S02]  /*6440*/  F2FP.RELU.BF16.F32.PACK_AB R57, R193, R192 ;  /* 0x000000c0c139723e */ /* 0x000fe400000018ff */
[----:B-1----:R-:W-:Y:S01]  /*6450*/  F2FP.RELU.BF16.F32.PACK_AB R53, R195, R194 ;  /* 0x000000c2c335723e */ /* 0x002fe200000018ff */
[----:B------:R1:W-:Y:S01]  /*6460*/  STS [R154+0x12400], R45 ;  /* 0x0124002d9a007388 */ /* 0x0003e20000000800 */
[----:B------:R-:W3:Y:S01]  /*6470*/  MUFU.EX2 R238, R58 ;  /* 0x0000003a00ee7308 */ /* 0x000ee20000000800 */
[----:B------:R-:W-:Y:S01]  /*6480*/  LOP3.LUT R46, R123, 0xff, RZ, 0xc0, !PT ;  /* 0x000000ff7b2e7812 */ /* 0x000fe200078ec0ff */
[----:B----4-:R-:W-:Y:S01]  /*6490*/  @!P4 FADD.FTZ R232, -R232, -RZ ;  /* 0x800000ffe8e8c221 */ /* 0x010fe20000010100 */
[----:B------:R4:W-:Y:S01]  /*64a0*/  STS [R148+0x14000], R49 ;  /* 0x0140003194007388 */ /* 0x0009e20000000800 */
[----:B------:R-:W-:Y:S01]  /*64b0*/  F2FP.RELU.BF16.F32.PACK_AB R48, R203, R202 ;  /* 0x000000cacb30723e */ /* 0x000fe200000018ff */
[----:B------:R-:W-:Y:S01]  /*64c0*/  @!P5 FADD.FTZ R246, -R246, -RZ ;  /* 0x800000fff6f6d221 */ /* 0x000fe20000010100 */
[----:B------:R-:W-:Y:S01]  /*64d0*/  F2FP.RELU.BF16.F32.PACK_AB R50, R207, R206 ;  /* 0x000000cecf32723e */ /* 0x000fe200000018ff */
[----:B------:R-:W-:Y:S01]  /*64e0*/  STS [R148+0x14400], R55 ;  /* 0x0144003794007388 */ /* 0x000fe20000000800 */
[----:B------:R-:W-:Y:S02]  /*64f0*/  ISETP.LE.U32.AND P0, PT, R46, UR9, PT ;  /* 0x000000092e007c0c */ /* 0x000fe4000bf03070 */
[----:B------:R-:W4:Y:S01]  /*6500*/  MUFU.EX2 R243, R243 ;  /* 0x000000f300f37308 */ /* 0x000f220000000800 */
[----:B------:R-:W-:Y:S01]  /*6510*/  F2FP.RELU.BF16.F32.PACK_AB R51, R209, R208 ;  /* 0x000000d0d133723e */ /* 0x000fe200000018ff */
[----:B------:R4:W-:Y:S01]  /*6520*/  STS [R154+0x14000], R57 ;  /* 0x014000399a007388 */ /* 0x0009e20000000800 */
[----:B------:R-:W-:Y:S02]  /*6530*/  F2FP.RELU.BF16.F32.PACK_AB R52, R231, R230 ;  /* 0x000000e6e734723e */ /* 0x000fe400000018ff */
[----:B--2---:R-:W-:Y:S01]  /*6540*/  F2FP.RELU.BF16.F32.PACK_AB R47, R213, R212 ;  /* 0x000000d4d52f723e */ /* 0x004fe200000018ff */
[----:B------:R2:W-:Y:S01]  /*6550*/  STS [R154+0x14400], R53 ;  /* 0x014400359a007388 */ /* 0x0005e20000000800 */
[----:B------:R-:W-:Y:S01]  /*6560*/  LOP3.LUT R46, R123, 0xffff, RZ, 0xc0, !PT ;  /* 0x0000ffff7b2e7812 */ /* 0x000fe200078ec0ff */
[----:B---3--:R-:W-:Y:S01]  /*6570*/  @!P6 FADD.FTZ R238, -R238, -RZ ;  /* 0x800000ffeeeee221 */ /* 0x008fe20000010100 */
[----:B------:R-:W-:Y:S01]  /*6580*/  ISETP.LE.U32.AND P6, PT, R44, UR9, PT ;  /* 0x000000092c007c0c */ /* 0x000fe2000bfc3070 */
[----:B------:R3:W-:Y:S01]  /*6590*/  STS [R153+0x12400], R48 ;  /* 0x0124003099007388 */ /* 0x0007e20000000800 */
[----:B------:R-:W-:Y:S01]  /*65a0*/  SHF.R.U32.HI R46, RZ, 0x8, R46 ;  /* 0x00000008ff2e7819 */ /* 0x000fe2000001162e */
[----:B------:R-:W-:Y:S01]  /*65b0*/  @!P0 FADD.FTZ R236, -R236, -RZ ;  /* 0x800000ffecec8221 */ /* 0x000fe20000010100 */
[----:B------:R-:W-:Y:S02]  /*65c0*/  F2FP.RELU.BF16.F32.PACK_AB R44, R201, R198 ;  /* 0x000000c6c92c723e */ /* 0x000fe400000018ff */
[----:B------:R-:W-:Y:S02]  /*65d0*/  LOP3.LUT R46, R46, 0xffff, RZ, 0xc0, !PT ;  /* 0x0000ffff2e2e7812 */ /* 0x000fe400078ec0ff */
[----:B-1----:R-:W-:Y:S01]  /*65e0*/  F2FP.RELU.BF16.F32.PACK_AB R45, R215, R214 ;  /* 0x000000d6d72d723e */ /* 0x002fe200000018ff */
[----:B------:R-:W-:Y:S01]  /*65f0*/  STS [R153+0x12000], R44 ;  /* 0x0120002c99007388 */ /* 0x000fe20000000800 */
[----:B------:R-:W-:Y:S01]  /*6600*/  ISETP.LE.U32.AND P4, PT, R46, UR9, PT ;  /* 0x000000092e007c0c */ /* 0x000fe2000bf83070 */
[----:B----4-:R-:W-:Y:S01]  /*6610*/  @!P2 FADD.FTZ R243, -R243, -RZ ;  /* 0x800000fff3f3a221 */ /* 0x010fe20000010100 */
[----:B------:R-:W-:Y:S01]  /*6620*/  F2FP.RELU.BF16.F32.PACK_AB R46, R205, R204 ;  /* 0x000000cccd2e723e */ /* 0x000fe200000018ff */
[----:B------:R1:W-:Y:S01]  /*6630*/  STS [R160+0x12000], R47 ;  /* 0x0120002fa0007388 */ /* 0x0003e20000000800 */
[----:B------:R-:W-:Y:S01]  /*6640*/  ISETP.LE.U32.AND P1, PT, R239, UR9, PT ;  /* 0x00000009ef007c0c */ /* 0x000fe2000bf23070 */
[----:B------:R-:W-:Y:S01]  /*6650*/  @!P6 FADD.FTZ R245, -R245, -RZ ;  /* 0x800000fff5f5e221 */ /* 0x000fe20000010100 */
[----:B------:R-:W4:Y:S01]  /*6660*/  MUFU.EX2 R239, R64 ;  /* 0x0000004000ef7308 */ /* 0x000f220000000800 */
[----:B------:R1:W-:Y:S01]  /*6670*/  STS [R160+0x12400], R45 ;  /* 0x0124002da0007388 */ /* 0x0003e20000000800 */
[----:B------:R-:W-:Y:S02]  /*6680*/  F2FP.RELU.BF16.F32.PACK_AB R49, R211, R210 ;  /* 0x000000d2d331723e */ /* 0x000fe400000018ff */
[----:B------:R-:W-:Y:S01]  /*6690*/  F2FP.RELU.BF16.F32.PACK_AB R57, R219, R218 ;  /* 0x000000dadb39723e */ /* 0x000fe200000018ff */
[----:B------:R1:W-:Y:S01]  /*66a0*/  STS [R153+0x14000], R46 ;  /* 0x0140002e99007388 */ /* 0x0003e20000000800 */
[----:B--2---:R-:W-:Y:S01]  /*66b0*/  F2FP.RELU.BF16.F32.PACK_AB R53, R217, R216 ;  /* 0x000000d8d935723e */ /* 0x004fe200000018ff */
[----:B------:R-:W-:Y:S01]  /*66c0*/  @!P4 FADD.FTZ R237, -R237, -RZ ;  /* 0x800000ffededc221 */ /* 0x000fe20000010100 */
[----:B------:R-:W-:Y:S01]  /*66d0*/  SHF.R.U32.HI R123, RZ, 0x18, R123 ;  /* 0x00000018ff7b7819 */ /* 0x000fe2000001167b */
[----:B------:R-:W-:Y:S01]  /*66e0*/  STS [R153+0x14400], R50 ;  /* 0x0144003299007388 */ /* 0x000fe20000000800 */
[----:B------:R-:W-:Y:S02]  /*66f0*/  F2FP.RELU.BF16.F32.PACK_AB R54, R229, R228 ;  /* 0x000000e4e536723e */ /* 0x000fe400000018ff */
[----:B------:R-:W-:Y:S01]  /*6700*/  ISETP.LE.U32.AND P4, PT, R123, UR9, PT ;  /* 0x000000097b007c0c */ /* 0x000fe2000bf83070 */
[----:B------:R2:W-:Y:S01]  /*6710*/  STS [R160+0x14000], R51 ;  /* 0x01400033a0007388 */ /* 0x0005e20000000800 */
[----:B------:R-:W-:Y:S02]  /*6720*/  F2FP.RELU.BF16.F32.PACK_AB R55, R221, R220 ;  /* 0x000000dcdd37723e */ /* 0x000fe400000018ff */
[----:B------:R-:W-:Y:S01]  /*6730*/  ISETP.LE.U32.AND P0, PT, R127, UR9, PT ;  /* 0x000000097f007c0c */ /* 0x000fe2000bf03070 */
[----:B------:R-:W-:Y:S01]  /*6740*/  STS [R160+0x14400], R49 ;  /* 0x01440031a0007388 */ /* 0x000fe20000000800 */
[----:B----4-:R-:W-:Y:S01]  /*6750*/  @!P1 FADD.FTZ R239, -R239, -RZ ;  /* 0x800000ffefef9221 */ /* 0x010fe20000010100 */
[----:B------:R-:W-:Y:S02]  /*6760*/  ISETP.LE.U32.AND P1, PT, R241, UR9, PT ;  /* 0x00000009f1007c0c */ /* 0x000fe4000bf23070 */
[----:B------:R-:W-:Y:S01]  /*6770*/  STS [R152+0x12000], R53 ;  /* 0x0120003598007388 */ /* 0x000fe20000000800 */
[----:B------:R-:W4:Y:S01]  /*6780*/  MUFU.EX2 R241, R59 ;  /* 0x0000003b00f17308 */ /* 0x000f220000000800 */
[----:B---3--:R-:W-:Y:S02]  /*6790*/  F2FP.RELU.BF16.F32.PACK_AB R48, R225, R224 ;  /* 0x000000e0e130723e */ /* 0x008fe400000018ff */
[----:B------:R3:W-:Y:S01]  /*67a0*/  STS [R152+0x12400], R57 ;  /* 0x0124003998007388 */ /* 0x0007e20000000800 */
[----:B-1----:R-:W-:Y:S02]  /*67b0*/  F2FP.RELU.BF16.F32.PACK_AB R47, R233, R232 ;  /* 0x000000e8e92f723e */ /* 0x002fe400000018ff */
[----:B------:R-:W-:Y:S01]  /*67c0*/  F2FP.RELU.BF16.F32.PACK_AB R45, R235, R234 ;  /* 0x000000eaeb2d723e */ /* 0x000fe200000018ff */
[----:B------:R1:W-:Y:S01]  /*67d0*/  STS [R157+0x12400], R52 ;  /* 0x012400349d007388 */ /* 0x0003e20000000800 */
[----:B------:R-:W-:Y:S01]  /*67e0*/  F2FP.RELU.BF16.F32.PACK_AB R46, R227, R226 ;  /* 0x000000e2e32e723e */ /* 0x000fe200000018ff */
[----:B------:R-:W-:Y:S01]  /*67f0*/  @!P0 FADD.FTZ R247, -R247, -RZ ;  /* 0x800000fff7f78221 */ /* 0x000fe20000010100 */
[----:B------:R-:W-:Y:S01]  /*6800*/  F2FP.RELU.BF16.F32.PACK_AB R44, R240, R239 ;  /* 0x000000eff02c723e */ /* 0x000fe200000018ff */
[----:B------:R-:W-:Y:S01]  /*6810*/  STS [R157+0x12000], R54 ;  /* 0x012000369d007388 */ /* 0x000fe20000000800 */
[----:B------:R-:W-:Y:S01]  /*6820*/  @!P1 FADD.FTZ R244, -R244, -RZ ;  /* 0x800000fff4f49221 */ /* 0x000fe20000010100 */
[----:B------:R-:W-:Y:S02]  /*6830*/  F2FP.RELU.BF16.F32.PACK_AB R121, R237, R236 ;  /* 0x000000eced79723e */ /* 0x000fe400000018ff */
[----:B------:R-:W-:Y:S01]  /*6840*/  STS [R152+0x14000], R55 ;  /* 0x0140003798007388 */ /* 0x000fe20000000800 */
[----:B--2---:R-:W-:Y:S01]  /*6850*/  F2FP.RELU.BF16.F32.PACK_AB R51, R223, R222 ;  /* 0x000000dedf33723e */ /* 0x004fe200000018ff */
[----:B----4-:R-:W-:Y:S01]  /*6860*/  @!P4 FADD.FTZ R241, -R241, -RZ ;  /* 0x800000fff1f1c221 */ /* 0x010fe20000010100 */
[----:B------:R-:W-:Y:S02]  /*6870*/  F2FP.RELU.BF16.F32.PACK_AB R120, R243, R242 ;  /* 0x000000f2f378723e */ /* 0x000fe400000018ff */
[----:B------:R-:W-:Y:S01]  /*6880*/  F2FP.RELU.BF16.F32.PACK_AB R58, R247, R244 ;  /* 0x000000f4f73a723e */ /* 0x000fe200000018ff */
[----:B------:R-:W-:Y:S01]  /*6890*/  STS [R152+0x14400], R51 ;  /* 0x0144003398007388 */ /* 0x000fe20000000800 */
[----:B------:R-:W-:Y:S02]  /*68a0*/  F2FP.RELU.BF16.F32.PACK_AB R59, R241, R238 ;  /* 0x000000eef13b723e */ /* 0x000fe400000018ff */
[----:B------:R-:W-:Y:S01]  /*68b0*/  FSETP.GE.FTZ.AND P4, PT, R186, RZ, PT ;  /* 0x000000ffba00720b */ /* 0x000fe20003f96000 */
[----:B------:R-:W-:Y:S01]  /*68c0*/  STS [R157+0x14000], R48 ;  /* 0x014000309d007388 */ /* 0x000fe20000000800 */
[----:B------:R-:W-:Y:S01]  /*68d0*/  FSETP.GE.FTZ.AND P1, PT, R198, RZ, PT ;  /* 0x000000ffc600720b */ /* 0x000fe20003f36000 */
[----:B---3--:R-:W-:Y:S02]  /*68e0*/  IMAD.U32 R57, RZ, RZ, UR4 ;  /* 0x00000004ff397e24 */ /* 0x008fe4000f8e00ff */
[----:B------:R-:W-:Y:S01]  /*68f0*/  STS [R157+0x14400], R46 ;  /* 0x0144002e9d007388 */ /* 0x000fe20000000800 */
[----:B------:R-:W-:Y:S02]  /*6900*/  FSETP.GE.FTZ.AND P0, PT, R185, RZ, PT ;  /* 0x000000ffb900720b */ /* 0x000fe40003f16000 */
[----:B-1----:R-:W-:Y:S01]  /*6910*/  F2FP.RELU.BF16.F32.PACK_AB R52, R246, R245 ;  /* 0x000000f5f634723e */ /* 0x002fe200000018ff */
[----:B------:R-:W-:Y:S01]  /*6920*/  STS [R156+0x12000], R47 ;  /* 0x0120002f9c007388 */ /* 0x000fe20000000800 */
[----:B------:R-:W-:Y:S02]  /*6930*/  IADD3 R57, R0, 0x4000, R57 ;  /* 0x0000400000397810 */ /* 0x000fe40007ffe039 */
[----:B------:R-:W-:Y:S01]  /*6940*/  FSETP.GE.FTZ.AND P2, PT, R200, RZ, PT ;  /* 0x000000ffc800720b */ /* 0x000fe20003f56000 */
[----:B------:R-:W-:Y:S01]  /*6950*/  STS [R156+0x12400], R45 ;  /* 0x0124002d9c007388 */ /* 0x000fe20000000800 */
[----:B------:R-:W-:Y:S01]  /*6960*/  FSETP.GE.FTZ.AND P3, PT, R199, RZ, PT ;  /* 0x000000ffc700720b */ /* 0x000fe20003f76000 */
[----:B------:R-:W-:Y:S02]  /*6970*/  IMAD.IADD R56, R57, 0x1, R136 ;  /* 0x0000000139387824 */ /* 0x000fe400078e0288 */
[----:B------:R-:W-:Y:S04]  /*6980*/  STS [R155+0x12000], R44 ;  /* 0x0120002c9b007388 */ /* 0x000fe80000000800 */
[----:B------:R-:W-:Y:S04]  /*6990*/  STS [R155+0x12400], R52 ;  /* 0x012400349b007388 */ /* 0x000fe80000000800 */
[----:B------:R-:W-:Y:S04]  /*69a0*/  STS [R156+0x14000], R121 ;  /* 0x014000799c007388 */ /* 0x000fe80000000800 */
[----:B------:R-:W-:Y:S04]  /*69b0*/  STS [R156+0x14400], R59 ;  /* 0x0144003b9c007388 */ /* 0x000fe80000000800 */
[----:B------:R-:W-:Y:S04]  /*69c0*/  STS [R155+0x14000], R120 ;  /* 0x014000789b007388 */ /* 0x000fe80000000800 */
[----:B------:R-:W-:Y:S04]  /*69d0*/  STS [R155+0x14400], R58 ;  /* 0x0144003a9b007388 */ /* 0x000fe80000000800 */
[----:B------:R-:W-:Y:S08]  /*69e0*/  LDSM.16.M88.4 R64, [R0+UR4+0x4000] ;  /* 0x004000040040783b */ /* 0x000ff00008000200 */
[----:B------:R-:W1:Y:S08]  /*69f0*/  LDSM.16.M88.4 R44, [R138+UR4+0x8000] ;  /* 0x008000048a2c783b */ /* 0x000e700008000200 */
[----:B------:R-:W2:Y:S08]  /*6a00*/  LDSM.16.M88.4 R60, [R0+UR4+0x5000] ;  /* 0x00500004003c783b */ /* 0x000eb00008000200 */
[----:B------:R-:W3:Y:S08]  /*6a10*/  LDSM.16.M88.4 R48, [R138+UR4+0x8400] ;  /* 0x008400048a30783b */ /* 0x000ef00008000200 */
[----:B------:R-:W4:Y:S08]  /*6a20*/  LDSM.16.M88.4 R52, [R138+UR4+0x8800] ;  /* 0x008800048a34783b */ /* 0x000f300008000200 */
[----:B------:R-:W4:Y:S01]  /*6a30*/  LDSM.16.M88.4 R100, [R138+UR4+0x8c00] ;  /* 0x008c00048a64783b */ /* 0x000f220008000200 */
[-C--:B-1----:R-:W-:Y:S07]  /*6a40*/  HMMA.16816.F32.BF16 R4, R64, R44.reuse, RZ ;  /* 0x0000002c4004723c */ /* 0x082fee00000418ff */
[----:B------:R-:W-:Y:S01]  /*6a50*/  LDSM.16.M88.4 R104, [R56] ;  /* 0x000000003868783b */ /* 0x000fe20000000200 */
[C---:B--2---:R-:W-:Y:S07]  /*6a60*/  HMMA.16816.F32.BF16 R8, R60.reuse, R44, RZ ;  /* 0x0000002c3c08723c */ /* 0x044fee00000418ff */
[----:B------:R1:W-:Y:S01]  /*6a70*/  LDSM.16.M88.4 R112, [R56+0x1000] ;  /* 0x001000003870783b */ /* 0x0003e20000000200 */
[-C--:B------:R-:W-:Y:S07]  /*6a80*/  HMMA.16816.F32.BF16 R12, R60, R46.reuse, RZ ;  /* 0x0000002e3c0c723c */ /* 0x080fee00000418ff */
[----:B------:R-:W2:Y:S01]  /*6a90*/  LDSM.16.M88.4 R108, [R137+0x2000] ;  /* 0x00200000896c783b */ /* 0x000ea20000000200 */
[C---:B------:R-:W-:Y:S07]  /*6aa0*/  HMMA.16816.F32.BF16 R16, R64.reuse, R46, RZ ;  /* 0x0000002e4010723c */ /* 0x040fee00000418ff */
[----:B------:R-:W2:Y:S01]  /*6ab0*/  LDSM.16.M88.4 R116, [R137+0x2400] ;  /* 0x002400008974783b */ /* 0x000ea20000000200 */
[-C--:B---3--:R-:W-:Y:S06]  /*6ac0*/  HMMA.16816.F32.BF16 R20, R64, R48.reuse, RZ ;  /* 0x000000304014723c */ /* 0x088fec00000418ff */
[C---:B------:R-:W-:Y:S01]  /*6ad0*/  HMMA.16816.F32.BF16 R24, R60.reuse, R48, RZ ;  /* 0x000000303c18723c */ /* 0x040fe200000418ff */
[----:B------:R-:W3:Y:S05]  /*6ae0*/  LDSM.16.M88.4 R120, [R137+0x2800] ;  /* 0x002800008978783b */ /* 0x000eea0000000200 */
[-C--:B------:R-:W-:Y:S03]  /*6af0*/  HMMA.16816.F32.BF16 R28, R60, R50.reuse, RZ ;  /* 0x000000323c1c723c */ /* 0x080fe600000418ff */
[----:B------:R-:W3:Y:S03]  /*6b00*/  LDSM.16.M88.4 R124, [R137+0x2c00] ;  /* 0x002c0000897c783b */ /* 0x000ee60000000200 */
[C---:B------:R-:W-:Y:S06]  /*6b10*/  HMMA.16816.F32.BF16 R32, R64.reuse, R50, RZ ;  /* 0x000000324020723c */ /* 0x040fec00000418ff */
[-C--:B----4-:R-:W-:Y:S06]  /*6b20*/  HMMA.16816.F32.BF16 R36, R64, R52.reuse, RZ ;  /* 0x000000344024723c */ /* 0x090fec00000418ff */
[C---:B------:R-:W-:Y:S06]  /*6b30*/  HMMA.16816.F32.BF16 R40, R60.reuse, R52, RZ ;  /* 0x000000343c28723c */ /* 0x040fec00000418ff */
[-C--:B------:R-:W-:Y:S06]  /*6b40*/  HMMA.16816.F32.BF16 R44, R60, R54.reuse, RZ ;  /* 0x000000363c2c723c */ /* 0x080fec00000418ff */
[C---:B------:R-:W-:Y:S06]  /*6b50*/  HMMA.16816.F32.BF16 R48, R64.reuse, R54, RZ ;  /* 0x000000364030723c */ /* 0x040fec00000418ff */
[-C--:B------:R-:W-:Y:S06]  /*6b60*/  HMMA.16816.F32.BF16 R52, R64, R100.reuse, RZ ;  /* 0x000000644034723c */ /* 0x080fec00000418ff */
[C---:B-1----:R-:W-:Y:S06]  /*6b70*/  HMMA.16816.F32.BF16 R56, R60.reuse, R100, RZ ;  /* 0x000000643c38723c */ /* 0x042fec00000418ff */
[-C--:B------:R-:W-:Y:S06]  /*6b80*/  HMMA.16816.F32.BF16 R60, R60, R102.reuse, RZ ;  /* 0x000000663c3c723c */ /* 0x080fec00000418ff */
[----:B------:R-:W-:Y:S06]  /*6b90*/  HMMA.16816.F32.BF16 R64, R64, R102, RZ ;  /* 0x000000664040723c */ /* 0x000fec00000418ff */
[-C--:B--2---:R-:W-:Y:S06]  /*6ba0*/  HMMA.16816.F32.BF16 R4, R104, R108.reuse, R4 ;  /* 0x0000006c6804723c */ /* 0x084fec0000041804 */
[C---:B------:R-:W-:Y:S06]  /*6bb0*/  HMMA.16816.F32.BF16 R8, R112.reuse, R108, R8 ;  /* 0x0000006c7008723c */ /* 0x040fec0000041808 */
[-C--:B------:R-:W-:Y:S06]  /*6bc0*/  HMMA.16816.F32.BF16 R12, R112, R110.reuse, R12 ;  /* 0x0000006e700c723c */ /* 0x080fec000004180c */
[C---:B------:R-:W-:Y:S06]  /*6bd0*/  HMMA.16816.F32.BF16 R16, R104.reuse, R110, R16 ;  /* 0x0000006e6810723c */ /* 0x040fec0000041810 */
[-C--:B------:R-:W-:Y:S06]  /*6be0*/  HMMA.16816.F32.BF16 R20, R104, R116.reuse, R20 ;  /* 0x000000746814723c */ /* 0x080fec0000041814 */
[C---:B------:R-:W-:Y:S06]  /*6bf0*/  HMMA.16816.F32.BF16 R24, R112.reuse, R116, R24 ;  /* 0x000000747018723c */ /* 0x040fec0000041818 */
[-C--:B------:R-:W-:Y:S06]  /*6c00*/  HMMA.16816.F32.BF16 R28, R112, R118.reuse, R28 ;  /* 0x00000076701c723c */ /* 0x080fec000004181c */
[C---:B------:R-:W-:Y:S05]  /*6c10*/  HMMA.16816.F32.BF16 R32, R104.reuse, R118, R32 ;  /* 0x000000766820723c */ /* 0x040fea0000041820 */
[C---:B------:R-:W-:Y:S01]  /*6c20*/  FADD.FTZ R252, -R183.reuse, R17 ;  /* 0x00000011b7fc7221 */ /* 0x040fe20000010100 */
[-C--:B---3--:R-:W-:Y:S05]  /*6c30*/  HMMA.16816.F32.BF16 R36, R104, R120.reuse, R36 ;  /* 0x000000786824723c */ /* 0x088fea0000041824 */
[C---:B------:R-:W-:Y:S01]  /*6c40*/  FADD.FTZ R248, -R183.reuse, R20 ;  /* 0x00000014b7f87221 */ /* 0x040fe20000010100 */
[C---:B------:R-:W-:Y:S05]  /*6c50*/  HMMA.16816.F32.BF16 R40, R112.reuse, R120, R40 ;  /* 0x000000787028723c */ /* 0x040fea0000041828 */
[C---:B------:R-:W-:Y:S01]  /*6c60*/  FADD.FTZ R250, -R183.reuse, R16 ;  /* 0x00000010b7fa7221 */ /* 0x040fe20000010100 */
[-C--:B------:R-:W-:Y:S05]  /*6c70*/  HMMA.16816.F32.BF16 R44, R112, R122.reuse, R44 ;  /* 0x0000007a702c723c */ /* 0x080fea000004182c */
[-C--:B------:R-:W-:Y:S01]  /*6c80*/  FSEL R250, R250, R183.reuse, P3 ;  /* 0x000000b7fafa7208 */ /* 0x080fe20001800000 */
[C---:B------:R-:W-:Y:S04]  /*6c90*/  HMMA.16816.F32.BF16 R48, R104.reuse, R122, R48 ;  /* 0x0000007a6830723c */ /* 0x040fe80000041830 */
[----:B------:R-:W-:Y:S01]  /*6ca0*/  FSETP.GE.FTZ.AND P3, PT, R212, RZ, PT ;  /* 0x000000ffd400720b */ /* 0x000fe20003f76000 */
[C---:B------:R-:W-:Y:S01]  /*6cb0*/  FADD.FTZ R120, -R183.reuse, R4 ;  /* 0x00000004b7787221 */ /* 0x040fe20000010100 */
[-C--:B------:R-:W-:Y:S05]  /*6cc0*/  HMMA.16816.F32.BF16 R52, R104, R124.reuse, R52 ;  /* 0x0000007c6834723c */ /* 0x080fea0000041834 */
[-C--:B------:R-:W-:Y:S01]  /*6cd0*/  FSEL R123, R248, R183.reuse, P1 ;  /* 0x000000b7f87b7208 */ /* 0x080fe20000800000 */
[C---:B------:R-:W-:Y:S04]  /*6ce0*/  HMMA.16816.F32.BF16 R56, R112.reuse, R124, R56 ;  /* 0x0000007c7038723c */ /* 0x040fe80000041838 */
[----:B------:R-:W-:Y:S01]  /*6cf0*/  FSETP.GE.FTZ.AND P1, PT, R216, RZ, PT ;  /* 0x000000ffd800720b */ /* 0x000fe20003f36000 */
[----:B------:R-:W-:Y:S01]  /*6d00*/  FADD.FTZ R122, -R183, R5 ;  /* 0x00000005b77a7221 */ /* 0x000fe20000010100 */
[----:B------:R-:W-:Y:S01]  /*6d10*/  FSEL R120, R120, R183, P0 ;  /* 0x000000b778787208 */ /* 0x000fe20000000000 */
[-C--:B------:R-:W-:Y:S03]  /*6d20*/  HMMA.16816.F32.BF16 R60, R112, R126.reuse, R60 ;  /* 0x0000007e703c723c */ /* 0x080fe6000004183c */
[----:B------:R-:W-:Y:S01]  /*6d30*/  FSETP.GE.FTZ.AND P0, PT, R201, RZ, PT ;  /* 0x000000ffc900720b */ /* 0x000fe20003f16000 */
[----:B------:R-:W-:Y:S01]  /*6d40*/  FMUL.FTZ R123, R198, R123 ;  /* 0x0000007bc67b7220 */ /* 0x000fe20000410000 */
[-C--:B------:R-:W-:Y:S01]  /*6d50*/  FSEL R121, R122, R183.reuse, P4 ;  /* 0x000000b77a797208 */ /* 0x080fe20002000000 */
[----:B------:R-:W-:Y:S04]  /*6d60*/  HMMA.16816.F32.BF16 R64, R104, R126, R64 ;  /* 0x0000007e6840723c */ /* 0x000fe80000041840 */
[----:B------:R-:W-:Y:S01]  /*6d70*/  FSETP.GE.FTZ.AND P4, PT, R228, RZ, PT ;  /* 0x000000ffe400720b */ /* 0x000fe20003f96000 */
[C---:B------:R-:W-:Y:S01]  /*6d80*/  FADD.FTZ R122, -R183.reuse, R21 ;  /* 0x00000015b77a7221 */ /* 0x040fe20000010100 */
[-C--:B------:R-:W-:Y:S01]  /*6d90*/  FSEL R125, R252, R183.reuse, P2 ;  /* 0x000000b7fc7d7208 */ /* 0x080fe20001000000 */
[----:B------:R-:W-:Y:S01]  /*6da0*/  FADD.FTZ R198, -R183, R37 ;  /* 0x00000025b7c67221 */ /* 0x000fe20000010100 */
[----:B------:R-:W-:Y:S03]  /*6db0*/  FSETP.GE.FTZ.AND P2, PT, R213, RZ, PT ;  /* 0x000000ffd500720b */ /* 0x000fe60003f56000 */
[----:B------:R-:W-:Y:S01]  /*6dc0*/  FSEL R122, R122, R183, P0 ;  /* 0x000000b77a7a7208 */ /* 0x000fe20000000000 */
[----:B------:R-:W-:Y:S01]  /*6dd0*/  FMUL.FTZ R120, R185, R120 ;  /* 0x00000078b9787220 */ /* 0x000fe20000410000 */
[----:B------:R-:W-:Y:S01]  /*6de0*/  FSETP.GE.FTZ.AND P0, PT, R217, RZ, PT ;  /* 0x000000ffd900720b */ /* 0x000fe20003f16000 */
[----:B------:R-:W-:Y:S01]  /*6df0*/  FMUL.FTZ R121, R186, R121 ;  /* 0x00000079ba797220 */ /* 0x000fe20000410000 */
[C---:B------:R-:W-:Y:S01]  /*6e00*/  FADD.FTZ R186, -R183.reuse, R36 ;  /* 0x00000024b7ba7221 */ /* 0x040fe20000010100 */
[----:B------:R-:W-:Y:S01]  /*6e10*/  FADD.FTZ R126, -R183, R33 ;  /* 0x00000021b77e7221 */ /* 0x000fe20000010100 */
[----:B------:R-:W-:Y:S01]  /*6e20*/  FSEL R198, R198, R183, P0 ;  /* 0x000000b7c6c67208 */ /* 0x000fe20000000000 */
[----:B------:R-:W-:Y:S01]  /*6e30*/  FMUL.FTZ R200, R200, R125 ;  /* 0x0000007dc8c87220 */ /* 0x000fe20000410000 */
[----:B------:R-:W-:Y:S01]  /*6e40*/  F2FP.BF16.F32.PACK_AB R121, R121, R120 ;  /* 0x000000787979723e */ /* 0x000fe200000010ff */
[C---:B------:R-:W-:Y:S01]  /*6e50*/  FADD.FTZ R120, -R183.reuse, R32 ;  /* 0x00000020b7787221 */ /* 0x040fe20000010100 */
[----:B------:R-:W-:Y:S01]  /*6e60*/  FSETP.GE.FTZ.AND P0, PT, R240, RZ, PT ;  /* 0x000000fff000720b */ /* 0x000fe20003f16000 */
[C---:B------:R-:W-:Y:S01]  /*6e70*/  FADD.FTZ R48, -R183.reuse, R48 ;  /* 0x00000030b7307221 */ /* 0x040fe20000010100 */
[-C--:B------:R-:W-:Y:S01]  /*6e80*/  FSEL R127, R186, R183.reuse, P1 ;  /* 0x000000b7ba7f7208 */ /* 0x080fe20000800000 */
[----:B------:R-:W-:Y:S01]  /*6e90*/  FADD.FTZ R186, -R183, R53 ;  /* 0x00000035b7ba7221 */ /* 0x000fe20000010100 */
[----:B------:R-:W-:Y:S01]  /*6ea0*/  FSETP.GE.FTZ.AND P1, PT, R233, RZ, PT ;  /* 0x000000ffe900720b */ /* 0x000fe20003f36000 */
[C---:B------:R-:W-:Y:S01]  /*6eb0*/  FADD.FTZ R52, -R183.reuse, R52 ;  /* 0x00000034b7347221 */ /* 0x040fe20000010100 */
[-C--:B------:R-:W-:Y:S01]  /*6ec0*/  FSEL R125, R120, R183.reuse, P3 ;  /* 0x000000b7787d7208 */ /* 0x080fe20001800000 */
[C---:B------:R-:W-:Y:S01]  /*6ed0*/  FADD.FTZ R120, -R183.reuse, R49 ;  /* 0x00000031b7787221 */ /* 0x040fe20000010100 */
        /* <DEDUP_REMOVED lines=8> */
[----:B------:R-:W-:Y:S01]  /*6f60*/  FSETP.GE.FTZ.AND P1, PT, R239, RZ, PT ;  /* 0x000000ffef00720b */ /* 0x000fe20003f36000 */
[----:B------:R-:W-:Y:S01]  /*6f70*/  FMUL.FTZ R126, R213, R126 ;  /* 0x0000007ed57e7220 */ /* 0x000fe20000410000 */
[----:B------:R-:W-:Y:S01]  /*6f80*/  FSEL R49, R48, R183, P4 ;  /* 0x000000b730317208 */ /* 0x000fe20002000000 */
[----:B------:R-:W-:Y:S01]  /*6f90*/  FMUL.FTZ R127, R216, R127 ;  /* 0x0000007fd87f7220 */ /* 0x000fe20000410000 */
[-C--:B------:R-:W-:Y:S01]  /*6fa0*/  FSEL R120, R120, R183.reuse, P3 ;  /* 0x000000b778787208 */ /* 0x080fe20001800000 */
[----:B------:R-:W-:Y:S01]  /*6fb0*/  FMUL.FTZ R198, R217, R198 ;  /* 0x000000c6d9c67220 */ /* 0x000fe20000410000 */
        /* <DEDUP_REMOVED lines=11> */
[----:B------:R-:W-:Y:S01]  /*7070*/  FADD.FTZ R49, -R182, R6 ;  /* 0x00000006b6317221 */ /* 0x000fe20000010100 */
[----:B------:R-:W-:Y:S01]  /*7080*/  F2FP.BF16.F32.PACK_AB R199, R200, R199 ;  /* 0x000000c7c8c7723e */ /* 0x000fe200000010ff */
[----:B------:R-:W-:Y:S01]  /*7090*/  FADD.FTZ R65, -R182, R7 ;  /* 0x00000007b6417221 */ /* 0x000fe20000010100 */
[----:B------:R-:W-:Y:S01]  /*70a0*/  F2FP.BF16.F32.PACK_AB R122, R122, R123 ;  /* 0x0000007b7a7a723e */ /* 0x000fe200000010ff */
[----:B------:R-:W-:Y:S01]  /*70b0*/  FMUL.FTZ R64, R239, R64 ;  /* 0x00000040ef407220 */ /* 0x000fe20000410000 */
[----:B------:R-:W-:Y:S01]  /*70c0*/  F2FP.BF16.F32.PACK_AB R125, R126, R125 ;  /* 0x0000007d7e7d723e */ /* 0x000fe200000010ff */
[----:B------:R-:W-:Y:S01]  /*70d0*/  FMUL.FTZ R183, R240, R183 ;  /* 0x000000b7f0b77220 */ /* 0x000fe20000410000 */
[----:B------:R-:W-:Y:S02]  /*70e0*/  F2FP.BF16.F32.PACK_AB R127, R198, R127 ;  /* 0x0000007fc67f723e */ /* 0x000fe400000010ff */
[----:B------:R-:W-:Y:S02]  /*70f0*/  F2FP.BF16.F32.PACK_AB R53, R186, R53 ;  /* 0x00000035ba35723e */ /* 0x000fe400000010ff */
[-C--:B------:R-:W-:Y:S02]  /*7100*/  FSEL R49, R49, R182.reuse, P2 ;  /* 0x000000b631317208 */ /* 0x080fe40001000000 */
[----:B------:R-:W-:Y:S01]  /*7110*/  FSEL R48, R65, R182, P1 ;  /* 0x000000b641307208 */ /* 0x000fe20000800000 */
[----:B------:R-:W-:Y:S06]  /*7120*/  @!P0 BRA `(.L_x_449) ;  /* 0x00000000007c8947 */ /* 0x000fec0003800000 */
[----:B------:R-:W1:Y:S01]  /*7130*/  LDC R7, c[0x0][0x240] ;  /* 0x00009000ff077b82 */ /* 0x000e620000000800 */
[----:B------:R-:W-:Y:S01]  /*7140*/  ISETP.GE.AND P2, PT, R146, UR42, PT ;  /* 0x0000002a92007c0c */ /* 0x000fe2000bf46270 */
[----:B------:R-:W-:Y:S04]  /*7150*/  ULOP3.LUT UR5, UR10, 0x1, URZ, 0xc0, !UPT ;  /* 0x000000010a057892 */ /* 0x000fe8000f8ec03f */
[----:B------:R-:W-:Y:S04]  /*7160*/  UISETP.NE.U32.AND UP0, UPT, UR5, 0x1, UPT ;  /* 0x000000010500788c */ /* 0x000fe8000bf05070 */
[----:B------:R-:W-:Y:S04]  /*7170*/  USEL UR5, UR61, 0x2000, !UP0 ;  /* 0x000020003d057887 */ /* 0x000fe8000c000000 */
[----:B------:R-:W2:Y:S02]  /*7180*/  @!P2 LDC R5, c[0x0][0x244] ;  /* 0x00009100ff05ab82 */ /* 0x000ea40000000800 */
[----:B------:R-:W-:Y:S02]  /*7190*/  VIADD R171, R171, UR5 ;  /* 0x00000005abab7c36 */ /* 0x000fe40008000000 */
[----:B------:R-:W-:Y:S02]  /*71a0*/  VIADD R166, R166, UR5 ;  /* 0x00000005a6a67c36 */ /* 0x000fe40008000000 */
[----:B------:R-:W-:Y:S01]  /*71b0*/  VIADD R131, R131, UR5 ;  /* 0x0000000583837c36 */ /* 0x000fe20008000000 */
[----:B------:R3:W-:Y:S04]  /*71c0*/  @P2 STS [R171], RZ ;  /* 0x000000ffab002388 */ /* 0x0007e80000000800 */
[----:B------:R3:W-:Y:S04]  /*71d0*/  @P2 STS [R171+0x4], RZ ;  /* 0x000004ffab002388 */ /* 0x0007e80000000800 */
[----:B------:R3:W-:Y:S04]  /*71e0*/  @P2 STS [R171+0x8], RZ ;  /* 0x000008ffab002388 */ /* 0x0007e80000000800 */
[----:B------:R3:W-:Y:S01]  /*71f0*/  @P2 STS [R171+0xc], RZ ;  /* 0x00000cffab002388 */ /* 0x0007e20000000800 */
[----:B-1----:R-:W-:Y:S05]  /*7200*/  IMAD.U32 R17, R7, -0x80, RZ ;  /* 0xffffff8007117824 */ /* 0x002fea00078e00ff */
[C---:B------:R-:W-:Y:S04]  /*7210*/  LEA R176, P1, R17.reuse, R176, 0x1 ;  /* 0x000000b011b07211 */ /* 0x040fe800078208ff */
[----:B------:R-:W-:Y:S02]  /*7220*/  LEA.HI.X.SX32 R177, R17, R177, 0x1, P1 ;  /* 0x000000b111b17211 */ /* 0x000fe400008f0eff */
[C---:B------:R-:W-:Y:S03]  /*7230*/  @!P2 LEA R4, P1, R7.reuse, R176, 0x7 ;  /* 0x000000b00704a211 */ /* 0x040fe600078238ff */
        /* <DEDUP_REMOVED lines=14> */
.L_x_449:
[----:B------:R-:W-:Y:S01]  /*7320*/  STS [R148+0xa000], R121 ;  /* 0x00a0007994007388 */ /* 0x000fe20000000800 */
[C---:B------:R-:W-:Y:S01]  /*7330*/  FADD.FTZ R19, -R182.reuse, R19 ;  /* 0x00000013b6137221 */ /* 0x040fe20000010100 */
[----:B------:R-:W-:Y:S01]  /*7340*/  FSETP.GE.FTZ.AND P2, PT, R197, RZ, PT ;  /* 0x000000ffc500720b */ /* 0x000fe20003f56000 */
[----:B------:R-:W-:Y:S01]  /*7350*/  FADD.FTZ R7, -R182, R22 ;  /* 0x00000016b6077221 */ /* 0x000fe20000010100 */
[----:B------:R-:W-:Y:S01]  /*7360*/  FSETP.GE.FTZ.AND P1, PT, R202, RZ, PT ;  /* 0x000000ffca00720b */ /* 0x000fe20003f36000 */
[C---:B------:R-:W-:Y:S01]  /*7370*/  FADD.FTZ R23, -R182.reuse, R23 ;  /* 0x00000017b6177221 */ /* 0x040fe20000010100 */
[-C--:B---3--:R-:W-:Y:S01]  /*7380*/  FSEL R4, R19, R182.reuse, P2 ;  /* 0x000000b613047208 */ /* 0x088fe20001000000 */
[C---:B------:R-:W-:Y:S01]  /*7390*/  FADD.FTZ R17, -R182.reuse, R34 ;  /* 0x00000022b6117221 */ /* 0x040fe20000010100 */
[----:B------:R-:W-:Y:S01]  /*73a0*/  FSETP.GE.FTZ.AND P2, PT, R203, RZ, PT ;  /* 0x000000ffcb00720b */ /* 0x000fe20003f56000 */
[C---:B------:R-:W-:Y:S01]  /*73b0*/  FADD.FTZ R5, -R182.reuse, R18 ;  /* 0x00000012b6057221 */ /* 0x040fe20000010100 */
[-C--:B------:R-:W-:Y:S01]  /*73c0*/  FSEL R7, R7, R182.reuse, P1 ;  /* 0x000000b607077208 */ /* 0x080fe20000800000 */
[C---:B------:R-:W-:Y:S01]  /*73d0*/  FADD.FTZ R39, -R182.reuse, R39 ;  /* 0x00000027b6277221 */ /* 0x040fe20000010100 */
[----:B------:R-:W-:Y:S01]  /*73e0*/  FSEL R6, R23, R182, P2 ;  /* 0x000000b617067208 */ /* 0x000fe20001000000 */
[----:B------:R-:W-:Y:S01]  /*73f0*/  FADD.FTZ R35, -R182, R35 ;  /* 0x00000023b6237221 */ /* 0x000fe20000010100 */
[----:B------:R-:W-:Y:S01]  /*7400*/  FSETP.GE.FTZ.AND P1, PT, R214, RZ, PT ;  /* 0x000000ffd600720b */ /* 0x000fe20003f36000 */
[----:B------:R-:W-:Y:S01]  /*7410*/  FMUL.FTZ R7, R202, R7 ;  /* 0x00000007ca077220 */ /* 0x000fe20000410000 */
[----:B------:R-:W-:Y:S01]  /*7420*/  FSETP.GE.FTZ.AND P3, PT, R196, RZ, PT ;  /* 0x000000ffc400720b */ /* 0x000fe20003f76000 */
[----:B------:R-:W-:Y:S01]  /*7430*/  FMUL.FTZ R6, R203, R6 ;  /* 0x00000006cb067220 */ /* 0x000fe20000410000 */
[----:B------:R-:W-:Y:S01]  /*7440*/  FSEL R17, R17, R182, P1 ;  /* 0x000000b611117208 */ /* 0x000fe20000800000 */
        /* <DEDUP_REMOVED lines=8> */
[----:B------:R-:W-:Y:S01]  /*74d0*/  FMUL.FTZ R17, R214, R17 ;  /* 0x00000011d6117220 */ /* 0x000fe20000410000 */
[----:B------:R-:W-:Y:S01]  /*74e0*/  F2FP.BF16.F32.PACK_AB R6, R6, R7 ;  /* 0x000000070606723e */ /* 0x000fe200000010ff */
[----:B------:R-:W-:Y:S01]  /*74f0*/  FADD.FTZ R7, -R182, R50 ;  /* 0x00000032b6077221 */ /* 0x000fe20000010100 */
[----:B------:R-:W-:Y:S01]  /*7500*/  FSETP.GE.FTZ.AND P1, PT, R246, RZ, PT ;  /* 0x000000fff600720b */ /* 0x000fe20003f36000 */
[C---:B------:R-:W-:Y:S01]  /*7510*/  FADD.FTZ R21, -R182.reuse, R54 ;  /* 0x00000036b6157221 */ /* 0x040fe20000010100 */
[----:B------:R-:W-:Y:S01]  /*7520*/  FSEL R16, R35, R182, P3 ;  /* 0x000000b623107208 */ /* 0x000fe20001800000 */
[----:B------:R-:W-:Y:S01]  /*7530*/  FADD.FTZ R55, -R182, R55 ;  /* 0x00000037b6377221 */ /* 0x000fe20000010100 */
[----:B------:R-:W-:Y:S01]  /*7540*/  FSETP.GE.FTZ.AND P6, PT, R230, RZ, PT ;  /* 0x000000ffe600720b */ /* 0x000fe20003fd6000 */
[----:B------:R-:W-:Y:S01]  /*7550*/  FADD.FTZ R23, -R182, R66 ;  /* 0x00000042b6177221 */ /* 0x000fe20000010100 */
[----:B------:R-:W-:Y:S01]  /*7560*/  FSETP.GE.FTZ.AND P5, PT, R231, RZ, PT ;  /* 0x000000ffe700720b */ /* 0x000fe20003fb6000 */
[----:B------:R-:W-:Y:S01]  /*7570*/  FMUL.FTZ R16, R215, R16 ;  /* 0x00000010d7107220 */ /* 0x000fe20000410000 */
[----:B------:R-:W-:Y:S01]  /*7580*/  FSETP.GE.FTZ.AND P2, PT, R218, RZ, PT ;  /* 0x000000ffda00720b */ /* 0x000fe20003f56000 */
[----:B------:R-:W-:Y:S01]  /*7590*/  FMUL.FTZ R49, R184, R49 ;  /* 0x00000031b8317220 */ /* 0x000fe20000410000 */
[----:B------:R-:W-:Y:S01]  /*75a0*/  F2FP.BF16.F32.PACK_AB R5, R4, R5 ;  /* 0x000000050405723e */ /* 0x000fe200000010ff */
[----:B------:R-:W-:Y:S01]  /*75b0*/  FMUL.FTZ R48, R187, R48 ;  /* 0x00000030bb307220 */ /* 0x000fe20000410000 */
[-C--:B------:R-:W-:Y:S01]  /*75c0*/  FSEL R7, R7, R182.reuse, P6 ;  /* 0x000000b607077208 */ /* 0x080fe20003000000 */
[----:B-----5:R-:W-:Y:S01]  /*75d0*/  FADD.FTZ R8, -R181, R8 ;  /* 0x00000008b5087221 */ /* 0x020fe20000010100 */
[-C--:B------:R-:W-:Y:S01]  /*75e0*/  FSEL R4, R51, R182.reuse, P5 ;  /* 0x000000b633047208 */ /* 0x080fe20002800000 */
[----:B------:R-:W-:Y:S01]  /*75f0*/  FADD.FTZ R12, -R181, R12 ;  /* 0x0000000cb50c7221 */ /* 0x000fe20000010100 */
[----:B------:R-:W-:Y:S01]  /*7600*/  FSEL R19, R19, R182, P2 ;  /* 0x000000b613137208 */ /* 0x000fe20001000000 */
[----:B------:R-:W-:Y:S01]  /*7610*/  FMUL.FTZ R7, R230, R7 ;  /* 0x00000007e6077220 */ /* 0x000fe20000410000 */
[----:B------:R-:W-:Y:S01]  /*7620*/  FSETP.GE.FTZ.AND P4, PT, R234, RZ, PT ;  /* 0x000000ffea00720b */ /* 0x000fe20003f96000 */
[----:B------:R-:W-:Y:S01]  /*7630*/  FMUL.FTZ R4, R231, R4 ;  /* 0x00000004e7047220 */ /* 0x000fe20000410000 */
[----:B------:R-:W-:Y:S01]  /*7640*/  FSETP.GE.FTZ.AND P3, PT, R235, RZ, PT ;  /* 0x000000ffeb00720b */ /* 0x000fe20003f76000 */
[----:B------:R-:W-:Y:S01]  /*7650*/  FADD.FTZ R24, -R181, R24 ;  /* 0x00000018b5187221 */ /* 0x000fe20000010100 */
[----:B------:R-:W-:Y:S01]  /*7660*/  FSETP.GE.FTZ.AND P2, PT, R245, RZ, PT ;  /* 0x000000fff500720b */ /* 0x000fe20003f56000 */
[----:B------:R-:W-:Y:S01]  /*7670*/  FMUL.FTZ R19, R218, R19 ;  /* 0x00000013da137220 */ /* 0x000fe20000410000 */
[----:B------:R-:W-:Y:S01]  /*7680*/  F2FP.BF16.F32.PACK_AB R17, R16, R17 ;  /* 0x000000111011723e */ /* 0x000fe200000010ff */
[----:B------:R-:W-:Y:S01]  /*7690*/  FMUL.FTZ R18, R219, R18 ;  /* 0x00000012db127220 */ /* 0x000fe20000410000 */
[-C--:B------:R-:W-:Y:S01]  /*76a0*/  FSEL R21, R21, R182.reuse, P4 ;  /* 0x000000b615157208 */ /* 0x080fe20002000000 */
[----:B------:R-:W-:Y:S01]  /*76b0*/  FADD.FTZ R28, -R181, R28 ;  /* 0x0000001cb51c7221 */ /* 0x000fe20000010100 */
[-C--:B------:R-:W-:Y:S01]  /*76c0*/  FSEL R16, R55, R182.reuse, P3 ;  /* 0x000000b637107208 */ /* 0x080fe20001800000 */
[----:B------:R-:W-:Y:S01]  /*76d0*/  FADD.FTZ R40, -R181, R40 ;  /* 0x00000028b5287221 */ /* 0x000fe20000010100 */
[----:B------:R-:W-:Y:S01]  /*76e0*/  FSEL R20, R23, R182, P2 ;  /* 0x000000b617147208 */ /* 0x000fe20001000000 */
[----:B------:R-:W-:Y:S01]  /*76f0*/  @P1 FADD.FTZ R182, -R182, R67 ;  /* 0x00000043b6b61221 */ /* 0x000fe20000010100 */
[----:B------:R-:W-:Y:S01]  /*7700*/  F2FP.BF16.F32.PACK_AB R4, R4, R7 ;  /* 0x000000070404723e */ /* 0x000fe200000010ff */
[----:B------:R-:W-:Y:S01]  /*7710*/  FMUL.FTZ R21, R234, R21 ;  /* 0x00000015ea157220 */ /* 0x000fe20000410000 */
[----:B------:R-:W-:Y:S01]  /*7720*/  FSETP.GE.FTZ.AND P1, PT, R188, RZ, PT ;  /* 0x000000ffbc00720b */ /* 0x000fe20003f36000 */
[----:B------:R-:W-:Y:S01]  /*7730*/  FMUL.FTZ R20, R245, R20 ;  /* 0x00000014f5147220 */ /* 0x000fe20000410000 */
[----:B------:R-:W-:Y:S01]  /*7740*/  FMUL.FTZ R7, R246, R182 ;  /* 0x000000b6f6077220 */ /* 0x000fe20000410000 */
[----:B------:R-:W-:Y:S01]  /*7750*/  FMUL.FTZ R16, R235, R16 ;  /* 0x00000010eb107220 */ /* 0x000fe20000410000 */
[----:B------:R-:W-:Y:S01]  /*7760*/  F2FP.BF16.F32.PACK_AB R49, R48, R49 ;  /* 0x000000313031723e */ /* 0x000fe200000010ff */
[----:B------:R-:W-:Y:S01]  /*7770*/  FADD.FTZ R11, -R180, R11 ;  /* 0x0000000bb40b7221 */ /* 0x000fe20000010100 */
[----:B------:R-:W-:Y:S01]  /*7780*/  FSETP.GE.FTZ.AND P3, PT, R189, RZ, PT ;  /* 0x000000ffbd00720b */ /* 0x000fe20003f76000 */
[----:B------:R-:W-:Y:S01]  /*7790*/  FADD.FTZ R44, -R181, R44 ;  /* 0x0000002cb52c7221 */ /* 0x000fe20000010100 */
[----:B------:R-:W-:Y:S01]  /*77a0*/  F2FP.BF16.F32.PACK_AB R20, R7, R20 ;  /* 0x000000140714723e */ /* 0x000fe200000010ff */
[----:B------:R-:W-:Y:S01]  /*77b0*/  STS [R148+0xa400], R49 ;  /* 0x00a4003194007388 */ /* 0x000fe20000000800 */
[----:B------:R-:W-:Y:S01]  /*77c0*/  FSEL R7, R8, R181, P1 ;  /* 0x000000b508077208 */ /* 0x000fe20000800000 */
[C---:B------:R-:W-:Y:S01]  /*77d0*/  FADD.FTZ R8, -R181.reuse, R9 ;  /* 0x00000009b5087221 */ /* 0x040fe20000010100 */
[----:B------:R-:W-:Y:S01]  /*77e0*/  F2FP.BF16.F32.PACK_AB R21, R16, R21 ;  /* 0x000000151015723e */ /* 0x000fe200000010ff */
[----:B------:R1:W-:Y:S01]  /*77f0*/  STS [R154+0xa400], R5 ;  /* 0x00a400059a007388 */ /* 0x0003e20000000800 */
[----:B------:R-:W-:Y:S01]  /*7800*/  FADD.FTZ R16, -R181, R13 ;  /* 0x0000000db5107221 */ /* 0x000fe20000010100 */
[----:B------:R-:W-:Y:S01]  /*7810*/  FSETP.GE.FTZ.AND P2, PT, R192, RZ, PT ;  /* 0x000000ffc000720b */ /* 0x000fe20003f56000 */
[----:B------:R-:W-:Y:S01]  /*7820*/  FMUL.FTZ R7, R188, R7 ;  /* 0x00000007bc077220 */ /* 0x000fe20000410000 */
[----:B------:R-:W-:Y:S01]  /*7830*/  STS [R154+0xa000], R199 ;  /* 0x00a000c79a007388 */ /* 0x000fe20000000800 */
        /* <DEDUP_REMOVED lines=12> */
[----:B------:R-:W-:Y:S01]  /*7900*/  F2FP.BF16.F32.PACK_AB R7, R8, R7 ;  /* 0x000000070807723e */ /* 0x000fe200000010ff */
[C---:B------:R-:W-:Y:S01]  /*7910*/  FADD.FTZ R8, -R181.reuse, R25 ;  /* 0x00000019b5087221 */ /* 0x040fe20000010100 */
[----:B------:R-:W-:Y:S01]  /*7920*/  FSEL R13, R24, R181, P1 ;  /* 0x000000b5180d7208 */ /* 0x000fe20000800000 */
[C---:B------:R-:W-:Y:S01]  /*7930*/  FADD.FTZ R60, -R181.reuse, R60 ;  /* 0x0000003cb53c7221 */ /* 0x040fe20000010100 */
[----:B------:R-:W-:Y:S01]  /*7940*/  F2FP.BF16.F32.PACK_AB R9, R16, R9 ;  /* 0x000000091009723e */ /* 0x000fe200000010ff */
[----:B------:R2:W-:Y:S01]  /*7950*/  STS [R148+0xc000], R7 ;  /* 0x00c0000794007388 */ /* 0x0005e20000000800 */
[----:B------:R-:W-:Y:S01]  /*7960*/  FADD.FTZ R16, -R181, R41 ;  /* 0x00000029b5107221 */ /* 0x000fe20000010100 */
[----:B------:R-:W-:Y:S01]  /*7970*/  FSETP.GE.FTZ.AND P1, PT, R221, RZ, PT ;  /* 0x000000ffdd00720b */ /* 0x000fe20003f36000 */
[----:B------:R-:W-:Y:S01]  /*7980*/  FMUL.FTZ R13, R204, R13 ;  /* 0x0000000dcc0d7220 */ /* 0x000fe20000410000 */
[-C--:B------:R-:W-:Y:S01]  /*7990*/  FSEL R8, R8, R181.reuse, P5 ;  /* 0x000000b508087208 */ /* 0x080fe20002800000 */
[----:B------:R-:W-:Y:S01]  /*79a0*/  FADD.FTZ R15, -R180, R15 ;  /* 0x0000000fb40f7221 */ /* 0x000fe20000010100 */
[----:B------:R-:W-:Y:S01]  /*79b0*/  FSEL R16, R16, R181, P1 ;  /* 0x000000b510107208 */ /* 0x000fe20000800000 */
[----:B------:R-:W-:Y:S01]  /*79c0*/  FADD.FTZ R27, -R180, R27 ;  /* 0x0000001bb41b7221 */ /* 0x000fe20000010100 */
[----:B------:R-:W-:Y:S01]  /*79d0*/  FSETP.GE.FTZ.AND P1, PT, R243, RZ, PT ;  /* 0x000000fff300720b */ /* 0x000fe20003f36000 */
[----:B------:R-:W-:Y:S01]  /*79e0*/  FMUL.FTZ R8, R205, R8 ;  /* 0x00000008cd087220 */ /* 0x000fe20000410000 */
[----:B------:R-:W-:Y:S01]  /*79f0*/  F2FP.BF16.F32.PACK_AB R19, R18, R19 ;  /* 0x000000131213723e */ /* 0x000fe200000010ff */
[----:B------:R-:W-:Y:S01]  /*7a00*/  FADD.FTZ R18, -R181, R45 ;  /* 0x0000002db5127221 */ /* 0x000fe20000010100 */
[----:B------:R-:W-:Y:S01]  /*7a10*/  FSETP.GE.FTZ.AND P4, PT, R208, RZ, PT ;  /* 0x000000ffd000720b */ /* 0x000fe20003f96000 */
[C---:B------:R-:W-:Y:S01]  /*7a20*/  FADD.FTZ R31, -R180.reuse, R31 ;  /* 0x0000001fb41f7221 */ /* 0x040fe20000010100 */
[----:B------:R-:W-:Y:S01]  /*7a30*/  FSETP.GE.FTZ.AND P3, PT, R209, RZ, PT ;  /* 0x000000ffd100720b */ /* 0x000fe20003f76000 */
[----:B------:R-:W-:Y:S01]  /*7a40*/  FADD.FTZ R43, -R180, R43 ;  /* 0x0000002bb42b7221 */ /* 0x000fe20000010100 */
[----:B------:R-:W-:Y:S01]  /*7a50*/  FSETP.GE.FTZ.AND P2, PT, R220, RZ, PT ;  /* 0x000000ffdc00720b */ /* 0x000fe20003f56000 */
[----:B------:R-:W-:Y:S01]  /*7a60*/  FMUL.FTZ R16, R221, R16 ;  /* 0x00000010dd107220 */ /* 0x000fe20000410000 */
[----:B------:R-:W-:Y:S01]  /*7a70*/  FSETP.GE.FTZ.AND P6, PT, R224, RZ, PT ;  /* 0x000000ffe000720b */ /* 0x000fe20003fd6000 */
[C---:B------:R-:W-:Y:S01]  /*7a80*/  FADD.FTZ R47, -R180.reuse, R47 ;  /* 0x0000002fb42f7221 */ /* 0x040fe20000010100 */
[----:B------:R-:W-:Y:S01]  /*7a90*/  FSETP.GE.FTZ.AND P5, PT, R225, RZ, PT ;  /* 0x000000ffe100720b */ /* 0x000fe20003fb6000 */
[----:B------:R-:W-:Y:S01]  /*7aa0*/  FADD.FTZ R59, -R180, R59 ;  /* 0x0000003bb43b7221 */ /* 0x000fe20000010100 */
[----:B------:R-:W-:Y:S02]  /*7ab0*/  F2FP.BF16.F32.PACK_AB R8, R8, R13 ;  /* 0x0000000d0808723e */ /* 0x000fe400000010ff */
[-C--:B-1----:R-:W-:Y:S01]  /*7ac0*/  FSEL R5, R28, R181.reuse, P4 ;  /* 0x000000b51c057208 */ /* 0x082fe20002000000 */
[----:B--2---:R-:W-:Y:S01]  /*7ad0*/  FADD.FTZ R7, -R180, R30 ;  /* 0x0000001eb4077221 */ /* 0x004fe20000010100 */
[-C--:B------:R-:W-:Y:S02]  /*7ae0*/  FSEL R12, R12, R181.reuse, P3 ;  /* 0x000000b50c0c7208 */ /* 0x080fe40001800000 */
[----:B------:R-:W-:Y:S01]  /*7af0*/  FSEL R23, R40, R181, P2 ;  /* 0x000000b528177208 */ /* 0x000fe20001000000 */
        /* <DEDUP_REMOVED lines=14> */
[----:B------:R-:W-:Y:S01]  /*7be0*/  F2FP.BF16.F32.PACK_AB R18, R18, R13 ;  /* 0x0000000d1212723e */ /* 0x000fe200000010ff */
[----:B------:R-:W-:Y:S01]  /*7bf0*/  FADD.FTZ R13, -R180, R10 ;  /* 0x0000000ab40d7221 */ /* 0x000fe20000010100 */
[----:B------:R-:W-:Y:S01]  /*7c00*/  FSETP.GE.FTZ.AND P3, PT, R191, RZ, PT ;  /* 0x000000ffbf00720b */ /* 0x000fe20003f76000 */
[----:B------:R-:W-:Y:S01]  /*7c10*/  FMUL.FTZ R24, R243, R181 ;  /* 0x000000b5f3187220 */ /* 0x000fe20000410000 */
[----:B------:R-:W-:Y:S01]  /*7c20*/  FMUL.FTZ R29, R242, R29 ;  /* 0x0000001df21d7220 */ /* 0x000fe20000410000 */
[----:B------:R-:W-:Y:S01]  /*7c30*/  FSETP.GE.FTZ.AND P4, PT, R190, RZ, PT ;  /* 0x000000ffbe00720b */ /* 0x000fe20003f96000 */
[----:B------:R-:W-:Y:S01]  /*7c40*/  FMUL.FTZ R25, R236, R25 ;  /* 0x00000019ec197220 */ /* 0x000fe20000410000 */
[-C--:B------:R-:W-:Y:S01]  /*7c50*/  FSEL R10, R11, R180.reuse, P3 ;  /* 0x000000b40b0a7208 */ /* 0x080fe20001800000 */
[----:B------:R-:W-:Y:S01]  /*7c60*/  FADD.FTZ R11, -R180, R26 ;  /* 0x0000001ab40b7221 */ /* 0x000fe20000010100 */
[----:B------:R-:W-:Y:S01]  /*7c70*/  F2FP.BF16.F32.PACK_AB R28, R24, R29 ;  /* 0x0000001d181c723e */ /* 0x000fe200000010ff */
[----:B------:R-:W-:Y:S01]  /*7c80*/  FADD.FTZ R29, -R180, R14 ;  /* 0x0000000eb41d7221 */ /* 0x000fe20000010100 */
[----:B------:R-:W-:Y:S01]  /*7c90*/  FSEL R13, R13, R180, P4 ;  /* 0x000000b40d0d7208 */ /* 0x000fe20002000000 */
[----:B------:R-:W-:Y:S01]  /*7ca0*/  FMUL.FTZ R10, R191, R10 ;  /* 0x0000000abf0a7220 */ /* 0x000fe20000410000 */
[----:B------:R-:W-:Y:S01]  /*7cb0*/  FSETP.GE.FTZ.AND P2, PT, R194, RZ, PT ;  /* 0x000000ffc200720b */ /* 0x000fe20003f56000 */
[----:B------:R-:W-:Y:S01]  /*7cc0*/  FMUL.FTZ R22, R237, R22 ;  /* 0x00000016ed167220 */ /* 0x000fe20000410000 */
[----:B------:R-:W-:Y:S01]  /*7cd0*/  FSETP.GE.FTZ.AND P1, PT, R195, RZ, PT ;  /* 0x000000ffc300720b */ /* 0x000fe20003f36000 */
[----:B------:R-:W-:Y:S01]  /*7ce0*/  FMUL.FTZ R13, R190, R13 ;  /* 0x0000000dbe0d7220 */ /* 0x000fe20000410000 */
[----:B------:R-:W-:Y:S02]  /*7cf0*/  F2FP.BF16.F32.PACK_AB R5, R12, R5 ;  /* 0x000000050c05723e */ /* 0x000fe400000010ff */
[-C--:B------:R-:W-:Y:S02]  /*7d00*/  FSEL R29, R29, R180.reuse, P2 ;  /* 0x000000b41d1d7208 */ /* 0x080fe40001000000 */
[----:B------:R-:W-:Y:S01]  /*7d10*/  FSEL R12, R15, R180, P1 ;  /* 0x000000b40f0c7208 */ /* 0x000fe20000800000 */
[----:B------:R-:W-:Y:S01]  /*7d20*/  FADD.FTZ R15, -R180, R42 ;  /* 0x0000002ab40f7221 */ /* 0x000fe20000010100 */
[----:B------:R-:W-:Y:S01]  /*7d30*/  F2FP.BF16.F32.PACK_AB R13, R10, R13 ;  /* 0x0000000d0a0d723e */ /* 0x000fe200000010ff */
[----:B------:R-:W-:Y:S01]  /*7d40*/  FMUL.FTZ R29, R194, R29 ;  /* 0x0000001dc21d7220 */ /* 0x000fe20000410000 */
[----:B------:R-:W-:Y:S01]  /*7d50*/  FSETP.GE.FTZ.AND P2, PT, R206, RZ, PT ;  /* 0x000000ffce00720b */ /* 0x000fe20003f56000 */
[----:B------:R-:W-:Y:S01]  /*7d60*/  FMUL.FTZ R12, R195, R12 ;  /* 0x0000000cc30c7220 */ /* 0x000fe20000410000 */
[----:B------:R-:W-:Y:S01]  /*7d70*/  FSETP.GE.FTZ.AND P1, PT, R207, RZ, PT ;  /* 0x000000ffcf00720b */ /* 0x000fe20003f36000 */
[----:B------:R-:W-:Y:S01]  /*7d80*/  STS [R148+0xc400], R13 ;  /* 0x00c4000d94007388 */ /* 0x000fe20000000800 */
[-C--:B------:R-:W-:Y:S02]  /*7d90*/  FSEL R11, R11, R180.reuse, P2 ;  /* 0x000000b40b0b7208 */ /* 0x080fe40001000000 */
[----:B------:R-:W-:Y:S01]  /*7da0*/  F2FP.BF16.F32.PACK_AB R29, R12, R29 ;  /* 0x0000001d0c1d723e */ /* 0x000fe200000010ff */
[----:B------:R-:W-:Y:S01]  /*7db0*/  STS [R154+0xc000], R9 ;  /* 0x00c000099a007388 */ /* 0x000fe20000000800 */
[----:B------:R-:W-:Y:S01]  /*7dc0*/  FSEL R10, R27, R180, P1 ;  /* 0x000000b41b0a7208 */ /* 0x000fe20000800000 */
[----:B------:R-:W-:Y:S01]  /*7dd0*/  FMUL.FTZ R11, R206, R11 ;  /* 0x0000000bce0b7220 */ /* 0x000fe20000410000 */
[----:B------:R-:W-:Y:S01]  /*7de0*/  FSETP.GE.FTZ.AND P1, PT, R211, RZ, PT ;  /* 0x000000ffd300720b */ /* 0x000fe20003f36000 */
[----:B------:R-:W-:Y:S01]  /*7df0*/  STS [R154+0xc400], R29 ;  /* 0x00c4001d9a007388 */ /* 0x000fe20000000800 */
[----:B------:R-:W-:Y:S01]  /*7e00*/  FSETP.GE.FTZ.AND P2, PT, R210, RZ, PT ;  /* 0x000000ffd200720b */ /* 0x000fe20003f56000 */
[----:B------:R-:W-:Y:S01]  /*7e10*/  FMUL.FTZ R10, R207, R10 ;  /* 0x0000000acf0a7220 */ /* 0x000fe20000410000 */
[-C--:B------:R-:W-:Y:S01]  /*7e20*/  FSEL R12, R31, R180.reuse, P1 ;  /* 0x000000b41f0c7208 */ /* 0x080fe20000800000 */
[----:B------:R-:W-:Y:S01]  /*7e30*/  STS [R153+0xa000], R122 ;  /* 0x00a0007a99007388 */ /* 0x000fe20000000800 */
[----:B------:R-:W-:Y:S01]  /*7e40*/  FSEL R7, R7, R180, P2 ;  /* 0x000000b407077208 */ /* 0x000fe20001000000 */
[----:B------:R-:W-:Y:S01]  /*7e50*/  FADD.FTZ R27, -R180, R58 ;  /* 0x0000003ab41b7221 */ /* 0x000fe20000010100 */
[----:B------:R-:W-:Y:S01]  /*7e60*/  F2FP.BF16.F32.PACK_AB R10, R10, R11 ;  /* 0x0000000b0a0a723e */ /* 0x000fe200000010ff */
[----:B------:R-:W-:Y:S01]  /*7e70*/  STS [R153+0xa400], R6 ;  /* 0x00a4000699007388 */ /* 0x000fe20000000800 */
[----:B------:R-:W-:Y:S01]  /*7e80*/  FMUL.FTZ R12, R211, R12 ;  /* 0x0000000cd30c7220 */ /* 0x000fe20000410000 */
[----:B------:R-:W-:Y:S01]  /*7e90*/  FMUL.FTZ R7, R210, R7 ;  /* 0x00000007d2077220 */ /* 0x000fe20000410000 */
[----:B------:R-:W-:Y:S01]  /*7ea0*/  F2FP.BF16.F32.PACK_AB R23, R16, R23 ;  /* 0x000000171017723e */ /* 0x000fe200000010ff */
[----:B------:R-:W-:Y:S01]  /*7eb0*/  STS [R160+0xa000], R125 ;  /* 0x00a0007da0007388 */ /* 0x000fe20000000800 */
[----:B------:R-:W-:Y:S01]  /*7ec0*/  F2FP.BF16.F32.PACK_AB R25, R22, R25 ;  /* 0x000000191619723e */ /* 0x000fe200000010ff */
[----:B------:R-:W-:Y:S01]  /*7ed0*/  FADD.FTZ R11, -R180, R46 ;  /* 0x0000002eb40b7221 */ /* 0x000fe20000010100 */
[----:B------:R-:W-:Y:S01]  /*7ee0*/  F2FP.BF16.F32.PACK_AB R7, R12, R7 ;  /* 0x000000070c07723e */ /* 0x000fe200000010ff */
[----:B------:R-:W-:Y:S01]  /*7ef0*/  STS [R160+0xa400], R17 ;  /* 0x00a40011a0007388 */ /* 0x000fe20000000800 */
[----:B------:R-:W-:Y:S01]  /*7f00*/  FSETP.GE.FTZ.AND P2, PT, R222, RZ, PT ;  /* 0x000000ffde00720b */ /* 0x000fe20003f56000 */
[----:B------:R-:W-:Y:S01]  /*7f10*/  FADD.FTZ R31, -R180, R62 ;  /* 0x0000003eb41f7221 */ /* 0x000fe20000010100 */
[----:B------:R-:W-:Y:S01]  /*7f20*/  FSETP.GE.FTZ.AND P1, PT, R223, RZ, PT ;  /* 0x000000ffdf00720b */ /* 0x000fe20003f36000 */
[----:B------:R-:W-:Y:S01]  /*7f30*/  STS [R153+0xc000], R8 ;  /* 0x00c0000899007388 */ /* 0x000fe20000000800 */
[-C--:B------:R-:W-:Y:S02]  /*7f40*/  FSEL R15, R15, R180.reuse, P2 ;  /* 0x000000b40f0f7208 */ /* 0x080fe40001000000 */
        /* <DEDUP_REMOVED lines=8> */
[----:B------:R-:W-:Y:S01]  /*7fd0*/  FSEL R16, R47, R180, P5 ;  /* 0x000000b42f107208 */ /* 0x000fe20002800000 */
[----:B------:R-:W-:Y:S01]  /*7fe0*/  STS [R160+0xc400], R7 ;  /* 0x00c40007a0007388 */ /* 0x000fe20000000800 */
[----:B------:R-:W-:Y:S01]  /*7ff0*/  FSETP.GE.FTZ.AND P1, PT, R247, RZ, PT ;  /* 0x000000fff700720b */ /* 0x000fe20003f36000 */
[----:B------:R-:W-:Y:S01]  /*8000*/  FMUL.FTZ R11, R226, R11 ;  /* 0x0000000be20b7220 */ /* 0x000fe20000410000 */
[----:B------:R-:W-:Y:S01]  /*8010*/  F2FP.BF16.F32.PACK_AB R15, R14, R15 ;  /* 0x0000000f0e0f723e */ /* 0x000fe200000010ff */
[----:B------:R-:W-:Y:S01]  /*8020*/  STS [R152+0xa000], R127 ;  /* 0x00a0007f98007388 */ /* 0x000fe20000000800 */
[----:B------:R-:W-:Y:S01]  /*8030*/  FMUL.FTZ R16, R227, R16 ;  /* 0x00000010e3107220 */ /* 0x000fe20000410000 */
[----:B------:R-:W-:Y:S02]  /*8040*/  FSETP.GE.FTZ.AND P4, PT, R238, RZ, PT ;  /* 0x000000ffee00720b */ /* 0x000fe40003f96000 */
[----:B------:R-:W-:Y:S01]  /*8050*/  STS [R152+0xa400], R19 ;  /* 0x00a4001398007388 */ /* 0x000fe20000000800 */
[----:B------:R-:W-:Y:S02]  /*8060*/  FSETP.GE.FTZ.AND P3, PT, R241, RZ, PT ;  /* 0x000000fff100720b */ /* 0x000fe40003f76000 */
[----:B------:R-:W-:Y:S01]  /*8070*/  F2FP.BF16.F32.PACK_AB R16, R16, R11 ;  /* 0x0000000b1010723e */ /* 0x000fe200000010ff */
[----:B------:R-:W-:Y:S01]  /*8080*/  STS [R157+0xa000], R120 ;  /* 0x00a000789d007388 */ /* 0x000fe20000000800 */
[-C--:B------:R-:W-:Y:S02]  /*8090*/  FSEL R27, R27, R180.reuse, P4 ;  /* 0x000000b41b1b7208 */ /* 0x080fe40002000000 */
        /* <DEDUP_REMOVED lines=8> */
[----:B------:R-:W-:Y:S01]  /*8120*/  @P1 FADD.FTZ R180, -R180, R63 ;  /* 0x0000003fb4b41221 */ /* 0x000fe20000010100 */
[----:B------:R-:W-:Y:S01]  /*8130*/  STS [R152+0xc400], R15 ;  /* 0x00c4000f98007388 */ /* 0x000fe20000000800 */
[----:B------:R-:W-:Y:S01]  /*8140*/  LEA R52, R139, UR4, 0x1 ;  /* 0x000000048b347c11 */ /* 0x000fe2000f8e08ff */
[----:B------:R-:W-:Y:S01]  /*8150*/  FMUL.FTZ R31, R244, R31 ;  /* 0x0000001ff41f7220 */ /* 0x000fe20000410000 */
[----:B------:R-:W-:Y:S01]  /*8160*/  FMUL.FTZ R180, R247, R180 ;  /* 0x000000b4f7b47220 */ /* 0x000fe20000410000 */
[----:B------:R-:W-:Y:S01]  /*8170*/  STS [R157+0xc000], R18 ;  /* 0x00c000129d007388 */ /* 0x000fe20000000800 */
[----:B------:R-:W-:Y:S03]  /*8180*/  F2FP.BF16.F32.PACK_AB R33, R22, R27 ;  /* 0x0000001b1621723e */ /* 0x000fe600000010ff */
[----:B------:R-:W-:Y:S01]  /*8190*/  STS [R157+0xc400], R16 ;  /* 0x00c400109d007388 */ /* 0x000fe20000000800 */
[----:B------:R-:W-:Y:S03]  /*81a0*/  F2FP.BF16.F32.PACK_AB R180, R180, R31 ;  /* 0x0000001fb4b4723e */ /* 0x000fe600000010ff */
[----:B------:R1:W-:Y:S04]  /*81b0*/  STS [R156+0xa000], R53 ;  /* 0x00a000359c007388 */ /* 0x0003e80000000800 */
[----:B------:R-:W-:Y:S04]  /*81c0*/  STS [R156+0xa400], R21 ;  /* 0x00a400159c007388 */ /* 0x000fe80000000800 */
[----:B------:R-:W-:Y:S04]  /*81d0*/  STS [R155+0xa000], R64 ;  /* 0x00a000409b007388 */ /* 0x000fe80000000800 */
[----:B------:R-:W-:Y:S04]  /*81e0*/  STS [R155+0xa400], R20 ;  /* 0x00a400149b007388 */ /* 0x000fe80000000800 */
[----:B------:R-:W-:Y:S04]  /*81f0*/  STS [R156+0xc000], R25 ;  /* 0x00c000199c007388 */ /* 0x000fe80000000800 */
[----:B------:R-:W-:Y:S04]  /*8200*/  STS [R156+0xc400], R33 ;  /* 0x00c400219c007388 */ /* 0x000fe80000000800 */
[----:B------:R-:W-:Y:S01]  /*8210*/  STS [R155+0xc000], R28 ;  /* 0x00c0001c9b007388 */ /* 0x000fe20000000800 */
[----:B-1----:R-:W-:Y:S03]  /*8220*/  LEA R53, R144, UR4, 0x1 ;  /* 0x0000000490357c11 */ /* 0x002fe6000f8e08ff */
[----:B------:R-:W-:Y:S01]  /*8230*/  STS [R155+0xc400], R180 ;  /* 0x00c400b49b007388 */ /* 0x000fe20000000800 */
[----:B------:R-:W-:Y:S06]  /*8240*/  BAR.SYNC.DEFER_BLOCKING 0x0 ;  /* 0x0000000000007b1d */ /* 0x000fec0000010000 */
        /* <DEDUP_REMOVED lines=67> */
[----:B-1----:R-:W-:Y:S05]  /*8680*/  IMAD.U32 R9, R7, -0x80, RZ ;  /* 0xffffff8007097824 */ /* 0x002fea00078e00ff */
[C---:B------:R-:W-:Y:S04]  /*8690*/  LEA R174, P1, R9.reuse, R174, 0x1 ;  /* 0x000000ae09ae7211 */ /* 0x040fe800078208ff */
[----:B------:R-:W-:Y:S02]  /*86a0*/  LEA.HI.X.SX32 R175, R9, R175, 0x1, P1 ;  /* 0x000000af09af7211 */ /* 0x000fe400008f0eff */
[C---:B------:R-:W-:Y:S03]  /*86b0*/  @!P2 LEA R4, P1, R7.reuse, R174, 0x7 ;  /* 0x000000ae0704a211 */ /* 0x040fe600078238ff */
        /* <DEDUP_REMOVED lines=11> */
.L_x_450:
        /* <DEDUP_REMOVED lines=9> */
[----:B------:R-:W-:Y:S01]  /*8800*/  IMAD.U32 R57, RZ, RZ, UR32 ;  /* 0x00000020ff397e24 */ /* 0x000fe2000f8e00ff */
[----:B------:R-:W-:Y:S01]  /*8810*/  UISETP.NE.U32.AND UP0, UPT, UR5, 0x1, UPT ;  /* 0x000000010500788c */ /* 0x000fe2000bf05070 */
[----:B------:R-:W-:Y:S01]  /*8820*/  IMAD.U32 R109, RZ, RZ, UR37 ;  /* 0x00000025ff6d7e24 */ /* 0x000fe2000f8e00ff */
[----:B------:R-:W-:Y:S01]  /*8830*/  LDSM.16.M88.4 R24, [R133] ;  /* 0x000000008518783b */ /* 0x000fe20000000200 */
[----:B------:R-:W-:Y:S01]  /*8840*/  IMAD.U32 R105, RZ, RZ, UR36 ;  /* 0x00000024ff697e24 */ /* 0x000fe2000f8e00ff */
[----:B------:R-:W-:Y:S01]  /*8850*/  UISETP.GT.AND UP2, UPT, UR10, UR40, UPT ;  /* 0x000000280a00728c */ /* 0x000fe2000bf44270 */
[----:B------:R-:W-:Y:S01]  /*8860*/  IMAD.U32 R107, RZ, RZ, UR37 ;  /* 0x00000025ff6b7e24 */ /* 0x000fe2000f8e00ff */
[----:B------:R-:W3:Y:S01]  /*8870*/  LDSM.16.MT88.4 R28, [R52+0x6400] ;  /* 0x00640000341c783b */ /* 0x000ee20000004200 */
[----:B------:R-:W-:Y:S01]  /*8880*/  IMAD.U32 R101, RZ, RZ, UR35 ;  /* 0x00000023ff657e24 */ /* 0x000fe2000f8e00ff */
[----:B------:R-:W-:Y:S01]  /*8890*/  @UP3 UIADD3 UR6, UP1, UR16, -0x200, URZ ;  /* 0xfffffe0010063890 */ /* 0x000fe2000ff3e03f */
[----:B------:R-:W-:Y:S01]  /*88a0*/  IMAD.U32 R103, RZ, RZ, UR36 ;  /* 0x00000024ff677e24 */ /* 0x000fe2000f8e00ff */
[----:B------:R-:W4:Y:S01]  /*88b0*/  LDSM.16.M88.4 R32, [R129] ;  /* 0x000000008120783b */ /* 0x000f220000000200 */
[----:B------:R-:W-:Y:S01]  /*88c0*/  IMAD.U32 R65, RZ, RZ, UR34 ;  /* 0x00000022ff417e24 */ /* 0x000fe2000f8e00ff */
[----:B------:R-:W-:Y:S01]  /*88d0*/  @UP3 UIADD3.X UR5, UR17, -0x1, URZ, UP1, !UPT ;  /* 0xffffffff11053890 */ /* 0x000fe20008ffe43f */
[----:B------:R-:W-:Y:S01]  /*88e0*/  IMAD.U32 R67, RZ, RZ, UR35 ;  /* 0x00000023ff437e24 */ /* 0x000fe2000f8e00ff */
[----:B------:R-:W-:Y:S01]  /*88f0*/  LDSM.16.M88.4 R36, [R132] ;  /* 0x000000008424783b */ /* 0x000fe20000000200 */
[----:B------:R-:W-:Y:S01]  /*8900*/  IMAD.U32 R63, RZ, RZ, UR34 ;  /* 0x00000022ff3f7e24 */ /* 0x000fe2000f8e00ff */
[----:B------:R-:W-:Y:S01]  /*8910*/  UIADD3 UR10, UR10, -0x1, URZ ;  /* 0xffffffff0a0a7890 */ /* 0x000fe2000fffe03f */
[----:B------:R-:W-:Y:S01]  /*8920*/  IMAD.U32 R59, RZ, RZ, UR33 ;  /* 0x00000021ff3b7e24 */ /* 0x000fe2000f8e00ff */
[----:B------:R-:W4:Y:S01]  /*8930*/  LDSM.16.MT88.4 R40, [R52+0x6800] ;  /* 0x006800003428783b */ /* 0x000f220000004200 */
[----:B------:R-:W-:Y:S03]  /*8940*/  IMAD.U32 R55, RZ, RZ, UR32 ;  /* 0x00000020ff377e24 */ /* 0x000fe6000f8e00ff */
        /* <DEDUP_REMOVED lines=38> */
[----:B------:R-:W1:Y:S01]  /*8bb0*/  LDSM.16.M88.4 R32, [R128+0x6000] ;  /* 0x006000008020783b */ /* 0x000e620000000200 */
[----:B------:R-:W-:Y:S04]  /*8bc0*/  IMAD.U32 R41, RZ, RZ, UR29 ;  /* 0x0000001dff297e24 */ /* 0x000fe8000f8e00ff */
[----:B------:R-:W-:Y:S06]  /*8bd0*/  HMMA.16816.F32.BF16 R16, R36, R42, R16 ;  /* 0x0000002a2410723c */ /* 0x000fec0000041810 */
[-C--:B--2---:R-:W-:Y:S01]  /*8be0*/  HMMA.16816.F32.BF16 R4, R20, R48.reuse, R4 ;  /* 0x000000301404723c */ /* 0x084fe20000041804 */
[----:B------:R-:W-:Y:S04]  /*8bf0*/  IMAD.U32 R37, RZ, RZ, UR25 ;  /* 0x00000019ff257e24 */ /* 0x000fe8000f8e00ff */
[----:B------:R-:W-:Y:S01]  /*8c00*/  @P0 VIADD R36, R141, 0xffffff80 ;  /* 0xffffff808d240836 */ /* 0x000fe20000000000 */
[C---:B---3--:R-:W-:Y:S01]  /*8c10*/  HMMA.16816.F32.BF16 R8, R44.reuse, R48, R8 ;  /* 0x000000302c08723c */ /* 0x048fe20000041808 */
[----:B------:R-:W-:Y:S04]  /*8c20*/  IMAD.U32 R43, RZ, RZ, UR29 ;  /* 0x0000001dff2b7e24 */ /* 0x000fe8000f8e00ff */
[----:B------:R-:W-:Y:S01]  /*8c30*/  @P0 IMAD.WIDE R38, R36, R161, UR16 ;  /* 0x0000001024260e25 */ /* 0x000fe2000f8e02a1 */
[-C--:B------:R-:W-:Y:S01]  /*8c40*/  HMMA.16816.F32.BF16 R12, R44, R50.reuse, R12 ;  /* 0x000000322c0c723c */ /* 0x080fe2000004180c */
[----:B------:R-:W-:Y:S01]  /*8c50*/  @UP3 UMOV UR16, UR6 ;  /* 0x0000000600103c82 */ /* 0x000fe20008000000 */
[----:B------:R-:W-:Y:S02]  /*8c60*/  @UP3 UMOV UR17, UR5 ;  /* 0x0000000500113c82 */ /* 0x000fe40008000000 */
[----:B------:R-:W5:Y:S01]  /*8c70*/  @P0 LDG.E R169, desc[UR14][R38.64] ;  /* 0x0000000e26a90981 */ /* 0x000f62000c1e1900 */
[----:B------:R-:W-:Y:S01]  /*8c80*/  LEA R178, P1, R37, R178, 0x2 ;  /* 0x000000b225b27211 */ /* 0x000fe200078210ff */
[----:B------:R-:W-:Y:S01]  /*8c90*/  HMMA.16816.F32.BF16 R16, R20, R50, R16 ;  /* 0x000000321410723c */ /* 0x000fe20000041810 */
[----:B------:R-:W-:Y:S01]  /*8ca0*/  IMAD.U32 R47, RZ, RZ, UR30 ;  /* 0x0000001eff2f7e24 */ /* 0x000fe2000f8e00ff */
[----:B------:R-:W-:Y:S03]  /*8cb0*/  LDSM.16.MT88.4 R20, [R130] ;  /* 0x000000008214783b */ /* 0x000fe60000004200 */
[-C--:B------:R-:W-:Y:S01]  /*8cc0*/  LEA R56, P6, R113, R178.reuse, 0x2 ;  /* 0x000000b271387211 */ /* 0x080fe200078c10ff */
[-C--:B----4-:R-:W-:Y:S01]  /*8cd0*/  HMMA.16816.F32.BF16 R4, R24, R28.reuse, R4 ;  /* 0x0000001c1804723c */ /* 0x090fe20000041804 */
[----:B------:R-:W5:Y:S01]  /*8ce0*/  @P0 LDG.E R170, desc[UR14][R38.64+0x20] ;  /* 0x0000200e26aa0981 */ /* 0x000f62000c1e1900 */
[----:B------:R-:W-:Y:S03]  /*8cf0*/  IMAD.U32 R51, RZ, RZ, UR31 ;  /* 0x0000001fff337e24 */ /* 0x000fe6000f8e00ff */
[----:B------:R-:W5:Y:S01]  /*8d00*/  @P0 LDG.E R167, desc[UR14][R38.64+0x100] ;  /* 0x0001000e26a70981 */ /* 0x000f62000c1e1900 */
[C---:B-1----:R-:W-:Y:S01]  /*8d10*/  HMMA.16816.F32.BF16 R8, R32.reuse, R28, R8 ;  /* 0x0000001c2008723c */ /* 0x042fe20000041808 */
[----:B------:R-:W-:Y:S01]  /*8d20*/  IMAD.U32 R49, RZ, RZ, UR31 ;  /* 0x0000001fff317e24 */ /* 0x000fe2000f8e00ff */
[----:B------:R-:W-:Y:S01]  /*8d30*/  MOV R37, UR28 ;  /* 0x0000001c00257c02 */ /* 0x000fe20008000f00 */
[----:B------:R1:W5:Y:S02]  /*8d40*/  @P0 LDG.E R168, desc[UR14][R38.64+0x120] ;  /* 0x0001200e26a80981 */ /* 0x000364000c1e1900 */
[-C--:B------:R-:W-:Y:S01]  /*8d50*/  LEA R60, P0, R117, R178.reuse, 0x2 ;  /* 0x000000b2753c7211 */ /* 0x080fe200078010ff */
[-C--:B------:R-:W-:Y:S01]  /*8d60*/  HMMA.16816.F32.BF16 R12, R32, R30.reuse, R12 ;  /* 0x0000001e200c723c */ /* 0x080fe2000004180c */
[----:B------:R-:W-:Y:S04]  /*8d70*/  IMAD.U32 R29, RZ, RZ, UR25 ;  /* 0x00000019ff1d7e24 */ /* 0x000fe8000f8e00ff */
[-C--:B------:R-:W-:Y:S01]  /*8d80*/  LEA R50, P5, R109, R178.reuse, 0x2 ;  /* 0x000000b26d327211 */ /* 0x080fe200078a10ff */
[----:B------:R-:W-:Y:S01]  /*8d90*/  HMMA.16816.F32.BF16 R16, R24, R30, R16 ;  /* 0x0000001e1810723c */ /* 0x000fe20000041810 */
[----:B------:R-:W-:Y:S01]  /*8da0*/  MOV R35, UR27 ;  /* 0x0000001b00237c02 */ /* 0x000fe20008000f00 */
[----:B------:R-:W-:Y:S03]  /*8db0*/  IMAD.U32 R45, RZ, RZ, UR30 ;  /* 0x0000001eff2d7e24 */ /* 0x000fe6000f8e00ff */
[----:B------:R-:W-:Y:S01]  /*8dc0*/  LEA.HI.X.SX32 R179, R29, R179, 0x2, P1 ;  /* 0x000000b31db37211 */ /* 0x000fe200008f16ff */
[----:B------:R-:W-:Y:S01]  /*8dd0*/  IMAD.U32 R33, RZ, RZ, UR27 ;  /* 0x0000001bff217e24 */ /* 0x000fe2000f8e00ff */
[-C--:B------:R-:W-:Y:S01]  /*8de0*/  LEA R34, P1, R61, R178.reuse, 0x2 ;  /* 0x000000b23d227211 */ /* 0x080fe200078210ff */
[----:B------:R-:W-:Y:S02]  /*8df0*/  IMAD.U32 R31, RZ, RZ, UR26 ;  /* 0x0000001aff1f7e24 */ /* 0x000fe4000f8e00ff */
[----:B------:R-:W-:Y:S01]  /*8e00*/  REDG.E.ADD.F32.FTZ.RN.STRONG.GPU desc[UR14][R178.64], R4 ;  /* 0x00000004b20079a6 */ /* 0x000fe2000c10f38e */
[-C--:B------:R-:W-:Y:S01]  /*8e10*/  LEA.HI.X.SX32 R61, R115, R179.reuse, 0x2, P0 ;  /* 0x000000b3733d7211 */ /* 0x080fe200000f16ff */
[----:B------:R-:W-:Y:S01]  /*8e20*/  IMAD.U32 R27, RZ, RZ, UR24 ;  /* 0x00000018ff1b7e24 */ /* 0x000fe2000f8e00ff */
[-C--:B------:R-:W-:Y:S01]  /*8e30*/  LEA R30, P0, R57, R178.reuse, 0x2 ;  /* 0x000000b2391e7211 */ /* 0x080fe200078010ff */
[----:B------:R-:W-:Y:S01]  /*8e40*/  IMAD.U32 R29, RZ, RZ, UR26 ;  /* 0x0000001aff1d7e24 */ /* 0x000fe2000f8e00ff */
[-C--:B------:R-:W-:Y:S01]  /*8e50*/  LEA.HI.X.SX32 R57, R111, R179.reuse, 0x2, P6 ;  /* 0x000000b36f397211 */ /* 0x080fe200030f16ff */
[----:B------:R-:W-:Y:S01]  /*8e60*/  REDG.E.ADD.F32.FTZ.RN.STRONG.GPU desc[UR14][R60.64], R5 ;  /* 0x000000053c0079a6 */ /* 0x000fe2000c10f38e */
[-C--:B------:R-:W-:Y:S01]  /*8e70*/  LEA R48, P6, R51, R178.reuse, 0x2 ;  /* 0x000000b233307211 */ /* 0x080fe200078c10ff */
[----:B-1----:R-:W-:Y:S01]  /*8e80*/  IMAD.U32 R39, RZ, RZ, UR28 ;  /* 0x0000001cff277e24 */ /* 0x002fe2000f8e00ff */
[-C--:B------:R-:W-:Y:S01]  /*8e90*/  LEA R46, P4, R105, R178.reuse, 0x2 ;  /* 0x000000b2692e7211 */ /* 0x080fe200078810ff */
[----:B------:R-:W-:Y:S01]  /*8ea0*/  REDG.E.ADD.F32.FTZ.RN.STRONG.GPU desc[UR14][R56.64], R6 ;  /* 0x00000006380079a6 */ /* 0x000fe2000c10f38e */
[-C--:B------:R-:W-:Y:S01]  /*8eb0*/  LEA.HI.X.SX32 R51, R107, R179.reuse, 0x2, P5 ;  /* 0x000000b36b337211 */ /* 0x080fe200028f16ff */
[----:B------:R-:W-:Y:S01]  /*8ec0*/  IMAD.U32 R25, RZ, RZ, UR24 ;  /* 0x00000018ff197e24 */ /* 0x000fe2000f8e00ff */
[-C--:B------:R-:W-:Y:S02]  /*8ed0*/  LEA R44, P5, R47, R178.reuse, 0x2 ;  /* 0x000000b22f2c7211 */ /* 0x080fe400078a10ff */
[-C--:B------:R-:W-:Y:S01]  /*8ee0*/  LEA R42, P3, R101, R178.reuse, 0x2 ;  /* 0x000000b2652a7211 */ /* 0x080fe200078610ff */
[----:B------:R-:W-:Y:S01]  /*8ef0*/  REDG.E.ADD.F32.FTZ.RN.STRONG.GPU desc[UR14][R50.64], R7 ;  /* 0x00000007320079a6 */ /* 0x000fe2000c10f38e */
[-C--:B------:R-:W-:Y:S02]  /*8f00*/  LEA.HI.X.SX32 R47, R103, R179.reuse, 0x2, P4 ;  /* 0x000000b3672f7211 */ /* 0x080fe400020f16ff */
[-C--:B------:R-:W-:Y:S01]  /*8f10*/  LEA R40, P4, R43, R178.reuse, 0x2 ;  /* 0x000000b22b287211 */ /* 0x080fe200078810ff */
[----:B------:R-:W1:Y:S01]  /*8f20*/  LDSM.16.MT88.4 R4, [R135+0xa000] ;  /* 0x00a000008704783b */ /* 0x000e620000004200 */
        /* <DEDUP_REMOVED lines=13> */
[-C--:B------:R-:W-:Y:S01]  /*9000*/  LEA.HI.X.SX32 R45, R45, R179.reuse, 0x2, P5 ;  /* 0x000000b32d2d7211 */ /* 0x080fe200028f16ff */
[----:B------:R-:W-:Y:S01]  /*9010*/  REDG.E.ADD.F32.FTZ.RN.STRONG.GPU desc[UR14][R30.64], R16 ;  /* 0x000000101e0079a6 */ /* 0x000fe2000c10f38e */
[-C--:B------:R-:W-:Y:S02]  /*9020*/  LEA.HI.X.SX32 R41, R41, R179.reuse, 0x2, P4 ;  /* 0x000000b329297211 */ /* 0x080fe400020f16ff */
[-C--:B------:R-:W-:Y:S01]  /*9030*/  LEA.HI.X.SX32 R37, R37, R179.reuse, 0x2, P3 ;  /* 0x000000b325257211 */ /* 0x080fe200018f16ff */
[----:B------:R-:W-:Y:S01]  /*9040*/  REDG.E.ADD.F32.FTZ.RN.STRONG.GPU desc[UR14][R48.64], R17 ;  /* 0x00000011300079a6 */ /* 0x000fe2000c10f38e */
[-C--:B------:R-:W-:Y:S02]  /*9050*/  LEA.HI.X.SX32 R55, R33, R179.reuse, 0x2, P2 ;  /* 0x000000b321377211 */ /* 0x080fe400010f16ff */
[----:B------:R-:W-:Y:S01]  /*9060*/  LEA R62, P0, R27, R178, 0x2 ;  /* 0x000000b21b3e7211 */ /* 0x000fe200078010ff */
[----:B------:R-:W-:Y:S01]  /*9070*/  REDG.E.ADD.F32.FTZ.RN.STRONG.GPU desc[UR14][R44.64], R18 ;  /* 0x000000122c0079a6 */ /* 0x000fe2000c10f38e */
[-C--:B------:R-:W-:Y:S02]  /*9080*/  LEA.HI.X.SX32 R59, R29, R179.reuse, 0x2, P1 ;  /* 0x000000b31d3b7211 */ /* 0x080fe400008f16ff */
[----:B------:R-:W-:Y:S01]  /*9090*/  LEA.HI.X.SX32 R63, R25, R179, 0x2, P0 ;  /* 0x000000b3193f7211 */ /* 0x000fe200000f16ff */
[----:B------:R-:W-:Y:S01]  /*90a0*/  REDG.E.ADD.F32.FTZ.RN.STRONG.GPU desc[UR14][R40.64], R19 ;  /* 0x00000013280079a6 */ /* 0x000fe2000c10f38e */
[----:B------:R-:W-:Y:S01]  /*90b0*/  PLOP3.LUT P1, PT, PT, PT, UP0, 0x80, 0x0 ;  /* 0x000000000000781c */ /* 0x000fe20003f2f008 */
[----:B------:R-:W-:Y:S01]  /*90c0*/  @UP3 UIADD3 UR22, UP0, UR22, -0x200, URZ ;  /* 0xfffffe0016163890 */ /* 0x000fe2000ff1e03f */
[----:B------:R-:W-:Y:S01]  /*90d0*/  PLOP3.LUT P0, PT, PT, PT, UP2, 0x80, 0x0 ;  /* 0x000000000000781c */ /* 0x000fe20003f0f028 */
[----:B------:R-:W-:Y:S02]  /*90e0*/  REDG.E.ADD.F32.FTZ.RN.STRONG.GPU desc[UR14][R36.64], R12 ;  /* 0x0000000c240079a6 */ /* 0x000fe4000c10f38e */
[----:B------:R-:W-:Y:S01]  /*90f0*/  @UP3 UIADD3.X UR21, UR21, -0x1, URZ, UP0, !UPT ;  /* 0xffffffff15153890 */ /* 0x000fe200087fe43f */
[-C--:B-1----:R-:W-:Y:S01]  /*9100*/  HMMA.16816.F32.BF16 R84, R4, R20.reuse, R84 ;  /* 0x000000140454723c */ /* 0x082fe20000041854 */
[----:B------:R-:W-:Y:S04]  /*9110*/  REDG.E.ADD.F32.FTZ.RN.STRONG.GPU desc[UR14][R54.64], R13 ;  /* 0x0000000d360079a6 */ /* 0x000fe8000c10f38e */
[----:B------:R-:W-:Y:S04]  /*9120*/  REDG.E.ADD.F32.FTZ.RN.STRONG.GPU desc[UR14][R58.64], R14 ;  /* 0x0000000e3a0079a6 */ /* 0x000fe8000c10f38e */
[----:B------:R-:W-:Y:S04]  /*9130*/  REDG.E.ADD.F32.FTZ.RN.STRONG.GPU desc[UR14][R62.64], R15 ;  /* 0x0000000f3e0079a6 */ /* 0x000fe8000c10f38e */
[----:B------:R-:W1:Y:S04]  /*9140*/  LDSM.16.MT88.4 R8, [R135+0xe000] ;  /* 0x00e000008708783b */ /* 0x000e680000004200 */
[----:B------:R-:W-:Y:S04]  /*9150*/  LDSM.16.MT88.4 R24, [R135+0xa800] ;  /* 0x00a800008718783b */ /* 0x000fe80000004200 */
[----:B------:R-:W2:Y:S04]  /*9160*/  LDSM.16.MT88.4 R28, [R130+0x400] ;  /* 0x00040000821c783b */ /* 0x000ea80000004200 */
[----:B------:R-:W3:Y:S04]  /*9170*/  LDSM.16.MT88.4 R32, [R135+0xe800] ;  /* 0x00e800008720783b */ /* 0x000ee80000004200 */
[----:B------:R-:W-:Y:S04]  /*9180*/  LDSM.16.MT88.4 R12, [R130+0x800] ;  /* 0x00080000820c783b */ /* 0x000fe80000004200 */
[----:B------:R-:W-:Y:S01]  /*9190*/  LDSM.16.MT88.4 R16, [R135+0xb800] ;  /* 0x00b800008710783b */ /* 0x000fe20000004200 */
[C---:B-1----:R-:W-:Y:S06]  /*91a0*/  HMMA.16816.F32.BF16 R88, R8.reuse, R20, R88 ;  /* 0x000000140858723c */ /* 0x042fec0000041858 */
[-C--:B------:R-:W-:Y:S01]  /*91b0*/  HMMA.16816.F32.BF16 R92, R8, R22.reuse, R92 ;  /* 0x00000016085c723c */ /* 0x080fe2000004185c */
[----:B------:R-:W1:Y:S05]  /*91c0*/  LDSM.16.MT88.4 R8, [R135+0xb000] ;  /* 0x00b000008708783b */ /* 0x000e6a0000004200 */
[----:B------:R-:W-:Y:S01]  /*91d0*/  HMMA.16816.F32.BF16 R96, R4, R22, R96 ;  /* 0x000000160460723c */ /* 0x000fe20000041860 */
[----:B------:R-:W4:Y:S04]  /*91e0*/  LDSM.16.MT88.4 R4, [R135+0xf000] ;  /* 0x00f000008704783b */ /* 0x000f280000004200 */
[----:B------:R-:W4:Y:S01]  /*91f0*/  LDSM.16.MT88.4 R20, [R130+0xc00] ;  /* 0x000c00008214783b */ /* 0x000f220000004200 */
[-C--:B--2---:R-:W-:Y:S06]  /*9200*/  HMMA.16816.F32.BF16 R84, R24, R28.reuse, R84 ;  /* 0x0000001c1854723c */ /* 0x084fec0000041854 */
[C---:B---3--:R-:W-:Y:S06]  /*9210*/  HMMA.16816.F32.BF16 R88, R32.reuse, R28, R88 ;  /* 0x0000001c2058723c */ /* 0x048fec0000041858 */
[-C--:B------:R-:W-:Y:S06]  /*9220*/  HMMA.16816.F32.BF16 R92, R32, R30.reuse, R92 ;  /* 0x0000001e205c723c */ /* 0x080fec000004185c */
[----:B------:R-:W-:Y:S01]  /*9230*/  HMMA.16816.F32.BF16 R96, R24, R30, R96 ;  /* 0x0000001e1860723c */ /* 0x000fe20000041860 */
[----:B------:R-:W2:Y:S04]  /*9240*/  LDSM.16.MT88.4 R24, [R135+0xf800] ;  /* 0x00f800008718783b */ /* 0x000ea80000004200 */
[----:B------:R-:W-:Y:S01]  /*9250*/  LDSM.16.MT88.4 R28, [R130+0x1000] ;  /* 0x00100000821c783b */ /* 0x000fe20000004200 */
[-C--:B-1----:R-:W-:Y:S06]  /*9260*/  HMMA.16816.F32.BF16 R84, R8, R12.reuse, R84 ;  /* 0x0000000c0854723c */ /* 0x082fec0000041854 */
[C---:B----4-:R-:W-:Y:S06]  /*9270*/  HMMA.16816.F32.BF16 R88, R4.reuse, R12, R88 ;  /* 0x0000000c0458723c */ /* 0x050fec0000041858 */
[-C--:B------:R-:W-:Y:S01]  /*9280*/  HMMA.16816.F32.BF16 R92, R4, R14.reuse, R92 ;  /* 0x0000000e045c723c */ /* 0x080fe2000004185c */
[----:B------:R-:W1:Y:S05]  /*9290*/  LDSM.16.MT88.4 R4, [R135+0xc000] ;  /* 0x00c000008704783b */ /* 0x000e6a0000004200 */
[----:B------:R-:W-:Y:S01]  /*92a0*/  HMMA.16816.F32.BF16 R96, R8, R14, R96 ;  /* 0x0000000e0860723c */ /* 0x000fe20000041860 */
[----:B------:R-:W3:Y:S04]  /*92b0*/  LDSM.16.MT88.4 R8, [R135+0x10000] ;  /* 0x010000008708783b */ /* 0x000ee80000004200 */
[----:B------:R-:W-:Y:S01]  /*92c0*/  LDSM.16.MT88.4 R12, [R135+0xc800] ;  /* 0x00c80000870c783b */ /* 0x000fe20000004200 */
[-C--:B------:R-:W-:Y:S06]  /*92d0*/  HMMA.16816.F32.BF16 R84, R16, R20.reuse, R84 ;  /* 0x000000141054723c */ /* 0x080fec0000041854 */
[C---:B--2---:R-:W-:Y:S06]  /*92e0*/  HMMA.16816.F32.BF16 R88, R24.reuse, R20, R88 ;  /* 0x000000141858723c */ /* 0x044fec0000041858 */
[-C--:B------:R-:W-:Y:S01]  /*92f0*/  HMMA.16816.F32.BF16 R92, R24, R22.reuse, R92 ;  /* 0x00000016185c723c */ /* 0x080fe2000004185c */
[----:B------:R-:W2:Y:S05]  /*9300*/  LDSM.16.MT88.4 R24, [R130+0x1400] ;  /* 0x001400008218783b */ /* 0x000eaa0000004200 */
[----:B------:R-:W-:Y:S01]  /*9310*/  HMMA.16816.F32.BF16 R96, R16, R22, R96 ;  /* 0x000000161060723c */ /* 0x000fe20000041860 */
[----:B------:R-:W4:Y:S04]  /*9320*/  LDSM.16.MT88.4 R16, [R135+0x10800] ;  /* 0x010800008710783b */ /* 0x000f280000004200 */
[----:B------:R-:W-:Y:S01]  /*9330*/  LDSM.16.MT88.4 R20, [R130+0x1800] ;  /* 0x001800008214783b */ /* 0x000fe20000004200 */
[-C--:B-1----:R-:W-:Y:S06]  /*9340*/  HMMA.16816.F32.BF16 R84, R4, R28.reuse, R84 ;  /* 0x0000001c0454723c */ /* 0x082fec0000041854 */
[C---:B---3--:R-:W-:Y:S06]  /*9350*/  HMMA.16816.F32.BF16 R88, R8.reuse, R28, R88 ;  /* 0x0000001c0858723c */ /* 0x048fec0000041858 */
[-C--:B------:R-:W-:Y:S01]  /*9360*/  HMMA.16816.F32.BF16 R92, R8, R30.reuse, R92 ;  /* 0x0000001e085c723c */ /* 0x080fe2000004185c */
[----:B------:R-:W1:Y:S05]  /*9370*/  LDSM.16.MT88.4 R8, [R135+0xd000] ;  /* 0x00d000008708783b */ /* 0x000e6a0000004200 */
[----:B------:R-:W-:Y:S01]  /*9380*/  HMMA.16816.F32.BF16 R96, R4, R30, R96 ;  /* 0x0000001e0460723c */ /* 0x000fe20000041860 */
[----:B------:R-:W3:Y:S04]  /*9390*/  LDSM.16.MT88.4 R4, [R135+0x11000] ;  /* 0x011000008704783b */ /* 0x000ee80000004200 */
[----:B------:R-:W-:Y:S01]  /*93a0*/  LDSM.16.MT88.4 R28, [R130+0x1c00] ;  /* 0x001c0000821c783b */ /* 0x000fe20000004200 */
[-C--:B--2---:R-:W-:Y:S06]  /*93b0*/  HMMA.16816.F32.BF16 R84, R12, R24.reuse, R84 ;  /* 0x000000180c54723c */ /* 0x084fec0000041854 */
[C---:B----4-:R-:W-:Y:S06]  /*93c0*/  HMMA.16816.F32.BF16 R88, R16.reuse, R24, R88 ;  /* 0x000000181058723c */ /* 0x050fec0000041858 */
[-C--:B------:R-:W-:Y:S01]  /*93d0*/  HMMA.16816.F32.BF16 R92, R16, R26.reuse, R92 ;  /* 0x0000001a105c723c */ /* 0x080fe2000004185c */
[----:B------:R-:W2:Y:S05]  /*93e0*/  LDSM.16.MT88.4 R16, [R135+0xd800] ;  /* 0x00d800008710783b */ /* 0x000eaa0000004200 */
[----:B------:R-:W-:Y:S01]  /*93f0*/  HMMA.16816.F32.BF16 R96, R12, R26, R96 ;  /* 0x0000001a0c60723c */ /* 0x000fe20000041860 */
[----:B------:R-:W4:Y:S05]  /*9400*/  LDSM.16.MT88.4 R12, [R135+0x11800] ;  /* 0x01180000870c783b */ /* 0x000f2a0000004200 */
[-C--:B-1----:R-:W-:Y:S06]  /*9410*/  HMMA.16816.F32.BF16 R84, R8, R20.reuse, R84 ;  /* 0x000000140854723c */ /* 0x082fec0000041854 */
[C---:B---3--:R-:W-:Y:S06]  /*9420*/  HMMA.16816.F32.BF16 R88, R4.reuse, R20, R88 ;  /* 0x000000140458723c */ /* 0x048fec0000041858 */
[-C--:B------:R-:W-:Y:S06]  /*9430*/  HMMA.16816.F32.BF16 R92, R4, R22.reuse, R92 ;  /* 0x00000016045c723c */ /* 0x080fec000004185c */
[----:B------:R-:W-:Y:S05]  /*9440*/  HMMA.16816.F32.BF16 R96, R8, R22, R96 ;  /* 0x000000160860723c */ /* 0x000fea0000041860 */
[C---:B------:R-:W-:Y:S01]  /*9450*/  VIADD R4, R130.reuse, 0xffffe000 ;  /* 0xffffe00082047836 */ /* 0x040fe20000000000 */
[-C--:B--2---:R-:W-:Y:S05]  /*9460*/  HMMA.16816.F32.BF16 R84, R16, R28.reuse, R84 ;  /* 0x0000001c1054723c */ /* 0x084fea0000041854 */
        /* <DEDUP_REMOVED lines=50> */
[----:B------:R1:W-:Y:S01]  /*9790*/  STS [R159], R84 ;  /* 0x000000549f007388 */ /* 0x0003e20000000800 */
[----:B------:R-:W-:Y:S01]  /*97a0*/  F2FP.BF16.F32.PACK_AB R90, R91, R90 ;  /* 0x0000005a5b5a723e */ /* 0x000fe200000010ff */
[----:B------:R-:W-:Y:S01]  /*97b0*/  @UP0 UIADD3 UR5, UR41, UR43, URZ ;  /* 0x0000002b29050290 */ /* 0x000fe2000fffe03f */
[----:B------:R-:W-:Y:S01]  /*97c0*/  F2FP.BF16.F32.PACK_AB R93, R93, R92 ;  /* 0x0000005c5d5d723e */ /* 0x000fe200000010ff */
[----:B------:R1:W-:Y:S01]  /*97d0*/  STS [R159+0x200], R86 ;  /* 0x000200569f007388 */ /* 0x0003e20000000800 */
[----:B------:R-:W-:Y:S01]  /*97e0*/  F2FP.BF16.F32.PACK_AB R95, R95, R94 ;  /* 0x0000005e5f5f723e */ /* 0x000fe200000010ff */
[----:B------:R-:W-:Y:S01]  /*97f0*/  @UP0 ULDC.64 UR6, c[0x0][0x450] ;  /* 0x0001140000060ab9 */ /* 0x000fe20000000a00 */
[----:B------:R-:W-:Y:S01]  /*9800*/  F2FP.BF16.F32.PACK_AB R68, R69, R68 ;  /* 0x000000444544723e */ /* 0x000fe200000010ff */
[----:B------:R1:W-:Y:S01]  /*9810*/  STS [R158], R97 ;  /* 0x000000619e007388 */ /* 0x0003e20000000800 */
[----:B------:R-:W-:Y:S01]  /*9820*/  F2FP.BF16.F32.PACK_AB R70, R71, R70 ;  /* 0x000000464746723e */ /* 0x000fe200000010ff */
[----:B------:R-:W-:Y:S01]  /*9830*/  @UP0 UIMAD.WIDE.U32 UR8, UR5, UR6, URZ ;  /* 0x00000006050802a5 */ /* 0x000fe2000f8e003f */
[----:B------:R-:W-:Y:S01]  /*9840*/  F2FP.BF16.F32.PACK_AB R81, R81, R80 ;  /* 0x000000505151723e */ /* 0x000fe200000010ff */
[----:B------:R1:W-:Y:S01]  /*9850*/  STS [R158+0x200], R99 ;  /* 0x000200639e007388 */ /* 0x0003e20000000800 */
[----:B------:R-:W-:Y:S01]  /*9860*/  F2FP.BF16.F32.PACK_AB R83, R83, R82 ;  /* 0x000000525353723e */ /* 0x000fe200000010ff */
[----:B------:R-:W-:Y:S01]  /*9870*/  @UP0 UIMAD UR5, UR5, UR7, URZ ;  /* 0x00000007050502a4 */ /* 0x000fe2000f8e023f */
[----:B------:R-:W-:Y:S01]  /*9880*/  F2FP.BF16.F32.PACK_AB R72, R73, R72 ;  /* 0x000000484948723e */ /* 0x000fe200000010ff */
[----:B------:R1:W-:Y:S01]  /*9890*/  STS [R159+0x1000], R88 ;  /* 0x001000589f007388 */ /* 0x0003e20000000800 */
[----:B------:R-:W-:Y:S01]  /*98a0*/  F2FP.BF16.F32.PACK_AB R74, R75, R74 ;  /* 0x0000004a4b4a723e */ /* 0x000fe200000010ff */
[----:B------:R-:W-:Y:S01]  /*98b0*/  @UP0 UIADD3 UR21, UR9, UR5, URZ ;  /* 0x0000000509150290 */ /* 0x000fe2000fffe03f */
[----:B------:R-:W-:Y:S01]  /*98c0*/  F2FP.BF16.F32.PACK_AB R77, R77, R76 ;  /* 0x0000004c4d4d723e */ /* 0x000fe200000010ff */
[----:B------:R1:W-:Y:S01]  /*98d0*/  STS [R159+0x1200], R90 ;  /* 0x0012005a9f007388 */ /* 0x0003e20000000800 */
[----:B------:R-:W-:Y:S01]  /*98e0*/  F2FP.BF16.F32.PACK_AB R79, R79, R78 ;  /* 0x0000004e4f4f723e */ /* 0x000fe200000010ff */
[----:B------:R-:W-:Y:S01]  /*98f0*/  @UP0 UMOV UR19, UR8 ;  /* 0x0000000800130c82 */ /* 0x000fe20008000000 */
[----:B------:R-:W-:Y:S01]  /*9900*/  PLOP3.LUT P0, PT, PT, PT, UP0, 0x80, 0x0 ;  /* 0x000000000000781c */ /* 0x000fe20003f0f008 */
        /* <DEDUP_REMOVED lines=8> */
[----:B------:R-:W2:Y:S03]  /*9990*/  S2R R0, SR_TID.X ;  /* 0x0000000000007919 */ /* 0x000ea60000002100 */
        /* <DEDUP_REMOVED lines=16> */
.L_x_452:
        /* <DEDUP_REMOVED lines=21> */
.L_x_453:
[----:B------:R-:W-:Y:S01]  /*9bf0*/  BAR.SYNC.DEFER_BLOCKING 0x0 ;  /* 0x0000000000007b1d */ /* 0x000fe20000010000 */
[----:B------:R-:W-:Y:S01]  /*9c00*/  USHF.R.S32.HI UR10, URZ, 0x1f, UR5 ;  /* 0x0000001f3f0a7899 */ /* 0x000fe20008011405 */
[----:B--2---:R-:W-:Y:S01]  /*9c10*/  SHF.R.S32.HI R5, RZ, 0x1f, R0 ;  /* 0x0000001fff057819 */ /* 0x004fe20000011400 */
        /* <DEDUP_REMOVED lines=17> */
[----:B------:R-:W-:Y:S01]  /*9d30*/  IADD3 R6, P0, R6, UR19, RZ ;  /* 0x0000001306067c10 */ /* 0x000fe2000ff1e0ff */
[----:B------:R-:W-:Y:S01]  /*9d40*/  IMAD.U32 R22, RZ, RZ, UR16 ;  /* 0x00000010ff167e24 */ /* 0x000fe2000f8e00ff */
[----:B------:R-:W-:Y:S01]  /*9d50*/  ISETP.GE.OR P1, PT, R0, UR12, P2 ;  /* 0x0000000c00007c0c */ /* 0x000fe20009726670 */
[----:B------:R2:W3:Y:S01]  /*9d60*/  LDS.128 R12, [R53+0x7000] ;  /* 0x00700000350c7984 */ /* 0x0004e20000000c00 */
[----:B------:R-:W-:Y:S01]  /*9d70*/  ISETP.GE.OR P2, PT, R16, UR12, P2 ;  /* 0x0000000c10007c0c */ /* 0x000fe20009746670 */
[----:B------:R-:W-:Y:S01]  /*9d80*/  UIMAD UR17, UR57, UR17, UR13 ;  /* 0x00000011391172a4 */ /* 0x000fe2000f8e020d */
[----:B------:R-:W-:Y:S01]  /*9d90*/  IADD3.X R7, R7, UR21, R4, P0, !PT ;  /* 0x0000001507077c10 */ /* 0x000fe200087fe404 */
[----:B------:R2:W4:Y:S01]  /*9da0*/  LDS.128 R8, [R53+0x9000] ;  /* 0x0090000035087984 */ /* 0x0005220000000c00 */
[----:B------:R-:W-:Y:S01]  /*9db0*/  SHF.R.S32.HI R0, RZ, 0x1f, R16 ;  /* 0x0000001fff007819 */ /* 0x000fe20000011410 */
[----:B------:R-:W-:-:S04]  /*9dc0*/  IMAD.WIDE.U32 R22, R22, UR57, R6 ;  /* 0x0000003916167c25 */ /* 0x000fc8000f8e0006 */
[----:B------:R-:W-:-:S04]  /*9dd0*/  VIADD R19, R23, UR17 ;  /* 0x0000001117137c36 */ /* 0x000fc80008000000 */
[----:B------:R-:W-:Y:S05]  /*9de0*/  @P2 BRA `(.L_x_455) ;  /* 0x0000000000282947 */ /* 0x000fea0003800000 */
[----:B------:R-:W1:Y:S01]  /*9df0*/  LDS.128 R4, [R53+0x6000] ;  /* 0x0060000035047984 */ /* 0x000e620000000c00 */
        /* <DEDUP_REMOVED lines=8> */
[----:B-1----:R1:W-:Y:S02]  /*9e80*/  STG.E.128 desc[UR14][R26.64], R4 ;  /* 0x000000041a007986 */ /* 0x0023e4000c101d0e */
.L_x_455:
[----:B------:R-:W-:Y:S05]  /*9e90*/  BSYNC B0 ;  /* 0x0000000000007941 */ /* 0x000fea0003800000 */
.L_x_454:
[----:B------:R-:W-:Y:S04]  /*9ea0*/  BSSY B0, `(.L_x_456) ;  /* 0x000000d000007945 */ /* 0x000fe80003800000 */
[----:B------:R-:W-:Y:S05]  /*9eb0*/  @P1 BRA `(.L_x_457) ;  /* 0x00000000002c1947 */ /* 0x000fea0003800000 */
[----:B-1----:R-:W-:Y:S01]  /*9ec0*/  IADD3 R5, P0, R16, 0x40, RZ ;  /* 0x0000004010057810 */ /* 0x002fe20007f1e0ff */
        /* <DEDUP_REMOVED lines=9> */
[----:B---3--:R1:W-:Y:S02]  /*9f60*/  STG.E.128 desc[UR14][R18.64], R12 ;  /* 0x0000000c12007986 */ /* 0x0083e4000c101d0e */
.L_x_457:
[----:B------:R-:W-:Y:S05]  /*9f70*/  BSYNC B0 ;  /* 0x0000000000007941 */ /* 0x000fea0003800000 */
.L_x_456:
[----:B-1----:R1:W1:Y:S01]  /*9f80*/  LDS.128 R4, [R53+0x8000] ;  /* 0x0080000035047984 */ /* 0x0022620000000c00 */
[----:B---3--:R-:W-:Y:S01]  /*9f90*/  IMAD.U32 R13, RZ, RZ, UR8 ;  /* 0x00000008ff0d7e24 */ /* 0x008fe2000f8e00ff */
        /* <DEDUP_REMOVED lines=24> */
.L_x_459:
[----:B------:R-:W-:Y:S05]  /*a120*/  BSYNC B0 ;  /* 0x0000000000007941 */ /* 0x000fea0003800000 */
.L_x_458:
[----:B------:R-:W-:Y:S05]  /*a130*/  @P1 BRA `(.L_x_432) ;  /* 0x00000000002c1947 */ /* 0x000fea0003800000 */
[----:B------:R-:W-:Y:S01]  /*a140*/  IADD3 R16, P0, R16, 0x40, RZ ;  /* 0x0000004010107810 */ /* 0x000fe20007f1e0ff */
[----:B------:R-:W-:Y:S01]  /*a150*/  ULDC.64 UR6, c[0x0][0x3f8] ;  /* 0x0000fe0000067ab9 */ /* 0x000fe20000000a00 */
[----:B------:R-:W-:Y:S02]  /*a160*/  MOV R12, R18 ;  /* 0x00000012000c7202 */ /* 0x000fe40000000f00 */
[----:B-1-3--:R-:W-:-:S03]  /*a170*/  IADD3.X R5, RZ, R0, RZ, P0, !PT ;  /* 0x00000000ff057210 */ /* 0x00afc600007fe4ff */
[----:B------:R-:W-:-:S04]  /*a180*/  IMAD.WIDE.U32 R6, R16, UR8, R12 ;  /* 0x0000000810067c25 */ /* 0x000fc8000f8e000c */
[----:B------:R-:W-:Y:S01]  /*a190*/  IMAD R5, R5, UR8, RZ ;  /* 0x0000000805057c24 */ /* 0x000fe2000f8e02ff */
[----:B------:R-:W-:-:S03]  /*a1a0*/  LEA R4, P0, R6, UR6, 0x1 ;  /* 0x0000000606047c11 */ /* 0x000fc6000f8008ff */
[----:B------:R-:W-:-:S05]  /*a1b0*/  IMAD R5, R16, UR9, R5 ;  /* 0x0000000910057c24 */ /* 0x000fca000f8e0205 */
[----:B------:R-:W-:-:S04]  /*a1c0*/  IADD3 R5, R5, R7, RZ ;  /* 0x0000000705057210 */ /* 0x000fc80007ffe0ff */
[----:B------:R-:W-:-:S05]  /*a1d0*/  LEA.HI.X R5, R6, UR7, R5, 0x1, P0 ;  /* 0x0000000706057c11 */ /* 0x000fca00080f0c05 */
[----:B----4-:R1:W-:Y:S02]  /*a1e0*/  STG.E.128 desc[UR14][R4.64], R8 ;  /* 0x0000000804007986 */ /* 0x0103e4000c101d0e */
.L_x_432:
[----:B------:R-:W-:Y:S05]  /*a1f0*/  BSYNC B1 ;  /* 0x0000000000017941 */ /* 0x000fea0003800000 */
.L_x_418:
        /* <DEDUP_REMOVED lines=11> */
.L_x_460:
[----:B------:R-:W-:Y:S05]  /*a2b0*/  EXIT ;  /* 0x000000000000794d */ /* 0x000fea0003800000 */
.L_x_462:
        /* <DEDUP_REMOVED lines=12> */
.L_x_704:


//--------------------- .text._ZN5flash44flash_bwd_dq_dk_dv_loop_seqk_parallel_kernelI23Flash_bwd_kernel_traitsILi32ELi128ELi128ELi8ELi4ELi4ELi4ELb0ELb0EN7cutlass10bfloat16_tE19Flash_kernel_traitsILi32ELi128ELi128ELi8ES3_EELb0ELb1ELb0ELb0ELb0ELb0ELb1EEEvNS_16Flash_bwd_paramsE --------------------------
	.section	.text._ZN5flash44flash_bwd_dq_dk_dv_loop_seqk_parallel_kernelI23Flash_bwd_kernel_traitsILi32ELi128ELi128ELi8ELi4ELi4ELi4ELb0ELb0EN7cutlass10bfloat16_tE19Flash_kernel_traitsILi32ELi128ELi128ELi8ES3_EELb0ELb1ELb0ELb0ELb0ELb0ELb1EEEvNS_16Flash_bwd_paramsE,"ax",@progbits
	.align	128
        .global         _ZN5flash44flash_bwd_dq_dk_dv_loop_seqk_parallel_kernelI23Flash_bwd_kernel_traitsILi32ELi128ELi128ELi8ELi4ELi4ELi4ELb0ELb0EN7cutlass10bfloat16_tE19Flash_kernel_traitsILi32ELi128ELi128ELi8ES3_EELb0ELb1ELb0ELb0ELb0ELb0ELb1EEEvNS_16Flash_bwd_paramsE
        .type           _ZN5flash44flash_bwd_dq_dk_dv_loop_seqk_parallel_kernelI23Flash_bwd_kernel_traitsILi32ELi128ELi128ELi8ELi4ELi4ELi4ELb0ELb0EN7cutlass10bfloat16_tE19Flash_kernel_traitsILi32ELi128ELi128ELi8ES3_EELb0ELb1ELb0ELb0ELb0ELb0ELb1EEEvNS_16Flash_bwd_paramsE,@function
        .size           _ZN5flash44flash_bwd_dq_dk_dv_loop_seqk_parallel_kernelI23Flash_bwd_kernel_traitsILi32ELi128ELi128ELi8ELi4ELi4ELi4ELb0ELb0EN7cutlass10bfloat16_tE19Flash_kernel_traitsILi32ELi128ELi128ELi8ES3_EELb0ELb1ELb0ELb0ELb0ELb0ELb1EEEvNS_16Flash_bwd_paramsE,(.L_x_705 - _ZN5flash44flash_bwd_dq_dk_dv_loop_seqk_parallel_kernelI23Flash_bwd_kernel_traitsILi32ELi128ELi128ELi8ELi4ELi4ELi4ELb0ELb0EN7cutlass10bfloat16_tE19Flash_kernel_traitsILi32ELi128ELi128ELi8ES3_EELb0ELb1ELb0ELb0ELb0ELb0ELb1EEEvNS_16Flash_bwd_paramsE)
        .other          _ZN5flash44flash_bwd_dq_dk_dv_loop_seqk_parallel_kernelI23Flash_bwd_kernel_traitsILi32ELi128ELi128ELi8ELi4ELi4ELi4ELb0ELb0EN7cutlass10bfloat16_tE19Flash_kernel_traitsILi32ELi128ELi128ELi8ES3_EELb0ELb1ELb0ELb0ELb0ELb0ELb1EEEvNS_16Flash_bwd_paramsE,@"STO_CUDA_ENTRY STV_DEFAULT"
_ZN5flash44flash_bwd_dq_dk_dv_loop_seqk_parallel_kernelI23Flash_bwd_kernel_traitsILi32ELi128ELi128ELi8ELi4ELi4ELi4ELb0ELb0EN7cutlass10bfloat16_tE19Flash_kernel_traitsILi32ELi128ELi128ELi8ES3_EELb0ELb1ELb0ELb0ELb0ELb0ELb1EEEvNS_16Flash_bwd_paramsE:
.text._ZN5flash44flash_bwd_dq_dk_dv_loop_seqk_parallel_kernelI23Flash_bwd_kernel_traitsILi32ELi128ELi128ELi8ELi4ELi4ELi4ELb0ELb0EN7cutlass10bfloat16_tE19Flash_kernel_traitsILi32ELi128ELi128ELi8ES3_EELb0ELb1ELb0ELb0ELb0ELb0ELb1EEEvNS_16Flash_bwd_paramsE:
        /* <DEDUP_REMOVED lines=12> */
[----:B------:R-:W2:Y:S01]  /*00c0*/  S2UR UR57, SR_CTAID.Z ;  /* 0x00000000003979c3 */ /* 0x000ea20000002700 */
[----:B------:R-:W-:Y:S01]  /*00d0*/  UMOV UR5, 0x400 ;  /* 0x0000040000057882 */ /* 0x000fe20000000000 */
[----:B------:R-:W-:Y:S01]  /*00e0*/  IMAD.MOV.U32 R211, RZ, RZ, -0x10 ;  /* 0xfffffff0ffd37424 */ /* 0x000fe200078e00ff */
[----:B------:R-:W-:Y:S01]  /*00f0*/  ULDC.64 UR8, c[0x0][0x208] ;  /* 0x0000820000087ab9 */ /* 0x000fe20000000a00 */
[----:B------:R-:W-:Y:S01]  /*0100*/  IMAD.MOV.U32 R123, RZ, RZ, 0x20 ;  /* 0x00000020ff7b7424 */ /* 0x000fe200078e00ff */
[----:B------:R-:W-:Y:S01]  /*0110*/  UMOV UR60, 0xffffe000 ;  /* 0xffffe000003c7882 */ /* 0x000fe20000000000 */
[----:B------:R-:W-:Y:S02]  /*0120*/  IMAD.MOV.U32 R120, RZ, RZ, 0x40 ;  /* 0x00000040ff787424 */ /* 0x000fe400078e00ff */
[----:B------:R-:W-:Y:S08]  /*0130*/  S2UR UR47, SR_CTAID.Y ;  /* 0x00000000002f79c3 */ /* 0x000ff00000002600 */
[----:B------:R-:W3:Y:S01]  /*0140*/  S2UR UR4, SR_CgaCtaId ;  /* 0x00000000000479c3 */ /* 0x000ee20000008800 */
[----:B--2---:R-:W-:Y:S01]  /*0150*/  USHF.R.S32.HI UR6, URZ, 0x1f, UR57 ;  /* 0x0000001f3f067899 */ /* 0x004fe20008011439 */
[----:B-1----:R-:W-:-:S04]  /*0160*/  SHF.R.S32.HI R10, RZ, 0x1f, R20 ;  /* 0x0000001fff0a7819 */ /* 0x002fc80000011414 */
[CC--:B------:R-:W-:Y:S02]  /*0170*/  LEA.HI R8, R10.reuse, R20.reuse, RZ, 0x5 ;  /* 0x000000140a087211 */ /* 0x0c0fe400078f28ff */
[-C--:B------:R-:W-:Y:S02]  /*0180*/  LEA.HI R11, R10, R20.reuse, RZ, 0x4 ;  /* 0x000000140a0b7211 */ /* 0x080fe400078f20ff */
[----:B------:R-:W-:Y:S01]  /*0190*/  LOP3.LUT R0, R8, 0xffffffe0, RZ, 0xc0, !PT ;  /* 0xffffffe008007812 */ /* 0x000fe200078ec0ff */
[----:B---3--:R-:W-:Y:S01]  /*01a0*/  ULEA UR4, UR4, UR5, 0x18 ;  /* 0x0000000504047291 */ /* 0x008fe2000f8ec03f */
[----:B------:R-:W-:Y:S01]  /*01b0*/  SHF.R.S32.HI R7, RZ, 0x4, R11 ;  /* 0x00000004ff077819 */ /* 0x000fe2000001140b */
[----:B------:R-:W-:Y:S01]  /*01c0*/  USHF.L.U32 UR5, UR47, 0x7, URZ ;  /* 0x000000072f057899 */ /* 0x000fe2000800063f */
        /* <DEDUP_REMOVED lines=110> */
[----:B------:R-:W-:Y:S01]  /*08b0*/  @P4 VIADD R210, R215, 0xffffffc0 ;  /* 0xffffffc0d7d24836 */ /* 0x000fe20000000000 */
        /* <DEDUP_REMOVED lines=16> */
[----:B------:R-:W-:Y:S01]  /*09c0*/  IMAD.IADD R8, R8, 0x1, R12 ;  /* 0x0000000108087824 */ /* 0x000fe200078e020c */
[----:B------:R-:W-:Y:S01]  /*09d0*/  SEL R120, R120, 0xffffffc0, !P2 ;  /* 0xffffffc078787807 */ /* 0x000fe20005000000 */
[----:B------:R-:W-:Y:S01]  /*09e0*/  IMAD R129, R129, 0x200, R0 ;  /* 0x0000020081817824 */ /* 0x000fe200078e0200 */
[----:B------:R-:W-:Y:S01]  /*09f0*/  LEA R116, R116, UR4, 0x1 ;  /* 0x0000000474747c11 */ /* 0x000fe2000f8e08ff */
[----:B------:R-:W-:Y:S01]  /*0a00*/  IMAD.IADD R119, R11, 0x1, R119 ;  /* 0x000000010b777824 */ /* 0x000fe200078e0277 */
[----:B------:R-:W-:Y:S01]  /*0a10*/  LOP3.LUT P0, RZ, R14, 0x2, RZ, 0xc0, !PT ;  /* 0x000000020eff7812 */ /* 0x000fe2000780c0ff */
[----:B------:R-:W-:-:S02]  /*0a20*/  IMAD.IADD R214, R216, 0x1, R212 ;  /* 0x00000001d8d67824 */ /* 0x000fc400078e02d4 */
[C---:B------:R-:W-:Y:S01]  /*0a30*/  IMAD.IADD R213, R212.reuse, 0x1, R210 ;  /* 0x00000001d4d57824 */ /* 0x040fe200078e02d2 */
        /* <DEDUP_REMOVED lines=11> */
[----:B------:R-:W-:Y:S01]  /*0af0*/  UIADD3 UR6, UR4, 0x6000, URZ ;  /* 0x0000600004067890 */ /* 0x000fe2000fffe03f */
[----:B------:R-:W-:Y:S01]  /*0b00*/  IMAD.U32 R0, RZ, RZ, UR5 ;  /* 0x00000005ff007e24 */ /* 0x000fe2000f8e00ff */
[----:B------:R-:W-:Y:S01]  /*0b10*/  USHF.R.S32.HI UR5, URZ, 0x1f, UR57 ;  /* 0x0000001f3f057899 */ /* 0x000fe20008011439 */
[----:B------:R-:W-:-:S03]  /*0b20*/  LEA R2, R3, UR4, 0x1 ;  /* 0x0000000403027c11 */ /* 0x000fc6000f8e08ff */
[----:B------:R-:W-:Y:S02]  /*0b30*/  LEA R4, R8, UR6, 0x1 ;  /* 0x0000000608047c11 */ /* 0x000fe4000f8e08ff */
[----:B------:R-:W-:Y:S01]  /*0b40*/  IMAD.U32 R0, RZ, RZ, UR5 ;  /* 0x00000005ff007e24 */ /* 0x000fe2000f8e00ff */
[----:B------:R-:W-:Y:S02]  /*0b50*/  UIADD3 UR5, UR4, 0xa000, URZ ;  /* 0x0000a00004057890 */ /* 0x000fe4000fffe03f */
[C---:B------:R-:W-:Y:S01]  /*0b60*/  VIADD R0, R4.reuse, 0x20 ;  /* 0x0000002004007836 */ /* 0x040fe20000000000 */
[----:B------:R1:W-:Y:S01]  /*0b70*/  STL [R1+0x48], R4 ;  /* 0x0000480401007387 */ /* 0x0003e20000100800 */
[----:B------:R-:W-:Y:S02]  /*0b80*/  @P3 VIADD R0, R4, 0xffffffe0 ;  /* 0xffffffe004003836 */ /* 0x000fe40000000000 */
[----:B------:R-:W-:-:S03]  /*0b90*/  LEA R119, R119, UR5, 0x1 ;  /* 0x0000000577777c11 */ /* 0x000fc6000f8e08ff */
[----:B------:R1:W-:Y:S02]  /*0ba0*/  STL [R1+0x4c], R0 ;  /* 0x00004c0001007387 */ /* 0x0003e40000100800 */
[C---:B------:R-:W-:Y:S02]  /*0bb0*/  VIADD R125, R119.reuse, 0x20 ;  /* 0x00000020777d7836 */ /* 0x040fe40000000000 */
[C---:B------:R-:W-:Y:S02]  /*0bc0*/  @P1 VIADD R125, R119.reuse, 0xffffffe0 ;  /* 0xffffffe0777d1836 */ /* 0x040fe40000000000 */
[----:B------:R-:W-:Y:S02]  /*0bd0*/  IMAD.IADD R121, R119, 0x1, R120 ;  /* 0x0000000177797824 */ /* 0x000fe400078e0278 */
[----:B------:R-:W-:Y:S02]  /*0be0*/  IMAD.IADD R120, R120, 0x1, R125 ;  /* 0x0000000178787824 */ /* 0x000fe400078e027d */
[----:B------:R-:W-:-:S02]  /*0bf0*/  VIADD R128, R125, 0x2000 ;  /* 0x000020007d807836 */ /* 0x000fc40000000000 */
[C---:B------:R-:W-:Y:S02]  /*0c00*/  VIADD R127, R125.reuse, 0x4000 ;  /* 0x000040007d7f7836 */ /* 0x040fe40000000000 */
[----:B------:R-:W-:-:S07]  /*0c10*/  VIADD R126, R125, 0x6000 ;  /* 0x000060007d7e7836 */ /* 0x000fce0000000000 */
.L_x_507:
        /* <DEDUP_REMOVED lines=67> */
.L_x_463:
        /* <DEDUP_REMOVED lines=21> */
[----:B------:R-:W-:Y:S01]  /*11a0*/  ULDC.U8 UR23, c[0x0][0x480] ;  /* 0x0001200000177ab9 */ /* 0x000fe20000000000 */
[----:B------:R-:W-:Y:S01]  /*11b0*/  ULDC.U8 UR22, c[0x0][0x3d8] ;  /* 0x0000f60000167ab9 */ /* 0x000fe20000000000 */
[----:B------:R-:W-:Y:S01]  /*11c0*/  UIMAD.WIDE.U32 UR14, UR11, UR30, URZ ;  /* 0x0000001e0b0e72a5 */ /* 0x000fe2000f8e003f */
[----:B-1----:R-:W-:Y:S01]  /*11d0*/  IABS R6, R7 ;  /* 0x0000000700067213 */ /* 0x002fe20000000000 */
[----:B------:R-:W-:Y:S01]  /*11e0*/  USHF.R.S32.HI UR44, URZ, 0x1f, UR59 ;  /* 0x0000001f3f2c7899 */ /* 0x000fe2000801143b */
[----:B------:R-:W-:Y:S01]  /*11f0*/  ISETP.NE.AND P3, PT, R7, RZ, PT ;  /* 0x000000ff0700720c */ /* 0x000fe20003f65270 */
[----:B------:R-:W-:Y:S01]  /*1200*/  UISETP.NE.AND UP4, UPT, UR23, URZ, UPT ;  /* 0x0000003f1700728c */ /* 0x000fe2000bf85270 */
[----:B------:R-:W1:Y:S01]  /*1210*/  I2F.RP R4, R6 ;  /* 0x0000000600047306 */ /* 0x000e620000209400 */
[----:B------:R-:W-:-:S02]  /*1220*/  UISETP.NE.AND UP3, UPT, UR22, URZ, UPT ;  /* 0x0000003f1600728c */ /* 0x000fc4000bf65270 */
[----:B------:R-:W-:Y:S02]  /*1230*/  USEL UR56, UR18, UR14, !UP1 ;  /* 0x0000000e12387287 */ /* 0x000fe4000c800000 */
[----:B--2---:R-:W-:Y:S01]  /*1240*/  UIMAD.WIDE.U32 UR26, UR5, UR12, URZ ;  /* 0x0000000c051a72a5 */ /* 0x004fe2000f8e003f */
[----:B------:R-:W-:Y:S01]  /*1250*/  @UP0 ULDC.64 UR22, c[0x0][0x248] ;  /* 0x0000920000160ab9 */ /* 0x000fe20000000a00 */
[----:B------:R-:W-:Y:S02]  /*1260*/  UIADD3 UR49, UR19, UR28, URZ ;  /* 0x0000001c13317290 */ /* 0x000fe4000fffe03f */
[----:B------:R-:W-:Y:S02]  /*1270*/  UIMAD UR50, UR5, UR13, UR27 ;  /* 0x0000000d053272a4 */ /* 0x000fe4000f8e021b */
[----:B------:R-:W-:Y:S01]  /*1280*/  @!UP1 UIMAD UR5, UR58, UR6, URZ ;  /* 0x000000063a0592a4 */ /* 0x000fe2000f8e023f */
[----:B------:R-:W-:Y:S01]  /*1290*/  @UP1 ULDC.64 UR12, c[0x0][0x420] ;  /* 0x00010800000c1ab9 */ /* 0x000fe20000000a00 */
[----:B-1----:R-:W1:Y:S02]  /*12a0*/  MUFU.RCP R4, R4 ;  /* 0x0000000400047308 */ /* 0x002e640000001000 */
[----:B------:R-:W-:-:S02]  /*12b0*/  @!UP1 UIMAD UR33, UR47, UR7, UR5 ;  /* 0x000000072f2192a4 */ /* 0x000fc4000f8e0205 */
[----:B------:R-:W-:Y:S02]  /*12c0*/  @UP0 UIADD3 UR5, UR36, UR39, URZ ;  /* 0x0000002724050290 */ /* 0x000fe4000fffe03f */
[----:B------:R-:W-:Y:S02]  /*12d0*/  @UP1 UIMAD.WIDE.U32 UR42, UR11, UR12, URZ ;  /* 0x0000000c0b2a12a5 */ /* 0x000fe4000f8e003f */
[----:B------:R-:W-:Y:S02]  /*12e0*/  UIADD3 UR16, UR38, 0x7f, URZ ;  /* 0x0000007f26107890 */ /* 0x000fe4000fffe03f */
[----:B------:R-:W-:Y:S02]  /*12f0*/  @UP0 UIMAD.WIDE.U32 UR18, UR5, UR22, URZ ;  /* 0x00000016051202a5 */ /* 0x000fe4000f8e003f */
[----:B------:R-:W-:Y:S02]  /*1300*/  @UP0 UIMAD UR28, UR5, UR23, URZ ;  /* 0x00000017051c02a4 */ /* 0x000fe4000f8e023f */
[----:B------:R-:W-:Y:S01]  /*1310*/  UIMAD UR5, UR44, UR47, URZ ;  /* 0x0000002f2c0572a4 */ /* 0x000fe2000f8e023f */
[----:B------:R-:W-:Y:S01]  /*1320*/  ULDC UR24, c[0x0][0x2dc] ;  /* 0x0000b70000187ab9 */ /* 0x000fe20000000800 */
[----:B------:R-:W-:Y:S01]  /*1330*/  ULDC UR61, c[0x0][0x270] ;  /* 0x00009c00003d7ab9 */ /* 0x000fe20000000800 */
[----:B-1----:R-:W-:Y:S01]  /*1340*/  VIADD R4, R4, 0xffffffe ;  /* 0x0ffffffe04047836 */ /* 0x002fe20000000000 */
[----:B------:R-:W-:-:S02]  /*1350*/  @UP1 UIMAD UR51, UR11, UR13, UR43 ;  /* 0x0000000d0b3312a4 */ /* 0x000fc4000f8e022b */
[----:B------:R-:W-:Y:S01]  /*1360*/  @!UP1 UIMAD.WIDE.U32 UR40, UR47, UR6, URZ ;  /* 0x000000062f2892a5 */ /* 0x000fe2000f8e003f */
[----:B------:R-:W1:Y:S01]  /*1370*/  F2I.FTZ.U32.TRUNC.NTZ R5, R4 ;  /* 0x0000000400057305 */ /* 0x000e62000021f000 */
[----:B------:R-:W-:Y:S02]  /*1380*/  USHF.R.S32.HI UR20, URZ, 0x1f, UR16 ;  /* 0x0000001f3f147899 */ /* 0x000fe40008011410 */
[----:B------:R-:W-:Y:S02]  /*1390*/  UIMAD.WIDE UR6, UR24, UR61, URZ ;  /* 0x0000003d180672a5 */ /* 0x000fe4000f8e023f */
[----:B------:R-:W-:Y:S02]  /*13a0*/  UIMAD.WIDE.U32 UR12, UR47, UR59, URZ ;  /* 0x0000003b2f0c72a5 */ /* 0x000fe4000f8e003f */
[----:B------:R-:W-:Y:S02]  /*13b0*/  UIMAD UR5, UR58, UR59, UR5 ;  /* 0x0000003b3a0572a4 */ /* 0x000fe4000f8e0205 */
[----:B------:R-:W-:-:S02]  /*13c0*/  UIMAD UR27, UR11, UR31, URZ ;  /* 0x0000001f0b1b72a4 */ /* 0x000fc4000f8e023f */
[----:B------:R-:W-:Y:S02]  /*13d0*/  ULEA.HI UR20, UR20, UR16, URZ, 0x7 ;  /* 0x0000001014147291 */ /* 0x000fe4000f8f383f */
[----:B------:R-:W-:Y:S01]  /*13e0*/  UIMAD UR16, UR7, UR12, URZ ;  /* 0x0000000c071072a4 */ /* 0x000fe2000f8e023f */
[--C-:B-1----:R-:W-:Y:S01]  /*13f0*/  IMAD.MOV R0, RZ, RZ, -R5.reuse ;  /* 0x000000ffff007224 */ /* 0x102fe200078e0a05 */
[----:B------:R-:W-:Y:S01]  /*1400*/  UIADD3 UR5, UR13, UR5, URZ ;  /* 0x000000050d057290 */ /* 0x000fe2000fffe03f */
[----:B------:R-:W-:Y:S01]  /*1410*/  IMAD.MOV.U32 R4, RZ, RZ, RZ ;  /* 0x000000ffff047224 */ /* 0x000fe200078e00ff */
[----:B------:R-:W-:Y:S01]  /*1420*/  @UP1 UIADD3 UR49, UR15, UR27, URZ ;  /* 0x0000001b0f311290 */ /* 0x000fe2000fffe03f */
[----:B------:R-:W-:Y:S01]  /*1430*/  IMAD R0, R0, R6, RZ ;  /* 0x0000000600007224 */ /* 0x000fe200078e02ff */
[----:B------:R-:W-:Y:S02]  /*1440*/  UIMAD.WIDE.U32 UR14, UR6, UR12, URZ ;  /* 0x0000000c060e72a5 */ /* 0x000fe4000f8e003f */
[----:B------:R-:W-:Y:S01]  /*1450*/  UIMAD UR5, UR6, UR5, UR16 ;  /* 0x00000005060572a4 */ /* 0x000fe2000f8e0210 */
[----:B------:R-:W-:Y:S01]  /*1460*/  IMAD.HI.U32 R0, R5, R0, R4 ;  /* 0x0000000005007227 */ /* 0x000fe200078e0004 */
[----:B------:R-:W-:-:S02]  /*1470*/  ULOP3.LUT UR16, UR20, 0xffffff80, URZ, 0xc0, !UPT ;  /* 0xffffff8014107892 */ /* 0x000fc4000f8ec03f */
[----:B------:R-:W-:Y:S02]  /*1480*/  UIADD3 UR46, UR15, UR5, URZ ;  /* 0x000000050f2e7290 */ /* 0x000fe4000fffe03f */
[----:B------:R-:W-:Y:S01]  /*1490*/  USHF.L.U64.HI UR17, UR47, 0x7, UR58 ;  /* 0x000000072f117899 */ /* 0x000fe2000801023a */
[----:B------:R-:W-:Y:S01]  /*14a0*/  IMAD.HI.U32 R0, R0, R3, RZ ;  /* 0x0000000300007227 */ /* 0x000fe200078e00ff */
[----:B------:R-:W-:Y:S02]  /*14b0*/  UIMAD.WIDE.U32 UR12, UR6, UR11, URZ ;  /* 0x0000000b060c72a5 */ /* 0x000fe4000f8e003f */
[----:B------:R-:W-:Y:S02]  /*14c0*/  UIMAD UR5, UR7, UR11, URZ ;  /* 0x0000000b070572a4 */ /* 0x000fe4000f8e023f */
[----:B------:R-:W-:Y:S01]  /*14d0*/  IADD3 R4, -R0, RZ, RZ ;  /* 0x000000ff00047210 */ /* 0x000fe20007ffe1ff */
[----:B------:R-:W-:Y:S02]  /*14e0*/  UIADD3 UR16, UR16, -0x80, URZ ;  /* 0xffffff8010107890 */ /* 0x000fe4000fffe03f */
[----:B------:R-:W-:-:S02]  /*14f0*/  USEL UR32, UR17, URZ, UP2 ;  /* 0x0000003f11207287 */ /* 0x000fc40009000000 */
[C---:B------:R-:W-:Y:S01]  /*1500*/  IMAD R3, R6.reuse, R4, R3 ;  /* 0x0000000406037224 */ /* 0x040fe200078e0203 */
[----:B------:R-:W-:Y:S02]  /*1510*/  @UP1 UIADD3 UR46, UR13, UR5, URZ ;  /* 0x000000050d2e1290 */ /* 0x000fe4000fffe03f */
[----:B------:R-:W-:Y:S02]  /*1520*/  USHF.R.S32.HI UR17, URZ, 0x1f, UR16 ;  /* 0x0000001f3f117899 */ /* 0x000fe40008011410 */
[----:B------:R-:W-:Y:S01]  /*1530*/  ISETP.GT.U32.AND P1, PT, R6, R3, PT ;  /* 0x000000030600720c */ /* 0x000fe20003f24070 */
[----:B------:R-:W-:Y:S02]  /*1540*/  UIADD3 UR5, UP2, UR16, UR29, URZ ;  /* 0x0000001d10057290 */ /* 0x000fe4000ff5e03f */
[----:B------:R-:W-:Y:S02]  /*1550*/  USEL UR55, UR14, UR12, !UP1 ;  /* 0x0000000c0e377287 */ /* 0x000fe4000c800000 */
[----:B------:R-:W-:-:S02]  /*1560*/  UIADD3.X UR14, UR17, UR32, URZ, UP2, !UPT ;  /* 0x00000020110e7290 */ /* 0x000fc400097fe43f */
[----:B------:R-:W-:Y:S02]  /*1570*/  UIMAD UR7, UR7, UR5, URZ ;  /* 0x00000005070772a4 */ /* 0x000fe4000f8e023f */
[----:B------:R-:W-:Y:S01]  /*1580*/  @UP0 UIADD3 UR21, UR36, UR39, URZ ;  /* 0x0000002724150290 */ /* 0x000fe2000fffe03f */
[----:B------:R-:W-:Y:S01]  /*1590*/  ULDC UR15, c[0x0][0x2c4] ;  /* 0x0000b100000f7ab9 */ /* 0x000fe20000000800 */
[----:B------:R-:W-:Y:S02]  /*15a0*/  UIMAD UR48, UR57, UR24, URZ ;  /* 0x00000018393072a4 */ /* 0x000fe4000f8e023f */
        /* <DEDUP_REMOVED lines=8> */
[----:B------:R-:W-:-:S02]  /*1630*/  @UP0 UIMAD.WIDE.U32 UR12, UR21, UR24, URZ ;  /* 0x00000018150c02a5 */ /* 0x000fc4000f8e003f */
[----:B------:R-:W-:Y:S01]  /*1640*/  @!UP1 UIADD3 UR51, UR41, UR33, URZ ;  /* 0x0000002129339290 */ /* 0x000fe2000fffe03f */
[----:B------:R-:W-:Y:S01]  /*1650*/  ISETP.GE.AND P2, PT, R3, RZ, PT ;  /* 0x000000ff0300720c */ /* 0x000fe20003f46270 */
[----:B------:R-:W-:Y:S02]  /*1660*/  UIMAD.WIDE.U32 UR32, UR6, UR5, URZ ;  /* 0x00000005062072a5 */ /* 0x000fe4000f8e003f */
[----:B------:R-:W-:Y:S02]  /*1670*/  @UP3 USEL UR7, UR7, UR11, !UP1 ;  /* 0x0000000b07073287 */ /* 0x000fe4000c800000 */
[----:B------:R-:W-:Y:S02]  /*1680*/  @UP0 UIMAD UR21, UR21, UR25, URZ ;  /* 0x00000019151502a4 */ /* 0x000fe4000f8e023f */
[----:B------:R-:W-:Y:S01]  /*1690*/  @P0 IADD3 R0, R0, 0x1, RZ ;  /* 0x0000000100000810 */ /* 0x000fe20007ffe0ff */
[----:B------:R-:W-:Y:S01]  /*16a0*/  @!UP3 UIMAD UR6, UR47, UR61, UR57 ;  /* 0x0000003d2f06b2a4 */ /* 0x000fe2000f8e0239 */
[----:B------:R-:W-:Y:S01]  /*16b0*/  PLOP3.LUT P0, PT, PT, PT, UP3, 0x80, 0x0 ;  /* 0x000000000000781c */ /* 0x000fe20003f0f038 */
[----:B------:R-:W-:Y:S01]  /*16c0*/  @UP3 ULDC UR5, c[0x0][0x2e4] ;  /* 0x0000b90000053ab9 */ /* 0x000fe20000000800 */
[----:B------:R-:W-:Y:S01]  /*16d0*/  USEL UR54, UR26, URZ, UP4 ;  /* 0x0000003f1a367287 */ /* 0x000fe2000a000000 */
[----:B------:R-:W-:Y:S01]  /*16e0*/  IMAD.MOV.U32 R10, RZ, RZ, R0 ;  /* 0x000000ffff0a7224 */ /* 0x000fe200078e0000 */
[----:B------:R-:W-:-:S02]  /*16f0*/  @UP3 UIMAD UR44, UR57, UR5, UR7 ;  /* 0x00000005392c32a4 */ /* 0x000fc4000f8e0207 */
[----:B------:R-:W-:Y:S02]  /*1700*/  USEL UR52, UR50, URZ, UP4 ;  /* 0x0000003f32347287 */ /* 0x000fe4000a000000 */
[----:B------:R-:W-:Y:S01]  /*1710*/  @UP0 UIADD3 UR27, UR19, UR28, URZ ;  /* 0x0000001c131b0290 */ /* 0x000fe2000fffe03f */
[----:B------:R-:W-:Y:S01]  /*1720*/  @!P2 IADD3 R10, -R10, RZ, RZ ;  /* 0x000000ff0a0aa210 */ /* 0x000fe20007ffe1ff */
[----:B------:R-:W-:Y:S01]  /*1730*/  USHF.R.S32.HI UR37, URZ, 0x1f, UR34 ;  /* 0x0000001f3f257899 */ /* 0x000fe20008011422 */
[----:B------:R-:W-:Y:S01]  /*1740*/  @!P3 LOP3.LUT R10, RZ, R7, RZ, 0x33, !PT ;  /* 0x00000007ff0ab212 */ /* 0x000fe200078e33ff */
[----:B------:R-:W-:Y:S02]  /*1750*/  USHF.R.S32.HI UR53, URZ, 0x1f, UR48 ;  /* 0x0000001f3f357899 */ /* 0x000fe40008011430 */
[----:B------:R-:W-:Y:S02]  /*1760*/  USHF.R.S32.HI UR45, URZ, 0x7, UR20 ;  /* 0x000000073f2d7899 */ /* 0x000fe40008011414 */
[----:B------:R-:W-:-:S02]  /*1770*/  @UP0 UIADD3 UR29, UR13, UR21, URZ ;  /* 0x000000150d1d0290 */ /* 0x000fc4000fffe03f */
[----:B------:R-:W-:Y:S02]  /*1780*/  @!UP3 UIMAD UR44, UR6, UR15, URZ ;  /* 0x0000000f062cb2a4 */ /* 0x000fe4000f8e023f */
[----:B------:R-:W-:Y:S01]  /*1790*/  UIADD3 UR50, UR33, UR14, URZ ;  /* 0x0000000e21327290 */ /* 0x000fe2000fffe03f */
        /* <DEDUP_REMOVED lines=15> */
.L_x_465:
        /* <DEDUP_REMOVED lines=13> */
.L_x_466:
        /* <DEDUP_REMOVED lines=11> */
.L_x_467:
[----:B------:R-:W-:-:S04]  /*1a10*/  UIMAD UR5, UR47, UR61, UR57 ;  /* 0x0000003d2f0572a4 */ /* 0x000fc8000f8e0239 */
[----:B------:R-:W-:-:S12]  /*1a20*/  UIMAD UR5, UR5, UR59, URZ ;  /* 0x0000003b050572a4 */ /* 0x000fd8000f8e023f */
.L_x_468:
[----:B------:R-:W2:Y:S01]  /*1a30*/  LDL.64 R6, [R1+0x10] ;  /* 0x0000100001067983 */ /* 0x000ea20000100a00 */
[----:B------:R-:W1:Y:S01]  /*1a40*/  LDC.64 R8, c[0x0][0x420] ;  /* 0x00010800ff087b82 */ /* 0x000e620000000a00 */
[----:B------:R-:W-:Y:S02]  /*1a50*/  ULDC UR7, c[0x0][0x2dc] ;  /* 0x0000b70000077ab9 */ /* 0x000fe40000000800 */
[----:B------:R3:W2:Y:S01]  /*1a60*/  LDL.64 R22, [R1+0x10] ;  /* 0x0000100001167983 */ /* 0x0006a20000100a00 */
[----:B------:R-:W-:Y:S01]  /*1a70*/  UIMAD UR19, UR7, UR61, URZ ;  /* 0x0000003d071372a4 */ /* 0x000fe2000f8e023f */
[----:B------:R-:W-:Y:S01]  /*1a80*/  BSSY B1, `(.L_x_464) ;  /* 0x0000864000017945 */ /* 0x000fe20003800000 */
[----:B------:R-:W-:Y:S01]  /*1a90*/  UIADD3 UR33, UR16, UR5, URZ ;  /* 0x0000000510217290 */ /* 0x000fe2000fffe03f */
[----:B------:R-:W4:Y:S01]  /*1aa0*/  S2R R4, SR_TID.X ;  /* 0x0000000000047919 */ /* 0x000f220000002100 */
        /* <DEDUP_REMOVED lines=10> */
[----:B-1----:R-:W-:-:S03]  /*1b50*/  IMAD R12, R8, UR17, RZ ;  /* 0x00000011080c7c24 */ /* 0x002fc6000f8e02ff */
[----:B------:R-:W-:Y:S01]  /*1b60*/  UIMAD UR13, UR57, UR13, UR11 ;  /* 0x0000000d390d72a4 */ /* 0x000fe2000f8e020b */
        /* <DEDUP_REMOVED lines=24> */
[----:B------:R-:W-:Y:S01]  /*1cf0*/  USHF.R.S32.HI UR17, URZ, 0x7, UR17 ;  /* 0x000000073f117899 */ /* 0x000fe20008011411 */
[----:B------:R-:W-:Y:S01]  /*1d00*/  STL [R1+0x14], R23 ;  /* 0x0000141701007387 */ /* 0x000fe20000100800 */
[----:B------:R-:W-:Y:S01]  /*1d10*/  UIADD3.X UR6, UR52, UR6, UR46, UP2, UP1 ;  /* 0x0000000634067290 */ /* 0x000fe200097e242e */
[C---:B------:R-:W-:Y:S01]  /*1d20*/  IADD3 R0, P0, R11.reuse, UR7, RZ ;  /* 0x000000070b007c10 */ /* 0x040fe2000ff1e0ff */
[----:B------:R-:W-:Y:S01]  /*1d30*/  UIMAD UR7, UR40, UR14, URZ ;  /* 0x0000000e280772a4 */ /* 0x000fe2000f8e023f */
[----:B------:R-:W-:Y:S01]  /*1d40*/  IADD3 R6, P2, R6, UR56, RZ ;  /* 0x0000003806067c10 */ /* 0x000fe2000ff5e0ff */
[----:B------:R-:W-:Y:S01]  /*1d50*/  IMAD.WIDE.U32 R4, R8, UR16, R4 ;  /* 0x0000001008047c25 */ /* 0x000fe2000f8e0004 */
[----:B------:R-:W-:Y:S01]  /*1d60*/  UISETP.LT.AND UP1, UPT, URZ, UR17, UPT ;  /* 0x000000113f00728c */ /* 0x000fe2000bf21270 */
[----:B------:R-:W-:Y:S01]  /*1d70*/  LEA.HI.X.SX32 R11, R11, UR6, 0x1, P0 ;  /* 0x000000060b0b7c11 */ /* 0x000fe200080f0eff */
[----:B------:R-:W-:Y:S01]  /*1d80*/  UIMAD UR11, UR57, UR15, UR7 ;  /* 0x0000000f390b72a4 */ /* 0x000fe2000f8e0207 */
[C---:B------:R-:W-:Y:S01]  /*1d90*/  LEA R14, P0, R0.reuse, UR20, 0x2 ;  /* 0x00000014000e7c11 */ /* 0x040fe2000f8010ff */
[----:B------:R-:W-:Y:S01]  /*1da0*/  IMAD.IADD R5, R5, 0x1, R12 ;  /* 0x0000000105057824 */ /* 0x000fe200078e020c */
[----:B------:R-:W-:Y:S01]  /*1db0*/  IADD3.X R7, R7, UR49, R13, P2, !PT ;  /* 0x0000003107077c10 */ /* 0x000fe200097fe40d */
[----:B------:R-:W-:Y:S01]  /*1dc0*/  USEL UR17, URZ, UR17, !UP1 ;  /* 0x000000113f117287 */ /* 0x000fe2000c800000 */
[----:B------:R-:W-:Y:S01]  /*1dd0*/  LEA.HI.X R0, R0, UR21, R11, 0x2, P0 ;  /* 0x0000001500007c11 */ /* 0x000fe200080f140b */
[----:B------:R-:W-:Y:S01]  /*1de0*/  IMAD.U32 R11, RZ, RZ, UR14 ;  /* 0x0000000eff0b7e24 */ /* 0x000fe2000f8e00ff */
[----:B------:R-:W-:Y:S01]  /*1df0*/  STL [R1+0x4], R14 ;  /* 0x0000040e01007387 */ /* 0x000fe20000100800 */
[----:B------:R-:W-:Y:S01]  /*1e00*/  ULDC.64 UR6, c[0x0][0x210] ;  /* 0x0000840000067ab9 */ /* 0x000fe20000000a00 */
[----:B------:R-:W-:Y:S01]  /*1e10*/  UISETP.GT.AND UP1, UPT, UR45, UR17, UPT ;  /* 0x000000112d00728c */ /* 0x000fe2000bf24270 */
[----:B------:R-:W-:Y:S01]  /*1e20*/  IMAD.WIDE.U32 R6, R11, UR57, R6 ;  /* 0x000000390b067c25 */ /* 0x000fe2000f8e0006 */
[----:B------:R1:W-:Y:S01]  /*1e30*/  STL [R1], R0 ;  /* 0x0000000001007387 */ /* 0x0003e20000100800 */
[----:B------:R-:W-:-:S02]  /*1e40*/  UIADD3 UR14, UR16, UR44, URZ ;  /* 0x0000002c100e7290 */ /* 0x000fc4000fffe03f */
[----:B------:R-:W-:Y:S01]  /*1e50*/  VIADD R7, R7, UR11 ;  /* 0x0000000b07077c36 */ /* 0x000fe20008000000 */
[C---:B------:R-:W-:Y:S01]  /*1e60*/  LEA R230, P0, R6.reuse, UR6, 0x1 ;  /* 0x0000000606e67c11 */ /* 0x040fe2000f8008ff */
[----:B------:R-:W-:Y:S01]  /*1e70*/  ULDC.64 UR40, c[0x0][0x2b0] ;  /* 0x0000ac0000287ab9 */ /* 0x000fe20000000a00 */
[----:B------:R-:W-:Y:S01]  /*1e80*/  ULDC.64 UR20, c[0x0][0x478] ;  /* 0x00011e0000147ab9 */ /* 0x000fe20000000a00 */
[----:B------:R-:W-:Y:S01]  /*1e90*/  UIMAD.WIDE UR14, UR14, 0x4, UR40 ;  /* 0x000000040e0e78a5 */ /* 0x000fe2000f8e0228 */
[----:B------:R-:W-:Y:S01]  /*1ea0*/  LEA.HI.X R231, R6, UR7, R7, 0x1, P0 ;  /* 0x0000000706e77c11 */ /* 0x000fe200080f0c07 */
[----:B------:R-:W-:Y:S01]  /*1eb0*/  UIMAD.WIDE UR20, UR33, 0x4, UR20 ;  /* 0x00000004211478a5 */ /* 0x000fe2000f8e0214 */
[----:B------:R-:W-:Y:S01]  /*1ec0*/  PLOP3.LUT P0, PT, PT, PT, UP1, 0x80, 0x0 ;  /* 0x000000000000781c */ /* 0x000fe20003f0f018 */
[----:B------:R-:W-:Y:S01]  /*1ed0*/  UIADD3 UR7, UR45, -0x1, URZ ;  /* 0xffffffff2d077890 */ /* 0x000fe2000fffe03f */
[----:B-1----:R-:W-:-:S04]  /*1ee0*/  IMAD.U32 R0, RZ, RZ, UR12 ;  /* 0x0000000cff007e24 */ /* 0x002fc8000f8e00ff */
[----:B------:R-:W-:-:S04]  /*1ef0*/  IMAD.WIDE.U32 R4, R0, UR57, R4 ;  /* 0x0000003900047c25 */ /* 0x000fc8000f8e0004 */
[----:B------:R-:W-:Y:S01]  /*1f00*/  VIADD R5, R5, UR13 ;  /* 0x0000000d05057c36 */ /* 0x000fe20008000000 */
[----:B------:R-:W-:Y:S01]  /*1f10*/  ULDC.64 UR12, c[0x0][0x3e0] ;  /* 0x0000f800000c7ab9 */ /* 0x000fe20000000a00 */
[-C--:B------:R-:W-:Y:S02]  /*1f20*/  IMAD R0, R20, R8.reuse, RZ ;  /* 0x0000000814007224 */ /* 0x080fe400078e02ff */
[----:B------:R-:W-:-:S04]  /*1f30*/  IMAD.WIDE.U32 R4, R3, R8, R4 ;  /* 0x0000000803047225 */ /* 0x000fc800078e0004 */
[----:B------:R-:W-:Y:S01]  /*1f40*/  IMAD R0, R3, R9, R0 ;  /* 0x0000000903007224 */ /* 0x000fe200078e0200 */
[----:B------:R-:W-:Y:S01]  /*1f50*/  LEA R228, P2, R4, UR12, 0x1 ;  /* 0x0000000c04e47c11 */ /* 0x000fe2000f8408ff */
[----:B------:R-:W-:Y:S01]  /*1f60*/  UMOV UR12, UR15 ;  /* 0x0000000f000c7c82 */ /* 0x000fe20008000000 */
[----:B------:R-:W-:Y:S01]  /*1f70*/  UMOV UR15, UR20 ;  /* 0x00000014000f7c82 */ /* 0x000fe20008000000 */
[----:B------:R-:W-:-:S05]  /*1f80*/  IMAD.IADD R0, R5, 0x1, R0 ;  /* 0x0000000105007824 */ /* 0x000fca00078e0200 */
[----:B------:R-:W-:Y:S01]  /*1f90*/  LEA.HI.X R229, R4, UR13, R0, 0x1, P2 ;  /* 0x0000000d04e57c11 */ /* 0x000fe200090f0c00 */
        /* <DEDUP_REMOVED lines=22> */
.L_x_470:
        /* <DEDUP_REMOVED lines=19> */
.L_x_471:
        /* <DEDUP_REMOVED lines=32> */
.L_x_473:
[----:B------:R-:W-:Y:S05]  /*2430*/  BSYNC B0 ;  /* 0x0000000000007941 */ /* 0x000fea0003800000 */
.L_x_472:
        /* <DEDUP_REMOVED lines=14> */
.L_x_475:
[----:B------:R-:W-:Y:S05]  /*2520*/  BSYNC B0 ;  /* 0x0000000000007941 */ /* 0x000fea0003800000 */
.L_x_474:
        /* <DEDUP_REMOVED lines=26> */
.L_x_477:
[----:B------:R-:W-:Y:S05]  /*26d0*/  BSYNC B0 ;  /* 0x0000000000007941 */ /* 0x000fea0003800000 */
.L_x_476:
        /* <DEDUP_REMOVED lines=14> */
.L_x_469:
[----:B------:R-:W2:Y:S01]  /*27c0*/  LDL R5, [R1+0x3c] ;  /* 0x00003c0001057983 */ /* 0x000ea20000100800 */
[----:B------:R-:W-:Y:S01]  /*27d0*/  PLOP3.LUT P1, PT, PT, PT, UP4, 0x80, 0x0 ;  /* 0x000000000000781c */ /* 0x000fe20003f2f048 */
[----:B------:R-:W-:Y:S01]  /*27e0*/  UIMAD UR5, UR7, -0x80, UR38 ;  /* 0xffffff80070578a4 */ /* 0x000fe2000f8e0226 */
[----:B------:R-:W-:Y:S01]  /*27f0*/  VIADD R19, R3, 0x40 ;  /* 0x0000004003137836 */ /* 0x000fe20000000000 */
[----:B------:R-:W-:Y:S01]  /*2800*/  ULEA.HI UR6, UR7, UR7, URZ, 0x1 ;  /* 0x0000000707067291 */ /* 0x000fe2000f8f083f */
[----:B------:R-:W-:Y:S01]  /*2810*/  BSSY B0, `(.L_x_479) ;  /* 0x000001a000007945 */ /* 0x000fe20003800000 */
[----:B------:R-:W-:-:S08]  /*2820*/  IMAD.U32 R6, RZ, RZ, UR22 ;  /* 0x00000016ff067e24 */ /* 0x000fd0000f8e00ff */
[----:B------:R-:W-:Y:S01]  /*2830*/  @P1 BAR.SYNC.DEFER_BLOCKING 0x0 ;  /* 0x0000000000001b1d */ /* 0x000fe20000010000 */
[----:B------:R-:W-:Y:S01]  /*2840*/  ISETP.GE.AND P3, PT, R3, UR5, PT ;  /* 0x0000000503007c0c */ /* 0x000fe2000bf66270 */
[----:B------:R-:W-:Y:S01]  /*2850*/  ULOP3.LUT UR6, UR6, 0xfffffffe, URZ, 0xc0, !UPT ;  /* 0xfffffffe06067892 */ /* 0x000fe2000f8ec03f */
[----:B------:R-:W-:-:S03]  /*2860*/  ISETP.GE.AND P2, PT, R19, UR5, PT ;  /* 0x0000000513007c0c */ /* 0x000fc6000bf46270 */
[----:B------:R-:W-:-:S04]  /*2870*/  UIADD3 UR6, UR7, -UR6, URZ ;  /* 0x8000000607067290 */ /* 0x000fc8000fffe03f */
[----:B------:R-:W-:-:S06]  /*2880*/  UISETP.NE.AND UP0, UPT, UR6, 0x1, UPT ;  /* 0x000000010600788c */ /* 0x000fcc000bf05270 */
[----:B------:R-:W-:Y:S02]  /*2890*/  PLOP3.LUT P0, PT, PT, PT, UP0, 0x80, 0x0 ;  /* 0x000000000000781c */ /* 0x000fe40003f0f008 */
        /* <DEDUP_REMOVED lines=17> */
.L_x_480:
[----:B------:R-:W-:Y:S05]  /*29b0*/  BSYNC B0 ;  /* 0x0000000000007941 */ /* 0x000fea0003800000 */
.L_x_479:
        /* <DEDUP_REMOVED lines=14> */
.L_x_482:
[----:B------:R-:W-:Y:S05]  /*2aa0*/  BSYNC B0 ;  /* 0x0000000000007941 */ /* 0x000fea0003800000 */
.L_x_481:
        /* <DEDUP_REMOVED lines=17> */
.L_x_484:
[----:B------:R-:W-:Y:S05]  /*2bc0*/  BSYNC B0 ;  /* 0x0000000000007941 */ /* 0x000fea0003800000 */
.L_x_483:
        /* <DEDUP_REMOVED lines=21> */
.L_x_486:
[----:B------:R-:W-:Y:S05]  /*2d20*/  BSYNC B0 ;  /* 0x0000000000007941 */ /* 0x000fea0003800000 */
.L_x_485:
[----:B------:R-:W1:Y:S01]  /*2d30*/  LDL R21, [R1+0x44] ;  /* 0x0000440001157983 */ /* 0x000e620000100800 */
[----:B------:R-:W-:Y:S01]  /*2d40*/  UIMAD UR6, UR37, UR22, URZ ;  /* 0x00000016250672a4 */ /* 0x000fe2000f8e023f */
[----:B------:R-:W-:Y:S01]  /*2d50*/  IMAD.WIDE.U32 R6, R6, UR34, R22 ;  /* 0x0000002206067c25 */ /* 0x000fe2000f8e0016 */
[----:B------:R-:W-:Y:S01]  /*2d60*/  ULDC.64 UR20, c[0x0][0x260] ;  /* 0x0000980000147ab9 */ /* 0x000fe20000000a00 */
[----:B------:R-:W-:Y:S01]  /*2d70*/  BSSY B0, `(.L_x_487) ;  /* 0x0000032000007945 */ /* 0x000fe20003800000 */
[----:B------:R-:W-:Y:S01]  /*2d80*/  UIMAD UR11, UR34, UR23, UR6 ;  /* 0x00000017220b72a4 */ /* 0x000fe2000f8e0206 */
[----:B------:R-:W-:Y:S01]  /*2d90*/  IMAD R11, R16, UR20, RZ ;  /* 0x00000014100b7c24 */ /* 0x000fe2000f8e02ff */
[----:B------:R-:W-:Y:S01]  /*2da0*/  UIMAD UR6, UR35, -0x80, UR10 ;  /* 0xffffff80230678a4 */ /* 0x000fe2000f8e020a */
[----:B------:R-:W-:Y:S02]  /*2db0*/  IADD3 R6, P1, R6, UR26, RZ ;  /* 0x0000001a06067c10 */ /* 0x000fe4000ff3e0ff */
[----:B------:R-:W-:-:S02]  /*2dc0*/  IMAD R11, R10, UR21, R11 ;  /* 0x000000150a0b7c24 */ /* 0x000fc4000f8e020b */
[----:B------:R-:W-:Y:S01]  /*2dd0*/  IMAD.U32 R9, RZ, RZ, UR11 ;  /* 0x0000000bff097e24 */ /* 0x000fe2000f8e00ff */
[----:B------:R-:W-:-:S04]  /*2de0*/  ISETP.GE.AND P3, PT, R3, UR6, PT ;  /* 0x0000000603007c0c */ /* 0x000fc8000bf66270 */
[----:B------:R-:W-:-:S03]  /*2df0*/  IADD3.X R7, R7, UR27, R9, P1, !PT ;  /* 0x0000001b07077c10 */ /* 0x000fc60008ffe409 */
[----:B------:R-:W-:-:S06]  /*2e00*/  IMAD.WIDE.U32 R6, R10, UR20, R6 ;  /* 0x000000140a067c25 */ /* 0x000fcc000f8e0006 */
[----:B------:R1:W-:Y:S01]  /*2e10*/  @P3 STS [R0+0x6000], RZ ;  /* 0x006000ff00003388 */ /* 0x0003e20000000800 */
[----:B------:R-:W-:-:S03]  /*2e20*/  IMAD.IADD R11, R7, 0x1, R11 ;  /* 0x00000001070b7824 */ /* 0x000fc600078e020b */
[----:B------:R1:W-:Y:S04]  /*2e30*/  @P3 STS [R0+0x6004], RZ ;  /* 0x006004ff00003388 */ /* 0x0003e80000000800 */
[----:B------:R1:W-:Y:S02]  /*2e40*/  @P3 STS.64 [R0+0x6008], RZ ;  /* 0x006008ff00003388 */ /* 0x0003e40000000a00 */
[C---:B-1----:R-:W-:Y:S01]  /*2e50*/  VIADD R4, R21.reuse, 0x48 ;  /* 0x0000004815047836 */ /* 0x042fe20000000000 */
[----:B------:R-:W-:Y:S01]  /*2e60*/  SHF.R.S32.HI R18, RZ, 0x1f, R21 ;  /* 0x0000001fff127819 */ /* 0x000fe20000011415 */
[C---:B------:R-:W-:Y:S02]  /*2e70*/  VIADD R8, R21.reuse, 0x8 ;  /* 0x0000000815087836 */ /* 0x040fe40000000000 */
[----:B------:R-:W-:Y:S01]  /*2e80*/  VIADD R5, R21, 0x40 ;  /* 0x0000004015057836 */ /* 0x000fe20000000000 */
[----:B------:R-:W-:-:S02]  /*2e90*/  ISETP.GE.AND P4, PT, R4, UR5, PT ;  /* 0x0000000504007c0c */ /* 0x000fc4000bf86270 */
[----:B------:R-:W-:Y:S01]  /*2ea0*/  ISETP.GE.AND P6, PT, R8, UR5, PT ;  /* 0x0000000508007c0c */ /* 0x000fe2000bfc6270 */
[----:B------:R-:W-:Y:S01]  /*2eb0*/  IMAD.SHL.U32 R8, R21, 0x4, RZ ;  /* 0x0000000415087824 */ /* 0x000fe200078e00ff */
[----:B------:R-:W-:Y:S02]  /*2ec0*/  ISETP.GE.AND P5, PT, R5, UR5, PT ;  /* 0x0000000505007c0c */ /* 0x000fe4000bfa6270 */
[----:B------:R-:W-:-:S07]  /*2ed0*/  SHF.R.S32.HI R5, RZ, 0x1f, R4 ;  /* 0x0000001fff057819 */ /* 0x000fce0000011404 */
[----:B------:R-:W-:-:S04]  /*2ee0*/  @!P4 LEA R14, P1, R4, UR13, 0x2 ;  /* 0x0000000d040ecc11 */ /* 0x000fc8000f8210ff */
[----:B------:R-:W-:Y:S02]  /*2ef0*/  @!P4 LEA.HI.X R15, R4, UR12, R5, 0x2, P1 ;  /* 0x0000000c040fcc11 */ /* 0x000fe400088f1405 */
[----:B------:R-:W-:Y:S02]  /*2f00*/  IADD3 R4, P1, R8, UR13, RZ ;  /* 0x0000000d08047c10 */ /* 0x000fe4000ff3e0ff */
[----:B------:R-:W-:-:S04]  /*2f10*/  SHF.L.U64.HI R5, R21, 0x2, R18 ;  /* 0x0000000215057819 */ /* 0x000fc80000010212 */
[----:B------:R-:W-:Y:S02]  /*2f20*/  IADD3.X R5, R5, UR12, RZ, P1, !PT ;  /* 0x0000000c05057c10 */ /* 0x000fe40008ffe4ff */
[----:B------:R-:W-:-:S04]  /*2f30*/  ISETP.GE.AND P1, PT, R21, UR5, PT ;  /* 0x0000000515007c0c */ /* 0x000fc8000bf26270 */
[----:B------:R-:W-:Y:S01]  /*2f40*/  P2R R17, PR, RZ, 0x2 ;  /* 0x00000002ff117803 */ /* 0x000fe20000000000 */
[----:B------:R-:W-:Y:S08]  /*2f50*/  @P3 BRA `(.L_x_488) ;  /* 0x00000000004c3947 */ /* 0x000ff00003800000 */
        /* <DEDUP_REMOVED lines=19> */
.L_x_488:
[----:B------:R-:W-:Y:S05]  /*3090*/  BSYNC B0 ;  /* 0x0000000000007941 */ /* 0x000fea0003800000 */
.L_x_487:
        /* <DEDUP_REMOVED lines=12> */
[----:B-1----:R-:W-:Y:S02]  /*3160*/  IMAD R12, R8, UR22, RZ ;  /* 0x00000016080c7c24 */ /* 0x002fe4000f8e02ff */
        /* <DEDUP_REMOVED lines=10> */
.L_x_490:
[----:B------:R-:W-:Y:S05]  /*3210*/  BSYNC B0 ;  /* 0x0000000000007941 */ /* 0x000fea0003800000 */
.L_x_489:
[----:B------:R-:W-:Y:S01]  /*3220*/  UIMAD UR5, UR37, UR24, URZ ;  /* 0x00000018250572a4 */ /* 0x000fe2000f8e023f */
[----:B-1----:R-:W-:Y:S01]  /*3230*/  MOV R6, UR24 ;  /* 0x0000001800067c02 */ /* 0x002fe20008000f00 */
[----:B------:R1:W-:Y:S01]  /*3240*/  @P3 STS [R0+0x8000], RZ ;  /* 0x008000ff00003388 */ /* 0x0003e20000000800 */
[----:B------:R-:W-:Y:S01]  /*3250*/  ULDC.64 UR20, c[0x0][0x268] ;  /* 0x00009a0000147ab9 */ /* 0x000fe20000000a00 */
[----:B------:R-:W-:Y:S01]  /*3260*/  UIMAD UR5, UR34, UR25, UR5 ;  /* 0x00000019220572a4 */ /* 0x000fe2000f8e0205 */
[----:B------:R-:W-:Y:S01]  /*3270*/  BSSY B0, `(.L_x_491) ;  /* 0x000001f000007945 */ /* 0x000fe20003800000 */
[----:B------:R1:W-:Y:S01]  /*3280*/  @P3 STS [R0+0x8004], RZ ;  /* 0x008004ff00003388 */ /* 0x0003e20000000800 */
[----:B------:R-:W-:-:S03]  /*3290*/  IMAD.WIDE.U32 R6, R6, UR34, R22 ;  /* 0x0000002206067c25 */ /* 0x000fc6000f8e0016 */
[----:B------:R1:W-:Y:S01]  /*32a0*/  @P3 STS.64 [R0+0x8008], RZ ;  /* 0x008008ff00003388 */ /* 0x0003e20000000a00 */
[----:B------:R-:W-:Y:S02]  /*32b0*/  MOV R8, UR5 ;  /* 0x0000000500087c02 */ /* 0x000fe40008000f00 */
[----:B------:R-:W-:-:S04]  /*32c0*/  IADD3 R6, P1, R6, UR28, RZ ;  /* 0x0000001c06067c10 */ /* 0x000fc8000ff3e0ff */
[----:B------:R-:W-:Y:S01]  /*32d0*/  IADD3.X R7, R7, UR29, R8, P1, !PT ;  /* 0x0000001d07077c10 */ /* 0x000fe20008ffe408 */
[----:B------:R-:W-:-:S04]  /*32e0*/  IMAD R8, R16, UR20, RZ ;  /* 0x0000001410087c24 */ /* 0x000fc8000f8e02ff */
        /* <DEDUP_REMOVED lines=23> */
.L_x_492:
[----:B------:R-:W-:Y:S05]  /*3460*/  BSYNC B0 ;  /* 0x0000000000007941 */ /* 0x000fea0003800000 */
.L_x_491:
        /* <DEDUP_REMOVED lines=22> */
.L_x_494:
[----:B------:R-:W-:Y:S05]  /*35d0*/  BSYNC B0 ;  /* 0x0000000000007941 */ /* 0x000fea0003800000 */
.L_x_493:
[----:B------:R-:W-:Y:S01]  /*35e0*/  IMAD.MOV.U32 R3, RZ, RZ, 0x7f800000 ;  /* 0x7f800000ff037424 */ /* 0x000fe200078e00ff */
[----:B------:R-:W-:Y:S01]  /*35f0*/  ISETP.NE.AND P1, PT, R17, RZ, PT ;  /* 0x000000ff1100720c */ /* 0x000fe20003f25270 */
[----:B-1234-:R-:W-:Y:S01]  /*3600*/  IMAD.MOV.U32 R0, RZ, RZ, 0x7f800000 ;  /* 0x7f800000ff007424 */ /* 0x01efe200078e00ff */
[----:B------:R-:W0:Y:S01]  /*3610*/  LDGDEPBAR ;  /* 0x00000000000079af */ /* 0x000e220000000000 */
[----:B------:R-:W-:Y:S01]  /*3620*/  IMAD.MOV.U32 R7, RZ, RZ, 0x7f800000 ;  /* 0x7f800000ff077424 */ /* 0x000fe200078e00ff */
[----:B------:R-:W-:Y:S01]  /*3630*/  ULDC UR37, c[0x0][0x2d0] ;  /* 0x0000b40000257ab9 */ /* 0x000fe20000000800 */
        /* <DEDUP_REMOVED lines=13> */
[----:B------:R-:W-:Y:S02]  /*3710*/  SEL R118, R118, R129, !P0 ;  /* 0x0000008176767207 */ /* 0x000fe40004000000 */
        /* <DEDUP_REMOVED lines=10> */
[----:B------:R-:W-:Y:S01]  /*37c0*/  CS2R R68, SRZ ;  /* 0x0000000000447805 */ /* 0x000fe2000001ff00 */
[----:B------:R-:W-:Y:S02]  /*37d0*/  USHF.L.U32 UR33, UR19, 0x3, URZ ;  /* 0x0000000313217899 */ /* 0x000fe4000800063f */
[----:B------:R-:W-:Y:S02]  /*37e0*/  USHF.L.U32 UR32, UR19, 0x4, URZ ;  /* 0x0000000413207899 */ /* 0x000fe4000800063f */
[----:B------:R-:W-:-:S02]  /*37f0*/  UIMAD UR31, UR19, 0x18, URZ ;  /* 0x00000018131f78a4 */ /* 0x000fc4000f8e023f */
[----:B------:R-:W-:Y:S02]  /*3800*/  USHF.L.U32 UR30, UR19, 0x5, URZ ;  /* 0x00000005131e7899 */ /* 0x000fe4000800063f */
[----:B------:R-:W-:Y:S02]  /*3810*/  UIMAD UR29, UR19, 0x28, URZ ;  /* 0x00000028131d78a4 */ /* 0x000fe4000f8e023f */
[----:B------:R-:W-:Y:S01]  /*3820*/  UIMAD UR28, UR19, 0x30, URZ ;  /* 0x00000030131c78a4 */ /* 0x000fe2000f8e023f */
[----:B-1----:R-:W-:Y:S01]  /*3830*/  SHF.L.U64.HI R5, R21, 0x2, R18 ;  /* 0x0000000215057819 */ /* 0x002fe20000010212 */
[----:B------:R-:W-:Y:S01]  /*3840*/  VIADD R4, R124, 0x1000 ;  /* 0x000010007c047836 */ /* 0x000fe20000000000 */
[----:B------:R-:W-:Y:S01]  /*3850*/  LEA R118, R118, UR4, 0x1 ;  /* 0x0000000476767c11 */ /* 0x000fe2000f8e08ff */
        /* <DEDUP_REMOVED lines=8> */
[----:B------:R-:W-:Y:S02]  /*38e0*/  UIADD3 UR18, -UR18, URZ, URZ ;  /* 0x0000003f12127290 */ /* 0x000fe4000fffe13f */
[----:B------:R-:W-:Y:S02]  /*38f0*/  UIMAD UR19, UR19, 0x78, URZ ;  /* 0x00000078131378a4 */ /* 0x000fe4000f8e023f */
[----:B------:R-:W-:Y:S01]  /*3900*/  UIADD3 UR34, UR34, -UR10, URZ ;  /* 0x8000000a22227290 */ /* 0x000fe2000fffe03f */
[----:B------:R-:W-:Y:S01]  /*3910*/  ULDC UR5, c[0x0][0x39c] ;  /* 0x0000e70000057ab9 */ /* 0x000fe20000000800 */
[----:B------:R-:W-:Y:S01]  /*3920*/  ULDC UR6, c[0x0][0x2ec] ;  /* 0x0000bb0000067ab9 */ /* 0x000fe20000000800 */
[----:B--2---:R1:W-:Y:S04]  /*3930*/  STL [R1+0x18], R3 ;  /* 0x0000180301007387 */ /* 0x0043e80000100800 */
[----:B---3--:R2:W-:Y:S01]  /*3940*/  STL [R1+0x1c], R0 ;  /* 0x00001c0001007387 */ /* 0x0085e20000100800 */
[----:B-1----:R-:W-:-:S02]  /*3950*/  VIADD R3, R21, 0x1 ;  /* 0x0000000115037836 */ /* 0x002fc40000000000 */
[----:B--2---:R-:W-:-:S05]  /*3960*/  IMAD.U32 R0, RZ, RZ, UR38 ;  /* 0x00000026ff007e24 */ /* 0x004fca000f8e00ff */
[----:B------:R-:W-:Y:S01]  /*3970*/  IADD3 R0, R3, UR10, -R0 ;  /* 0x0000000a03007c10 */ /* 0x000fe2000fffe800 */
[----:B------:R-:W-:-:S04]  /*3980*/  IMAD.SHL.U32 R3, R21, 0x4, RZ ;  /* 0x0000000415037824 */ /* 0x000fc800078e00ff */
[----:B------:R1:W-:Y:S04]  /*3990*/  STL [R1+0x38], R0 ;  /* 0x0000380001007387 */ /* 0x0003e80000100800 */
[----:B------:R2:W-:Y:S04]  /*39a0*/  STL [R1+0x34], R3 ;  /* 0x0000340301007387 */ /* 0x0005e80000100800 */
[----:B----4-:R-:W-:Y:S04]  /*39b0*/  STL [R1+0x20], R7 ;  /* 0x0000200701007387 */ /* 0x010fe80000100800 */
[----:B-----5:R-:W-:Y:S01]  /*39c0*/  STL [R1+0x24], R6 ;  /* 0x0000240601007387 */ /* 0x020fe20000100800 */
[----:B-1----:R-:W-:-:S05]  /*39d0*/  VIADD R0, R21, 0xffffff80 ;  /* 0xffffff8015007836 */ /* 0x002fca0000000000 */
[----:B--2---:R-:W-:-:S04]  /*39e0*/  SHF.R.S32.HI R3, RZ, 0x1f, R0 ;  /* 0x0000001fff037819 */ /* 0x004fc80000011400 */
[C---:B------:R-:W-:Y:S01]  /*39f0*/  SHF.L.U64.HI R3, R0.reuse, 0x2, R3 ;  /* 0x0000000200037819 */ /* 0x040fe20000010203 */
[----:B------:R-:W-:Y:S01]  /*3a00*/  IMAD.SHL.U32 R0, R0, 0x4, RZ ;  /* 0x0000000400007824 */ /* 0x000fe200078e00ff */
[----:B------:R-:W-:Y:S04]  /*3a10*/  STL [R1+0x30], R5 ;  /* 0x0000300501007387 */ /* 0x000fe80000100800 */
[----:B------:R1:W-:Y:S04]  /*3a20*/  STL [R1+0x2c], R3 ;  /* 0x00002c0301007387 */ /* 0x0003e80000100800 */
[----:B------:R2:W-:Y:S04]  /*3a30*/  STL [R1+0x28], R0 ;  /* 0x0000280001007387 */ /* 0x0005e80000100800 */
[----:B------:R2:W-:Y:S01]  /*3a40*/  STL [R1+0x8], R145 ;  /* 0x0000089101007387 */ /* 0x0005e20000100800 */
[----:B-1----:R-:W-:-:S04]  /*3a50*/  SEL R3, R4, R124, !P0 ;  /* 0x0000007c04037207 */ /* 0x002fc80004000000 */
[----:B------:R-:W-:-:S07]  /*3a60*/  LEA R3, R3, UR4, 0x1 ;  /* 0x0000000403037c11 */ /* 0x000fce000f8e08ff */
.L_x_497:
[----:B------:R-:W0:Y:S01]  /*3a70*/  LDGDEPBAR ;  /* 0x00000000000079af */ /* 0x000e220000000000 */
[----:B------:R-:W-:Y:S01]  /*3a80*/  IADD3 R112, R123, R118, RZ ;  /* 0x000000767b707210 */ /* 0x000fe20007ffe0ff */
[----:B------:R-:W-:Y:S01]  /*3a90*/  USHF.L.U32 UR11, UR7, 0x7, URZ ;  /* 0x00000007070b7899 */ /* 0x000fe2000800063f */
[----:B--2---:R-:W-:Y:S05]  /*3aa0*/  MOV R0, UR35 ;  /* 0x0000002300007c02 */ /* 0x004fea0008000f00 */
[----:B------:R-:W2:Y:S01]  /*3ab0*/  LDL R133, [R1+0x38] ;  /* 0x0000380001857983 */ /* 0x000ea20000100800 */
[----:B------:R-:W-:Y:S02]  /*3ac0*/  USHF.L.U32 UR16, UR35, 0x7, URZ ;  /* 0x0000000723107899 */ /* 0x000fe4000800063f */
[----:B------:R-:W-:Y:S01]  /*3ad0*/  UISETP.GE.AND UP0, UPT, UR11, UR34, UPT ;  /* 0x000000220b00728c */ /* 0x000fe2000bf06270 */
[----:B------:R-:W3:Y:S01]  /*3ae0*/  LDL R132, [R1+0x40] ;  /* 0x0000400001847983 */ /* 0x000ee20000100800 */
[----:B------:R-:W-:Y:S02]  /*3af0*/  UIADD3 UR16, UR16, 0x80, URZ ;  /* 0x0000008010107890 */ /* 0x000fe4000fffe03f */
        /* <DEDUP_REMOVED lines=25> */
[----:B---3--:R-:W-:Y:S02]  /*3c90*/  @!P0 LEA R0, R0, R132, 0x7 ;  /* 0x0000008400008211 */ /* 0x008fe400078e38ff */
        /* <DEDUP_REMOVED lines=28> */
[-C--:B------:R-:W-:Y:S01]  /*3e60*/  HMMA.16816.F32.BF16 R12, R112, R110.reuse, R12 ;  /* 0x0000006e700c723c */ /* 0x080fe2000004180c */
[----:B------:R-:W-:Y:S04]  /*3e70*/  MOV R108, UR4 ;  /* 0x00000004006c7c02 */ /* 0x000fe80008000f00 */
[----:B------:R-:W-:Y:S01]  /*3e80*/  IADD3 R108, R122, 0x4000, R108 ;  /* 0x000040007a6c7810 */ /* 0x000fe20007ffe06c */
[C---:B------:R-:W-:Y:S05]  /*3e90*/  HMMA.16816.F32.BF16 R16, R104.reuse, R110, R16 ;  /* 0x0000006e6810723c */ /* 0x040fea0000041810 */
[----:B------:R-:W-:Y:S01]  /*3ea0*/  IADD3 R108, R108, R123, RZ ;  /* 0x0000007b6c6c7210 */ /* 0x000fe20007ffe0ff */
        /* <DEDUP_REMOVED lines=19> */
[----:B------:R2:W-:Y:S10]  /*3fe0*/  MUFU.TANH R74, R16 ;  /* 0x00000010004a7308 */ /* 0x0005f40000002400 */
[----:B------:R3:W-:Y:S10]  /*3ff0*/  MUFU.TANH R252, R17 ;  /* 0x0000001100fc7308 */ /* 0x0007f40000002400 */
[----:B------:R4:W1:Y:S01]  /*4000*/  MUFU.TANH R68, R7 ;  /* 0x0000000700447308 */ /* 0x0008620000002400 */
[----:B--2---:R-:W2:Y:S09]  /*4010*/  LDL R16, [R1+0x18] ;  /* 0x0000180001107983 */ /* 0x004eb20000100800 */
[----:B------:R1:W-:Y:S01]  /*4020*/  MUFU.TANH R203, R10 ;  /* 0x0000000a00cb7308 */ /* 0x0003e20000002400 */
[----:B---3--:R-:W3:Y:S09]  /*4030*/  LDL R17, [R1+0x1c] ;  /* 0x00001c0001117983 */ /* 0x008ef20000100800 */
[----:B------:R1:W-:Y:S01]  /*4040*/  MUFU.TANH R200, R15 ;  /* 0x0000000f00c87308 */ /* 0x0003e20000002400 */
[----:B----4-:R-:W4:Y:S09]  /*4050*/  LDSM.16.M88.4 R4, [R117+0x6400] ;  /* 0x006400007504783b */ /* 0x010f320000000200 */
[----:B------:R4:W-:Y:S01]  /*4060*/  MUFU.TANH R182, R13 ;  /* 0x0000000d00b67308 */ /* 0x0009e20000002400 */
[----:B-1----:R-:W-:Y:S09]  /*4070*/  @!P0 VIADD R10, R133, UR11 ;  /* 0x0000000b850a8c36 */ /* 0x002ff20008000000 */
[----:B------:R1:W-:Y:S01]  /*4080*/  MUFU.TANH R183, R12 ;  /* 0x0000000c00b77308 */ /* 0x0003e20000002400 */
[----:B------:R-:W-:Y:S04]  /*4090*/  @!P0 VIMNMX R15, R10, UR10, PT ;  /* 0x0000000a0a0f8c48 */ /* 0x000fe8000bfe0100 */
[----:B------:R-:W-:Y:S05]  /*40a0*/  @!P0 ISETP.GE.AND P3, PT, R0, R15, PT ;  /* 0x0000000f0000820c */ /* 0x000fea0003f66270 */
[----:B------:R1:W1:Y:S01]  /*40b0*/  MUFU.TANH R201, R14 ;  /* 0x0000000e00c97308 */ /* 0x0002620000002400 */
[----:B----4-:R-:W-:Y:S05]  /*40c0*/  FMUL.FTZ R13, R131, 1.4426950216293334961 ;  /* 0x3fb8aa3b830d7820 */ /* 0x010fea0000410000 */
[----:B------:R-:W-:Y:S04]  /*40d0*/  FSEL R13, R13, RZ, P2 ;  /* 0x000000ff0d0d7208 */ /* 0x000fe80001000000 */
[----:B------:R4:W-:Y:S01]  /*40e0*/  MUFU.TANH R185, R9 ;  /* 0x0000000900b97308 */ /* 0x0009e20000002400 */
[----:B-1----:R-:W-:Y:S01]  /*40f0*/  FMUL.FTZ R12, R130, 1.4426950216293334961 ;  /* 0x3fb8aa3b820c7820 */ /* 0x002fe20000410000 */
[----:B------:R-:W-:Y:S04]  /*4100*/  IMAD.MOV.U32 R130, RZ, RZ, 0x8 ;  /* 0x00000008ff827424 */ /* 0x000fe800078e00ff */
[----:B------:R-:W-:Y:S04]  /*4110*/  FSEL R12, R12, RZ, P1 ;  /* 0x000000ff0c0c7208 */ /* 0x000fe80000800000 */
[----:B------:R1:W1:Y:S01]  /*4120*/  MUFU.TANH R187, R8 ;  /* 0x0000000800bb7308 */ /* 0x0002620000002400 */
[-C--:B------:R-:W-:Y:S03]  /*4130*/  HMMA.16816.F32.BF16 R20, R104, R4.reuse, R20 ;  /* 0x000000046814723c */ /* 0x080fe60000041814 */
[----:B------:R-:W-:Y:S03]  /*4140*/  @!P0 VIADDMNMX R14, R10, R130, UR10, PT ;  /* 0x0000000a0a0e8e46 */ /* 0x000fe6000b800182 */
[C---:B------:R-:W-:Y:S03]  /*4150*/  HMMA.16816.F32.BF16 R24, R112.reuse, R4, R24 ;  /* 0x000000047018723c */ /* 0x040fe60000041818 */
[----:B------:R1:W3:Y:S01]  /*4160*/  MUFU.TANH R202, R11 ;  /* 0x0000000b00ca7308 */ /* 0x0002e20000002400 */
[----:B------:R-:W-:Y:S02]  /*4170*/  @!P0 ISETP.GE.AND P1, PT, R0, R14, PT ;  /* 0x0000000e0000820c */ /* 0x000fe40003f26270 */
[----:B----4-:R-:W-:Y:S01]  /*4180*/  MOV R9, R81 ;  /* 0x0000005100097202 */ /* 0x010fe20000000f00 */
[-C--:B------:R-:W-:Y:S06]  /*4190*/  HMMA.16816.F32.BF16 R28, R112, R6.reuse, R28 ;  /* 0x00000006701c723c */ /* 0x080fec000004181c */
[----:B------:R4:W3:Y:S01]  /*41a0*/  MUFU.TANH R157, R18 ;  /* 0x00000012009d7308 */ /* 0x0008e20000002400 */
[----:B------:R-:W-:Y:S04]  /*41b0*/  MOV R5, R82 ;  /* 0x0000005200057202 */ /* 0x000fe80000000f00 */
[----:B------:R-:W-:Y:S01]  /*41c0*/  @!P0 FSEL R5, R82, -INF , !P3 ;  /* 0xff80000052058808 */ /* 0x000fe20005800000 */
[C---:B------:R-:W-:Y:S04]  /*41d0*/  HMMA.16816.F32.BF16 R32, R104.reuse, R6, R32 ;  /* 0x000000066820723c */ /* 0x040fe80000041820 */
[----:B------:R-:W3:Y:S01]  /*41e0*/  MUFU.TANH R156, R19 ;  /* 0x00000013009c7308 */ /* 0x000ee20000002400 */
[----:B------:R-:W-:Y:S01]  /*41f0*/  FFMA.FTZ R5, R5, UR6, -R13 ;  /* 0x0000000605057c23 */ /* 0x000fe2000801080d */
[----:B------:R-:W-:Y:S01]  /*4200*/  FMUL.FTZ R21, R21, UR5 ;  /* 0x0000000515157c20 */ /* 0x000fe20008410000 */
[----:B-1----:R-:W-:Y:S01]  /*4210*/  MOV R8, R68 ;  /* 0x0000004400087202 */ /* 0x002fe20000000f00 */
[----:B------:R-:W-:Y:S03]  /*4220*/  FMUL.FTZ R22, R22, UR5 ;  /* 0x0000000516167c20 */ /* 0x000fe60008410000 */
[----:B------:R-:W-:Y:S03]  /*4230*/  FMUL.FTZ R20, R20, UR5 ;  /* 0x0000000514147c20 */ /* 0x000fe60008410000 */
[----:B------:R1:W3:Y:S01]  /*4240*/  MUFU.TANH R250, R21 ;  /* 0x0000001500fa7308 */ /* 0x0002e20000002400 */
[----:B------:R-:W-:Y:S01]  /*4250*/  @!P0 IADD3 R4, R0, 0x1, RZ ;  /* 0x0000000100048810 */ /* 0x000fe20007ffe0ff */
[----:B------:R-:W-:Y:S01]  /*4260*/  FMUL.FTZ R23, R23, UR5 ;  /* 0x0000000517177c20 */ /* 0x000fe20008410000 */
[----:B------:R-:W-:Y:S01]  /*4270*/  MOV R11, 0x40 ;  /* 0x00000040000b7802 */ /* 0x000fe20000000f00 */
[----:B------:R-:W-:Y:S01]  /*4280*/  FMUL.FTZ R24, R24, UR5 ;  /* 0x0000000518187c20 */ /* 0x000fe20008410000 */
[----:B------:R-:W-:Y:S01]  /*4290*/  @!P0 ISETP.GE.AND P2, PT, R4, R15, PT ;  /* 0x0000000f0400820c */ /* 0x000fe20003f46270 */
[----:B------:R-:W-:Y:S01]  /*42a0*/  FMUL.FTZ R25, R25, UR5 ;  /* 0x0000000519197c20 */ /* 0x000fe20008410000 */
[----:B------:R-:W-:Y:S03]  /*42b0*/  @!P0 VIADDMNMX R11, R10, R11, UR10, PT ;  /* 0x0000000a0a0b8e46 */ /* 0x000fe6000b80010b */
[----:B------:R1:W-:Y:S01]  /*42c0*/  MUFU.EX2 R80, R5 ;  /* 0x0000000500507308 */ /* 0x0003e20000000800 */
[----:B------:R-:W-:Y:S01]  /*42d0*/  @!P0 FSEL R9, R81, -INF , !P2 ;  /* 0xff80000051098808 */ /* 0x000fe20005000000 */
[----:B----4-:R-:W-:Y:S01]  /*42e0*/  IMAD.MOV.U32 R18, RZ, RZ, R201 ;  /* 0x000000ffff127224 */ /* 0x010fe200078e00c9 */
[----:B------:R-:W-:Y:S01]  /*42f0*/  @!P0 ISETP.GE.AND P2, PT, R4, R14, PT ;  /* 0x0000000e0400820c */ /* 0x000fe20003f46270 */
[----:B------:R-:W-:Y:S01]  /*4300*/  FMUL.FTZ R26, R26, UR5 ;  /* 0x000000051a1a7c20 */ /* 0x000fe20008410000 */
[-C--:B------:R-:W-:Y:S01]  /*4310*/  @!P0 ISETP.GE.AND P4, PT, R4, R11.reuse, PT ;  /* 0x0000000b0400820c */ /* 0x080fe20003f86270 */
[----:B------:R-:W-:Y:S01]  /*4320*/  FFMA.FTZ R9, R9, UR6, -R13 ;  /* 0x0000000609097c23 */ /* 0x000fe2000801080d */
[----:B------:R-:W-:Y:S03]  /*4330*/  @!P0 FSEL R8, R68, -INF , !P2 ;  /* 0xff80000044088808 */ /* 0x000fe60005000000 */
[----:B------:R4:W-:Y:S01]  /*4340*/  MUFU.TANH R153, R22 ;  /* 0x0000001600997308 */ /* 0x0009e20000002400 */
[----:B-1----:R-:W3:Y:S01]  /*4350*/  LDL R21, [R1+0x30] ;  /* 0x0000300001157983 */ /* 0x002ee20000100800 */
[----:B------:R-:W-:Y:S01]  /*4360*/  FMUL.FTZ R32, R32, UR5 ;  /* 0x0000000520207c20 */ /* 0x000fe20008410000 */
[----:B------:R-:W-:Y:S01]  /*4370*/  FMUL.FTZ R34, R34, UR5 ;  /* 0x0000000522227c20 */ /* 0x000fe20008410000 */
[----:B------:R-:W-:Y:S01]  /*4380*/  FMUL.FTZ R33, R33, UR5 ;  /* 0x0000000521217c20 */ /* 0x000fe20008410000 */
[----:B------:R-:W-:Y:S01]  /*4390*/  FMUL.FTZ R35, R35, UR5 ;  /* 0x0000000523237c20 */ /* 0x000fe20008410000 */
[----:B------:R-:W-:Y:S01]  /*43a0*/  FMUL.FTZ R27, R27, UR5 ;  /* 0x000000051b1b7c20 */ /* 0x000fe20008410000 */
[----:B------:R-:W-:Y:S03]  /*43b0*/  FMUL.FTZ R30, R30, UR5 ;  /* 0x000000051e1e7c20 */ /* 0x000fe60008410000 */
[----:B------:R-:W-:Y:S01]  /*43c0*/  MUFU.EX2 R79, R9 ;  /* 0x00000009004f7308 */ /* 0x000fe20000000800 */
[----:B------:R-:W-:Y:S01]  /*43d0*/  IMAD.MOV.U32 R5, RZ, RZ, R69 ;  /* 0x000000ffff057224 */ /* 0x000fe200078e0045 */
[----:B------:R-:W-:Y:S01]  /*43e0*/  @!P0 FSEL R5, R69, -INF , !P1 ;  /* 0xff80000045058808 */ /* 0x000fe20004800000 */
[----:B------:R-:W-:Y:S01]  /*43f0*/  FMUL.FTZ R28, R28, UR5 ;  /* 0x000000051c1c7c20 */ /* 0x000fe20008410000 */
[----:B------:R-:W-:Y:S01]  /*4400*/  @!P0 ISETP.GE.AND P1, PT, R0, R11, PT ;  /* 0x0000000b0000820c */ /* 0x000fe20003f26270 */
[----:B------:R-:W-:Y:S01]  /*4410*/  FMUL.FTZ R29, R29, UR5 ;  /* 0x000000051d1d7c20 */ /* 0x000fe20008410000 */
[----:B------:R-:W-:Y:S01]  /*4420*/  MOV R19, R200 ;  /* 0x000000c800137202 */ /* 0x000fe20000000f00 */
[--C-:B------:R-:W-:Y:S03]  /*4430*/  FFMA.FTZ R5, R5, UR6, -R12.reuse ;  /* 0x0000000605057c23 */ /* 0x100fe6000801080c */
[----:B------:R-:W-:Y:S01]  /*4440*/  MUFU.TANH R251, R20 ;  /* 0x0000001400fb7308 */ /* 0x000fe20000002400 */
[----:B----4-:R-:W4:Y:S01]  /*4450*/  LDL R22, [R1+0x34] ;  /* 0x0000340001167983 */ /* 0x010f220000100800 */
[----:B------:R-:W-:Y:S08]  /*4460*/  FMUL.FTZ R31, R31, UR5 ;  /* 0x000000051f1f7c20 */ /* 0x000ff00008410000 */
        /* <DEDUP_REMOVED lines=13> */
[----:B------:R-:W1:Y:S10]  /*4540*/  MUFU.TANH R191, R31 ;  /* 0x0000001f00bf7308 */ /* 0x000e740000002400 */
[----:B------:R-:W-:Y:S10]  /*4550*/  MUFU.TANH R245, R32 ;  /* 0x0000002000f57308 */ /* 0x000ff40000002400 */
[----:B------:R-:W4:Y:S10]  /*4560*/  MUFU.TANH R149, R34 ;  /* 0x0000002200957308 */ /* 0x000f340000002400 */
[----:B------:R-:W4:Y:S10]  /*4570*/  MUFU.TANH R244, R33 ;  /* 0x0000002100f47308 */ /* 0x000f340000002400 */
[----:B------:R-:W4:Y:S01]  /*4580*/  MUFU.TANH R148, R35 ;  /* 0x0000002300947308 */ /* 0x000f220000002400 */
[C---:B--2---:R-:W-:Y:S01]  /*4590*/  FSETP.NEU.FTZ.AND P2, PT, R16.reuse, -INF , PT ;  /* 0xff8000001000780b */ /* 0x044fe20003f5d000 */
[----:B------:R-:W-:Y:S01]  /*45a0*/  FMUL.FTZ R9, R16, 1.4426950216293334961 ;  /* 0x3fb8aa3b10097820 */ /* 0x000fe20000410000 */
[----:B------:R-:W-:Y:S04]  /*45b0*/  IMAD.MOV.U32 R16, RZ, RZ, 0x48 ;  /* 0x00000048ff107424 */ /* 0x000fe800078e00ff */
[----:B------:R-:W-:Y:S02]  /*45c0*/  FSEL R9, R9, RZ, P2 ;  /* 0x000000ff09097208 */ /* 0x000fe40001000000 */
[----:B------:R-:W-:Y:S01]  /*45d0*/  @!P0 VIADDMNMX R10, R10, R16, UR10, PT ;  /* 0x0000000a0a0a8e46 */ /* 0x000fe2000b800110 */
[C---:B---3--:R-:W-:Y:S01]  /*45e0*/  FMUL.FTZ R8, R17.reuse, 1.4426950216293334961 ;  /* 0x3fb8aa3b11087820 */ /* 0x048fe20000410000 */
        /* <DEDUP_REMOVED lines=15> */
[----:B--2---:R-:W-:Y:S01]  /*46e0*/  IMAD.MOV.U32 R4, RZ, RZ, R203 ;  /* 0x000000ffff047224 */ /* 0x004fe200078e00cb */
[----:B------:R-:W-:Y:S02]  /*46f0*/  @!P0 FSEL R4, R203, -INF , !P3 ;  /* 0xff800000cb048808 */ /* 0x000fe40005800000 */
[----:B------:R-:W-:Y:S02]  /*4700*/  @!P0 FSEL R18, R201, -INF , !P2 ;  /* 0xff800000c9128808 */ /* 0x000fe40005000000 */
[----:B------:R-:W-:Y:S01]  /*4710*/  @!P0 ISETP.GE.AND P2, PT, R17, R14, PT ;  /* 0x0000000e1100820c */ /* 0x000fe20003f46270 */
[--C-:B------:R-:W-:Y:S02]  /*4720*/  FFMA.FTZ R4, R4, UR6, -R8.reuse ;  /* 0x0000000604047c23 */ /* 0x100fe40008010808 */
[--C-:B------:R-:W-:Y:S02]  /*4730*/  FFMA.FTZ R18, R18, UR6, -R8.reuse ;  /* 0x0000000612127c23 */ /* 0x100fe40008010808 */
[----:B------:R2:W-:Y:S01]  /*4740*/  MUFU.EX2 R235, R4 ;  /* 0x0000000400eb7308 */ /* 0x0005e20000000800 */
[----:B---3--:R-:W-:Y:S09]  /*4750*/  @!P0 IADD3 R16, R0, 0x9, RZ ;  /* 0x0000000900108810 */ /* 0x008ff20007ffe0ff */
[----:B------:R-:W-:Y:S01]  /*4760*/  MUFU.EX2 R233, R18 ;  /* 0x0000001200e97308 */ /* 0x000fe20000000800 */
[--C-:B--2---:R-:W-:Y:S01]  /*4770*/  FFMA.FTZ R4, R5, UR6, -R8.reuse ;  /* 0x0000000605047c23 */ /* 0x104fe20008010808 */
[----:B------:R-:W-:Y:S01]  /*4780*/  IMAD.MOV.U32 R5, RZ, RZ, R183 ;  /* 0x000000ffff057224 */ /* 0x000fe200078e00b7 */
[----:B------:R-:W-:Y:S07]  /*4790*/  @!P0 FSEL R5, R183, -INF , !P1 ;  /* 0xff800000b7058808 */ /* 0x000fee0004800000 */
[----:B------:R2:W-:Y:S01]  /*47a0*/  MUFU.EX2 R234, R4 ;  /* 0x0000000400ea7308 */ /* 0x0005e20000000800 */
[----:B------:R-:W-:Y:S01]  /*47b0*/  @!P0 ISETP.GE.AND P1, PT, R16, R11, PT ;  /* 0x0000000b1000820c */ /* 0x000fe20003f26270 */
[--C-:B------:R-:W-:Y:S08]  /*47c0*/  FFMA.FTZ R5, R5, UR6, -R9.reuse ;  /* 0x0000000605057c23 */ /* 0x100ff00008010809 */
[----:B------:R3:W-:Y:S01]  /*47d0*/  MUFU.EX2 R219, R5 ;  /* 0x0000000500db7308 */ /* 0x0007e20000000800 */
[----:B--2---:R-:W-:Y:S02]  /*47e0*/  MOV R4, R182 ;  /* 0x000000b600047202 */ /* 0x004fe40000000f00 */
[----:B------:R-:W-:Y:S02]  /*47f0*/  @!P0 FSEL R4, R182, -INF , !P1 ;  /* 0xff800000b6048808 */ /* 0x000fe40004800000 */
[----:B------:R-:W-:Y:S03]  /*4800*/  @!P0 ISETP.GE.AND P1, PT, R16, R10, PT ;  /* 0x0000000a1000820c */ /* 0x000fe60003f26270 */
[----:B------:R-:W-:Y:S01]  /*4810*/  FFMA.FTZ R20, R4, UR6, -R9 ;  /* 0x0000000604147c23 */ /* 0x000fe20008010809 */
[----:B------:R-:W-:Y:S01]  /*4820*/  @!P0 FSEL R19, R200, -INF , !P1 ;  /* 0xff800000c8138808 */ /* 0x000fe20004800000 */
[----:B---3--:R-:W2:Y:S01]  /*4830*/  LDSM.16.M88.4 R4, [R117+0x6800] ;  /* 0x006800007504783b */ /* 0x008ea20000000200 */
[----:B------:R-:W-:Y:S01]  /*4840*/  @!P0 ISETP.GE.AND P1, PT, R17, R15, PT ;  /* 0x0000000f1100820c */ /* 0x000fe20003f26270 */
[----:B------:R-:W-:Y:S01]  /*4850*/  MUFU.EX2 R218, R20 ;  /* 0x0000001400da7308 */ /* 0x000fe20000000800 */
[----:B------:R-:W-:Y:S01]  /*4860*/  MOV R17, R157 ;  /* 0x0000009d00117202 */ /* 0x000fe20000000f00 */
[----:B------:R-:W-:Y:S01]  /*4870*/  FFMA.FTZ R18, R19, UR6, -R8 ;  /* 0x0000000613127c23 */ /* 0x000fe20008010808 */
[----:B------:R-:W-:Y:S01]  /*4880*/  @!P0 FSEL R17, R157, -INF , !P2 ;  /* 0xff8000009d118808 */ /* 0x000fe20005000000 */
[----:B------:R-:W-:Y:S06]  /*4890*/  IMAD.MOV.U32 R19, RZ, RZ, R252 ;  /* 0x000000ffff137224 */ /* 0x000fec00078e00fc */
[----:B------:R3:W-:Y:S01]  /*48a0*/  MUFU.EX2 R232, R18 ;  /* 0x0000001200e87308 */ /* 0x0007e20000000800 */
[--C-:B------:R-:W-:Y:S09]  /*48b0*/  FFMA.FTZ R17, R17, UR6, -R12.reuse ;  /* 0x0000000611117c23 */ /* 0x100ff2000801080c */
[----:B------:R1:W-:Y:S01]  /*48c0*/  MUFU.EX2 R190, R17 ;  /* 0x0000001100be7308 */ /* 0x0003e20000000800 */
[----:B---3--:R-:W-:Y:S02]  /*48d0*/  MOV R18, R74 ;  /* 0x0000004a00127202 */ /* 0x008fe40000000f00 */
        /* <DEDUP_REMOVED lines=8> */
[-C--:B--2---:R-:W-:Y:S03]  /*4960*/  HMMA.16816.F32.BF16 R36, R104, R4.reuse, R36 ;  /* 0x000000046824723c */ /* 0x084fe60000041824 */
        /* <DEDUP_REMOVED lines=8> */
[C---:B------:R-:W-:Y:S07]  /*49f0*/  HMMA.16816.F32.BF16 R48, R104.reuse, R6, R48 ;  /* 0x000000066830723c */ /* 0x040fee0000041830 */
[----:B------:R1:W-:Y:S01]  /*4a00*/  MUFU.EX2 R77, R18 ;  /* 0x00000012004d7308 */ /* 0x0003e20000000800 */
[----:B------:R-:W-:Y:S03]  /*4a10*/  IMAD.MOV.U32 R4, RZ, RZ, R250 ;  /* 0x000000ffff047224 */ /* 0x000fe600078e00fa */
[----:B------:R-:W-:Y:S01]  /*4a20*/  FMUL.FTZ R36, R36, UR5 ;  /* 0x0000000524247c20 */ /* 0x000fe20008410000 */
[----:B------:R-:W-:Y:S02]  /*4a30*/  IMAD.MOV.U32 R19, RZ, RZ, R191 ;  /* 0x000000ffff137224 */ /* 0x000fe400078e00bf */
[----:B------:R-:W-:Y:S01]  /*4a40*/  FMUL.FTZ R37, R37, UR5 ;  /* 0x0000000525257c20 */ /* 0x000fe20008410000 */
[----:B------:R-:W-:Y:S02]  /*4a50*/  FMUL.FTZ R38, R38, UR5 ;  /* 0x0000000526267c20 */ /* 0x000fe40008410000 */
[----:B------:R-:W-:Y:S01]  /*4a60*/  MUFU.TANH R243, R36 ;  /* 0x0000002400f37308 */ /* 0x000fe20000002400 */
[----:B--2---:R-:W-:Y:S01]  /*4a70*/  @!P0 IADD3 R16, R0, 0x11, RZ ;  /* 0x0000001100108810 */ /* 0x004fe20007ffe0ff */
[----:B------:R-:W-:Y:S01]  /*4a80*/  FMUL.FTZ R39, R39, UR5 ;  /* 0x0000000527277c20 */ /* 0x000fe20008410000 */
[----:B------:R-:W-:Y:S01]  /*4a90*/  FMUL.FTZ R40, R40, UR5 ;  /* 0x0000000528287c20 */ /* 0x000fe20008410000 */
[----:B------:R-:W-:Y:S01]  /*4aa0*/  FMUL.FTZ R42, R42, UR5 ;  /* 0x000000052a2a7c20 */ /* 0x000fe20008410000 */
[----:B------:R-:W-:Y:S01]  /*4ab0*/  FMUL.FTZ R41, R41, UR5 ;  /* 0x0000000529297c20 */ /* 0x000fe20008410000 */
[----:B------:R-:W-:Y:S01]  /*4ac0*/  FMUL.FTZ R43, R43, UR5 ;  /* 0x000000052b2b7c20 */ /* 0x000fe20008410000 */
[----:B------:R-:W-:Y:S03]  /*4ad0*/  FMUL.FTZ R44, R44, UR5 ;  /* 0x000000052c2c7c20 */ /* 0x000fe60008410000 */
[----:B------:R-:W2:Y:S01]  /*4ae0*/  MUFU.TANH R242, R37 ;  /* 0x0000002500f27308 */ /* 0x000ea20000002400 */
        /* <DEDUP_REMOVED lines=13> */
[----:B------:R-:W-:Y:S01]  /*4bc0*/  FMUL.FTZ R47, R47, UR5 ;  /* 0x000000052f2f7c20 */ /* 0x000fe20008410000 */
[----:B------:R-:W-:Y:S03]  /*4bd0*/  FFMA.FTZ R4, R4, UR6, -R13 ;  /* 0x0000000604047c23 */ /* 0x000fe6000801080d */
[----:B------:R1:W-:Y:S01]  /*4be0*/  MUFU.EX2 R76, R5 ;  /* 0x00000005004c7308 */ /* 0x0003e20000000800 */
[----:B------:R-:W-:Y:S02]  /*4bf0*/  MOV R18, R152 ;  /* 0x0000009800127202 */ /* 0x000fe40000000f00 */
[----:B------:R-:W-:Y:S02]  /*4c00*/  @!P0 FSEL R18, R152, -INF , !P1 ;  /* 0xff80000098128808 */ /* 0x000fe40004800000 */
[----:B------:R-:W-:Y:S05]  /*4c10*/  @!P0 ISETP.GE.AND P1, PT, R17, R11, PT ;  /* 0x0000000b1100820c */ /* 0x000fea0003f26270 */
[----:B------:R3:W-:Y:S10]  /*4c20*/  MUFU.EX2 R75, R4 ;  /* 0x00000004004b7308 */ /* 0x0007f40000000800 */
[----:B------:R-:W-:Y:S01]  /*4c30*/  MUFU.TANH R143, R39 ;  /* 0x00000027008f7308 */ /* 0x000fe20000002400 */
[----:B-1----:R-:W-:Y:S02]  /*4c40*/  MOV R5, R153 ;  /* 0x0000009900057202 */ /* 0x002fe40000000f00 */
[----:B------:R-:W-:Y:S02]  /*4c50*/  @!P0 FSEL R5, R153, -INF , !P2 ;  /* 0xff80000099058808 */ /* 0x000fe40005000000 */
[-C--:B------:R-:W-:Y:S02]  /*4c60*/  @!P0 ISETP.GE.AND P2, PT, R17, R10.reuse, PT ;  /* 0x0000000a1100820c */ /* 0x080fe40003f46270 */
[----:B------:R-:W-:Y:S03]  /*4c70*/  @!P0 IADD3 R17, R0, 0x18, RZ ;  /* 0x0000001800118810 */ /* 0x000fe60007ffe0ff */
[----:B------:R-:W-:Y:S01]  /*4c80*/  MUFU.TANH R160, R40 ;  /* 0x0000002800a07308 */ /* 0x000fe20000002400 */
[----:B---3--:R-:W-:Y:S01]  /*4c90*/  FFMA.FTZ R4, R5, UR6, -R12 ;  /* 0x0000000605047c23 */ /* 0x008fe2000801080c */
[----:B------:R-:W-:Y:S02]  /*4ca0*/  MOV R5, R195 ;  /* 0x000000c300057202 */ /* 0x000fe40000000f00 */
[----:B------:R-:W-:Y:S02]  /*4cb0*/  @!P0 FSEL R5, R195, -INF , !P2 ;  /* 0xff800000c3058808 */ /* 0x000fe40005000000 */
[----:B------:R-:W-:Y:S04]  /*4cc0*/  @!P0 ISETP.GE.AND P2, PT, R17, R10, PT ;  /* 0x0000000a1100820c */ /* 0x000fe80003f46270 */
[----:B------:R1:W-:Y:S01]  /*4cd0*/  MUFU.EX2 R181, R4 ;  /* 0x0000000400b57308 */ /* 0x0003e20000000800 */
[----:B------:R-:W-:Y:S09]  /*4ce0*/  FFMA.FTZ R5, R5, UR6, -R8 ;  /* 0x0000000605057c23 */ /* 0x000ff20008010808 */
[----:B------:R3:W-:Y:S10]  /*4cf0*/  MUFU.EX2 R227, R5 ;  /* 0x0000000500e37308 */ /* 0x0007f40000000800 */
[----:B------:R-:W-:Y:S01]  /*4d00*/  MUFU.TANH R179, R42 ;  /* 0x0000002a00b37308 */ /* 0x000fe20000002400 */
[----:B-1----:R-:W-:Y:S01]  /*4d10*/  FFMA.FTZ R4, R18, UR6, -R12 ;  /* 0x0000000612047c23 */ /* 0x002fe2000801080c */
[----:B------:R-:W-:Y:S08]  /*4d20*/  MOV R18, R174 ;  /* 0x000000ae00127202 */ /* 0x000ff00000000f00 */
[----:B------:R1:W-:Y:S01]  /*4d30*/  MUFU.EX2 R180, R4 ;  /* 0x0000000400b47308 */ /* 0x0003e20000000800 */
[----:B---3--:R-:W-:Y:S09]  /*4d40*/  MOV R5, R171 ;  /* 0x000000ab00057202 */ /* 0x008ff20000000f00 */
        /* <DEDUP_REMOVED lines=21> */
[----:B------:R-:W1:Y:S01]  /*4ea0*/  MUFU.TANH R150, R45 ;  /* 0x0000002d00967308 */ /* 0x000e620000002400 */
[----:B------:R-:W-:Y:S01]  /*4eb0*/  @!P0 FSEL R5, R171, -INF , !P1 ;  /* 0xff800000ab058808 */ /* 0x000fe20004800000 */
[----:B---3--:R-:W-:Y:S04]  /*4ec0*/  @!P0 VIADD R16, R0, 0x19 ;  /* 0x0000001900108836 */ /* 0x008fe80000000000 */
[--C-:B------:R-:W-:Y:S01]  /*4ed0*/  FFMA.FTZ R5, R5, UR6, -R9.reuse ;  /* 0x0000000605057c23 */ /* 0x100fe20008010809 */
[----:B------:R-:W-:Y:S03]  /*4ee0*/  @!P0 ISETP.GE.AND P1, PT, R16, R11, PT ;  /* 0x0000000b1000820c */ /* 0x000fe60003f26270 */
[----:B------:R3:W-:Y:S10]  /*4ef0*/  MUFU.EX2 R226, R4 ;  /* 0x0000000400e27308 */ /* 0x0007f40000000800 */
[----:B------:R4:W-:Y:S10]  /*4f00*/  MUFU.EX2 R199, R5 ;  /* 0x0000000500c77308 */ /* 0x0009f40000000800 */
[----:B------:R-:W-:Y:S01]  /*4f10*/  MUFU.TANH R173, R46 ;  /* 0x0000002e00ad7308 */ /* 0x000fe20000002400 */
[----:B---3--:R-:W-:Y:S02]  /*4f20*/  MOV R4, R170 ;  /* 0x000000aa00047202 */ /* 0x008fe40000000f00 */
[----:B------:R-:W-:Y:S02]  /*4f30*/  @!P0 FSEL R4, R170, -INF , !P1 ;  /* 0xff800000aa048808 */ /* 0x000fe40004800000 */
[----:B------:R-:W-:Y:S05]  /*4f40*/  @!P0 ISETP.GE.AND P1, PT, R16, R10, PT ;  /* 0x0000000a1000820c */ /* 0x000fea0003f26270 */
[----:B------:R-:W3:Y:S01]  /*4f50*/  MUFU.TANH R172, R47 ;  /* 0x0000002f00ac7308 */ /* 0x000ee20000002400 */
[----:B------:R-:W-:Y:S01]  /*4f60*/  @!P0 FSEL R19, R191, -INF , !P1 ;  /* 0xff800000bf138808 */ /* 0x000fe20004800000 */
[----:B------:R-:W-:Y:S01]  /*4f70*/  FFMA.FTZ R20, R4, UR6, -R9 ;  /* 0x0000000604147c23 */ /* 0x000fe20008010809 */
[----:B------:R-:W-:Y:S01]  /*4f80*/  @!P0 ISETP.GE.AND P1, PT, R17, R15, PT ;  /* 0x0000000f1100820c */ /* 0x000fe20003f26270 */
[----:B----4-:R-:W4:Y:S01]  /*4f90*/  LDSM.16.M88.4 R4, [R117+0x6c00] ;  /* 0x006c00007504783b */ /* 0x010f220000000200 */
        /* <DEDUP_REMOVED lines=8> */
[----:B------:R-:W3:Y:S01]  /*5020*/  MUFU.TANH R238, R49 ;  /* 0x0000003100ee7308 */ /* 0x000ee20000002400 */
[----:B--2---:R-:W-:Y:S02]  /*5030*/  MOV R18, R245 ;  /* 0x000000f500127202 */ /* 0x004fe40000000f00 */
[----:B------:R-:W-:Y:S02]  /*5040*/  @!P0 FSEL R18, R245, -INF , !P1 ;  /* 0xff800000f5128808 */ /* 0x000fe40004800000 */
[-C--:B------:R-:W-:Y:S05]  /*5050*/  @!P0 ISETP.GE.AND P1, PT, R16, R15.reuse, PT ;  /* 0x0000000f1000820c */ /* 0x080fea0003f26270 */
[----:B------:R-:W-:Y:S01]  /*5060*/  MUFU.TANH R136, R50 ;  /* 0x0000003200887308 */ /* 0x000fe20000002400 */
[--C-:B------:R-:W-:Y:S01]  /*5070*/  FFMA.FTZ R18, R18, UR6, -R13.reuse ;  /* 0x0000000612127c23 */ /* 0x100fe2000801080d */
[----:B------:R-:W-:Y:S01]  /*5080*/  @!P0 FSEL R19, R244, -INF , !P1 ;  /* 0xff800000f4138808 */ /* 0x000fe20004800000 */
[-C--:B----4-:R-:W-:Y:S03]  /*5090*/  HMMA.16816.F32.BF16 R52, R104, R4.reuse, R52 ;  /* 0x000000046834723c */ /* 0x090fe60000041834 */
[----:B-1----:R-:W-:Y:S04]  /*50a0*/  @!P0 IADD3 R17, R0, 0x20, RZ ;  /* 0x0000002000118810 */ /* 0x002fe80007ffe0ff */
[----:B------:R1:W-:Y:S01]  /*50b0*/  MUFU.EX2 R73, R18 ;  /* 0x0000001200497308 */ /* 0x0003e20000000800 */
[-C--:B------:R-:W-:Y:S01]  /*50c0*/  @!P0 ISETP.GE.AND P1, PT, R16, R14.reuse, PT ;  /* 0x0000000e1000820c */ /* 0x080fe20003f26270 */
[C---:B------:R-:W-:Y:S04]  /*50d0*/  HMMA.16816.F32.BF16 R56, R112.reuse, R4, R56 ;  /* 0x000000047038723c */ /* 0x040fe80000041838 */
[C---:B------:R-:W-:Y:S04]  /*50e0*/  @!P0 ISETP.GE.AND P2, PT, R17.reuse, R14, PT ;  /* 0x0000000e1100820c */ /* 0x040fe80003f46270 */
[----:B------:R-:W-:Y:S03]  /*50f0*/  MUFU.TANH R135, R51 ;  /* 0x0000003300877308 */ /* 0x000fe60000002400 */
[----:B------:R-:W-:Y:S01]  /*5100*/  MOV R16, R148 ;  /* 0x0000009400107202 */ /* 0x000fe20000000f00 */
[-C--:B------:R-:W-:Y:S03]  /*5110*/  HMMA.16816.F32.BF16 R60, R112, R6.reuse, R60 ;  /* 0x00000006703c723c */ /* 0x080fe6000004183c */
[----:B------:R-:W-:Y:S02]  /*5120*/  @!P0 FSEL R16, R148, -INF , !P1 ;  /* 0xff80000094108808 */ /* 0x000fe40004800000 */
[-C--:B------:R-:W-:Y:S01]  /*5130*/  @!P0 ISETP.GE.AND P1, PT, R17, R15.reuse, PT ;  /* 0x0000000f1100820c */ /* 0x080fe20003f26270 */
[----:B------:R-:W-:Y:S01]  /*5140*/  MUFU.EX2 R198, R20 ;  /* 0x0000001400c67308 */ /* 0x000fe20000000800 */
[----:B-1----:R-:W-:Y:S01]  /*5150*/  FFMA.FTZ R18, R19, UR6, -R13 ;  /* 0x0000000613127c23 */ /* 0x002fe2000801080d */
[----:B------:R-:W-:Y:S01]  /*5160*/  FFMA.FTZ R16, R16, UR6, -R12 ;  /* 0x0000000610107c23 */ /* 0x000fe2000801080c */
[----:B------:R-:W-:Y:S04]  /*5170*/  HMMA.16816.F32.BF16 R64, R104, R6, R64 ;  /* 0x000000066840723c */ /* 0x000fe80000041840 */
[----:B------:R-:W-:Y:S03]  /*5180*/  FMUL.FTZ R52, R52, UR5 ;  /* 0x0000000534347c20 */ /* 0x000fe60008410000 */
[----:B------:R1:W-:Y:S01]  /*5190*/  MUFU.EX2 R166, R16 ;  /* 0x0000001000a67308 */ /* 0x0003e20000000800 */
[----:B------:R-:W-:Y:S03]  /*51a0*/  FMUL.FTZ R54, R54, UR5 ;  /* 0x0000000536367c20 */ /* 0x000fe60008410000 */
[----:B------:R-:W-:Y:S01]  /*51b0*/  FMUL.FTZ R53, R53, UR5 ;  /* 0x0000000535357c20 */ /* 0x000fe20008410000 */
[----:B------:R-:W-:Y:S01]  /*51c0*/  FMUL.FTZ R55, R55, UR5 ;  /* 0x0000000537377c20 */ /* 0x000fe20008410000 */
[----:B------:R-:W-:Y:S01]  /*51d0*/  FMUL.FTZ R56, R56, UR5 ;  /* 0x0000000538387c20 */ /* 0x000fe20008410000 */
[----:B------:R-:W-:Y:S03]  /*51e0*/  FMUL.FTZ R57, R57, UR5 ;  /* 0x0000000539397c20 */ /* 0x000fe60008410000 */
[----:B------:R-:W-:Y:S01]  /*51f0*/  MUFU.TANH R237, R52 ;  /* 0x0000003400ed7308 */ /* 0x000fe20000002400 */
[----:B------:R-:W-:Y:S01]  /*5200*/  FMUL.FTZ R58, R58, UR5 ;  /* 0x000000053a3a7c20 */ /* 0x000fe20008410000 */
[----:B------:R-:W-:Y:S01]  /*5210*/  FMUL.FTZ R60, R60, UR5 ;  /* 0x000000053c3c7c20 */ /* 0x000fe20008410000 */
[----:B------:R-:W-:Y:S01]  /*5220*/  FMUL.FTZ R61, R61, UR5 ;  /* 0x000000053d3d7c20 */ /* 0x000fe20008410000 */
[----:B------:R-:W-:Y:S01]  /*5230*/  FMUL.FTZ R62, R62, UR5 ;  /* 0x000000053e3e7c20 */ /* 0x000fe20008410000 */
[----:B------:R-:W-:Y:S01]  /*5240*/  FMUL.FTZ R63, R63, UR5 ;  /* 0x000000053f3f7c20 */ /* 0x000fe20008410000 */
[----:B------:R-:W-:Y:S01]  /*5250*/  FMUL.FTZ R59, R59, UR5 ;  /* 0x000000053b3b7c20 */ /* 0x000fe20008410000 */
[----:B------:R-:W-:Y:S03]  /*5260*/  MOV R4, R242 ;  /* 0x000000f200047202 */ /* 0x000fe60000000f00 */
[----:B------:R2:W-:Y:S01]  /*5270*/  MUFU.EX2 R72, R18 ;  /* 0x0000001200487308 */ /* 0x0005e20000000800 */
[----:B-1----:R-:W-:Y:S02]  /*5280*/  @!P0 IADD3 R16, R0, 0x21, RZ ;  /* 0x0000002100108810 */ /* 0x002fe40007ffe0ff */
[----:B------:R-:W-:Y:S01]  /*5290*/  MOV R6, R150 ;  /* 0x0000009600067202 */ /* 0x000fe20000000f00 */
[----:B------:R-:W-:Y:S01]  /*52a0*/  FMUL.FTZ R64, R64, UR5 ;  /* 0x0000000540407c20 */ /* 0x000fe20008410000 */
[----:B------:R-:W-:Y:S01]  /*52b0*/  FMUL.FTZ R66, R66, UR5 ;  /* 0x0000000542427c20 */ /* 0x000fe20008410000 */
[----:B------:R-:W-:Y:S01]  /*52c0*/  FMUL.FTZ R65, R65, UR5 ;  /* 0x0000000541417c20 */ /* 0x000fe20008410000 */
[----:B------:R-:W-:Y:S03]  /*52d0*/  FMUL.FTZ R67, R67, UR5 ;  /* 0x0000000543437c20 */ /* 0x000fe60008410000 */
[----:B------:R-:W-:Y:S10]  /*52e0*/  MUFU.TANH R236, R53 ;  /* 0x0000003500ec7308 */ /* 0x000ff40000002400 */
[----:B------:R-:W-:Y:S01]  /*52f0*/  MUFU.TANH R134, R54 ;  /* 0x0000003600867308 */ /* 0x000fe20000002400 */
[----:B--2---:R-:W-:Y:S01]  /*5300*/  IMAD.MOV.U32 R18, RZ, RZ, R243 ;  /* 0x000000ffff127224 */ /* 0x004fe200078e00f3 */
[----:B------:R-:W-:Y:S02]  /*5310*/  @!P0 FSEL R18, R243, -INF , !P1 ;  /* 0xff800000f3128808 */ /* 0x000fe40004800000 */
[----:B------:R-:W-:Y:S03]  /*5320*/  @!P0 ISETP.GE.AND P1, PT, R16, R15, PT ;  /* 0x0000000f1000820c */ /* 0x000fe60003f26270 */
[--C-:B------:R-:W-:Y:S03]  /*5330*/  FFMA.FTZ R5, R18, UR6, -R13.reuse ;  /* 0x0000000612057c23 */ /* 0x100fe6000801080d */
[----:B------:R-:W-:Y:S01]  /*5340*/  MUFU.TANH R133, R55 ;  /* 0x0000003700857308 */ /* 0x000fe20000002400 */
[----:B------:R-:W-:Y:S02]  /*5350*/  @!P0 FSEL R4, R242, -INF , !P1 ;  /* 0xff800000f2048808 */ /* 0x000fe40004800000 */
[----:B------:R-:W-:Y:S02]  /*5360*/  @!P0 ISETP.GE.AND P1, PT, R16, R14, PT ;  /* 0x0000000e1000820c */ /* 0x000fe40003f26270 */
[----:B------:R-:W-:Y:S01]  /*5370*/  MOV R18, R143 ;  /* 0x0000008f00127202 */ /* 0x000fe20000000f00 */
[----:B------:R-:W-:Y:S01]  /*5380*/  FFMA.FTZ R4, R4, UR6, -R13 ;  /* 0x0000000604047c23 */ /* 0x000fe2000801080d */
[----:B------:R-:W-:Y:S03]  /*5390*/  @!P0 FSEL R18, R143, -INF , !P1 ;  /* 0xff8000008f128808 */ /* 0x000fe60004800000 */
[----:B------:R1:W-:Y:S01]  /*53a0*/  MUFU.EX2 R71, R5 ;  /* 0x0000000500477308 */ /* 0x0003e20000000800 */
[C---:B------:R-:W-:Y:S09]  /*53b0*/  @!P0 ISETP.GE.AND P1, PT, R17.reuse, R11, PT ;  /* 0x0000000b1100820c */ /* 0x040ff20003f26270 */
[----:B------:R2:W-:Y:S10]  /*53c0*/  MUFU.EX2 R70, R4 ;  /* 0x0000000400467308 */ /* 0x0005f40000000800 */
[----:B------:R-:W-:Y:S01]  /*53d0*/  MUFU.TANH R146, R56 ;  /* 0x0000003800927308 */ /* 0x000fe20000002400 */
[----:B-1----:R-:W-:Y:S01]  /*53e0*/  IMAD.MOV.U32 R5, RZ, RZ, R144 ;  /* 0x000000ffff057224 */ /* 0x002fe200078e0090 */
[----:B------:R-:W-:Y:S02]  /*53f0*/  @!P0 FSEL R5, R144, -INF , !P2 ;  /* 0xff80000090058808 */ /* 0x000fe40005000000 */
[-C--:B------:R-:W-:Y:S06]  /*5400*/  @!P0 ISETP.GE.AND P2, PT, R17, R10.reuse, PT ;  /* 0x0000000a1100820c */ /* 0x080fec0003f46270 */
[----:B------:R-:W-:Y:S01]  /*5410*/  MUFU.TANH R147, R57 ;  /* 0x0000003900937308 */ /* 0x000fe20000002400 */
[----:B--2---:R-:W-:Y:S01]  /*5420*/  FFMA.FTZ R4, R5, UR6, -R12 ;  /* 0x0000000605047c23 */ /* 0x004fe2000801080c */
[----:B------:R-:W-:Y:S02]  /*5430*/  MOV R5, R179 ;  /* 0x000000b300057202 */ /* 0x000fe40000000f00 */
[----:B------:R-:W-:Y:S06]  /*5440*/  @!P0 FSEL R5, R179, -INF , !P2 ;  /* 0xff800000b3058808 */ /* 0x000fec0005000000 */
[----:B------:R1:W-:Y:S01]  /*5450*/  MUFU.EX2 R161, R4 ;  /* 0x0000000400a17308 */ /* 0x0003e20000000800 */
[----:B------:R-:W-:Y:S09]  /*5460*/  FFMA.FTZ R5, R5, UR6, -R8 ;  /* 0x0000000605057c23 */ /* 0x000ff20008010808 */
[----:B------:R2:W-:Y:S10]  /*5470*/  MUFU.EX2 R209, R5 ;  /* 0x0000000500d17308 */ /* 0x0005f40000000800 */
[----:B------:R-:W-:Y:S01]  /*5480*/  MUFU.TANH R164, R58 ;  /* 0x0000003a00a47308 */ /* 0x000fe20000002400 */
[----:B-1----:R-:W-:Y:S01]  /*5490*/  FFMA.FTZ R4, R18, UR6, -R12 ;  /* 0x0000000612047c23 */ /* 0x002fe2000801080c */
[----:B------:R-:W-:Y:S08]  /*54a0*/  IMAD.MOV.U32 R18, RZ, RZ, R159 ;  /* 0x000000ffff127224 */ /* 0x000ff000078e009f */
[----:B------:R1:W-:Y:S01]  /*54b0*/  MUFU.EX2 R158, R4 ;  /* 0x00000004009e7308 */ /* 0x0003e20000000800 */
[----:B--2---:R-:W-:Y:S05]  /*54c0*/  @!P0 VIADD R5, R0, 0x28 ;  /* 0x0000002800058836 */ /* 0x004fea0000000000 */
[----:B------:R-:W-:Y:S04]  /*54d0*/  @!P0 ISETP.GE.AND P2, PT, R5, R10, PT ;  /* 0x0000000a0500820c */ /* 0x000fe80003f46270 */
[----:B------:R-:W-:Y:S10]  /*54e0*/  MUFU.TANH R163, R59 ;  /* 0x0000003b00a37308 */ /* 0x000ff40000002400 */
[----:B------:R-:W2:Y:S01]  /*54f0*/  MUFU.TANH R139, R60 ;  /* 0x0000003c008b7308 */ /* 0x000ea20000002400 */
[----:B-1----:R-:W-:Y:S02]  /*5500*/  MOV R4, R160 ;  /* 0x000000a000047202 */ /* 0x002fe40000000f00 */
[----:B------:R-:W-:Y:S02]  /*5510*/  @!P0 FSEL R4, R160, -INF , !P1 ;  /* 0xff800000a0048808 */ /* 0x000fe40004800000 */
[-C--:B------:R-:W-:Y:S03]  /*5520*/  @!P0 ISETP.GE.AND P1, PT, R16, R11.reuse, PT ;  /* 0x0000000b1000820c */ /* 0x080fe60003f26270 */
[--C-:B------:R-:W-:Y:S01]  /*5530*/  FFMA.FTZ R4, R4, UR6, -R9.reuse ;  /* 0x0000000604047c23 */ /* 0x100fe20008010809 */
[----:B------:R-:W-:Y:S01]  /*5540*/  @!P0 FSEL R18, R159, -INF , !P1 ;  /* 0xff8000009f128808 */ /* 0x000fe20004800000 */
[----:B------:R-:W1:Y:S01]  /*5550*/  MUFU.TANH R137, R61 ;  /* 0x0000003d00897308 */ /* 0x000e620000002400 */
[----:B------:R-:W-:Y:S03]  /*5560*/  @!P0 ISETP.GE.AND P1, PT, R16, R10, PT ;  /* 0x0000000a1000820c */ /* 0x000fe60003f26270 */
[--C-:B------:R-:W-:Y:S06]  /*5570*/  FFMA.FTZ R16, R18, UR6, -R9.reuse ;  /* 0x0000000612107c23 */ /* 0x100fec0008010809 */
[----:B------:R4:W-:Y:S10]  /*5580*/  MUFU.EX2 R188, R4 ;  /* 0x0000000400bc7308 */ /* 0x0009f40000000800 */
[----:B------:R3:W-:Y:S10]  /*5590*/  MUFU.EX2 R186, R16 ;  /* 0x0000001000ba7308 */ /* 0x0007f40000000800 */
[----:B------:R-:W-:Y:S01]  /*55a0*/  MUFU.TANH R155, R62 ;  /* 0x0000003e009b7308 */ /* 0x000fe20000002400 */
[----:B----4-:R-:W-:Y:S02]  /*55b0*/  MOV R4, R178 ;  /* 0x000000b200047202 */ /* 0x010fe40000000f00 */
[----:B------:R-:W-:Y:S02]  /*55c0*/  @!P0 FSEL R4, R178, -INF , !P1 ;  /* 0xff800000b2048808 */ /* 0x000fe40004800000 */
[----:B------:R-:W-:Y:S03]  /*55d0*/  @!P0 ISETP.GE.AND P1, PT, R5, R11, PT ;  /* 0x0000000b0500820c */ /* 0x000fe60003f26270 */
[--C-:B------:R-:W-:Y:S01]  /*55e0*/  FFMA.FTZ R4, R4, UR6, -R8.reuse ;  /* 0x0000000604047c23 */ /* 0x100fe20008010808 */
[----:B---3--:R-:W-:Y:S01]  /*55f0*/  MOV R16, R151 ;  /* 0x0000009700107202 */ /* 0x008fe20000000f00 */
[----:B------:R-:W-:Y:S01]  /*5600*/  MUFU.TANH R225, R64 ;  /* 0x0000004000e17308 */ /* 0x000fe20000002400 */
[----:B------:R-:W-:Y:S05]  /*5610*/  @!P0 FSEL R16, R151, -INF , !P1 ;  /* 0xff80000097108808 */ /* 0x000fea0004800000 */
[----:B------:R-:W-:Y:S01]  /*5620*/  FFMA.FTZ R7, R16, UR6, -R9 ;  /* 0x0000000610077c23 */ /* 0x000fe20008010809 */
[----:B------:R-:W-:Y:S03]  /*5630*/  MOV R16, R172 ;  /* 0x000000ac00107202 */ /* 0x000fe60000000f00 */
[----:B------:R3:W-:Y:S10]  /*5640*/  MUFU.EX2 R208, R4 ;  /* 0x0000000400d07308 */ /* 0x0007f40000000800 */
[----:B------:R4:W-:Y:S10]  /*5650*/  MUFU.EX2 R177, R7 ;  /* 0x0000000700b17308 */ /* 0x0009f40000000800 */
[----:B------:R-:W-:Y:S01]  /*5660*/  MUFU.TANH R130, R66 ;  /* 0x0000004200827308 */ /* 0x000fe20000002400 */
[----:B---3--:R-:W-:Y:S04]  /*5670*/  @!P0 IADD3 R4, R0, 0x29, RZ ;  /* 0x0000002900048810 */ /* 0x008fe80007ffe0ff */
[----:B------:R-:W-:Y:S05]  /*5680*/  @!P0 ISETP.GE.AND P1, PT, R4, R11, PT ;  /* 0x0000000b0400820c */ /* 0x000fea0003f26270 */
[----:B------:R-:W-:Y:S01]  /*5690*/  MUFU.TANH R224, R65 ;  /* 0x0000004100e07308 */ /* 0x000fe20000002400 */
[----:B------:R-:W-:Y:S01]  /*56a0*/  @!P0 FSEL R6, R150, -INF , !P1 ;  /* 0xff80000096068808 */ /* 0x000fe20004800000 */
[----:B----4-:R-:W-:Y:S01]  /*56b0*/  IMAD.MOV.U32 R7, RZ, RZ, R173 ;  /* 0x000000ffff077224 */ /* 0x010fe200078e00ad */
[----:B------:R-:W-:Y:S02]  /*56c0*/  @!P0 FSEL R7, R173, -INF , !P2 ;  /* 0xff800000ad078808 */ /* 0x000fe40005000000 */
[----:B------:R-:W-:Y:S01]  /*56d0*/  @!P0 ISETP.GE.AND P1, PT, R4, R10, PT ;  /* 0x0000000a0400820c */ /* 0x000fe20003f26270 */
[----:B------:R-:W-:Y:S04]  /*56e0*/  FFMA.FTZ R6, R6, UR6, -R9 ;  /* 0x0000000606067c23 */ /* 0x000fe80008010809 */
[----:B------:R-:W-:Y:S01]  /*56f0*/  MUFU.TANH R115, R67 ;  /* 0x0000004300737308 */ /* 0x000fe20000002400 */
[----:B------:R-:W-:Y:S02]  /*5700*/  @!P0 FSEL R16, R172, -INF , !P1 ;  /* 0xff800000ac108808 */ /* 0x000fe40004800000 */
[----:B------:R-:W-:Y:S07]  /*5710*/  @!P0 ISETP.GE.AND P1, PT, R5, R15, PT ;  /* 0x0000000f0500820c */ /* 0x000fee0003f26270 */
[----:B------:R3:W-:Y:S10]  /*5720*/  MUFU.EX2 R176, R6 ;  /* 0x0000000600b07308 */ /* 0x0007f40000000800 */
[----:B------:R-:W4:Y:S01]  /*5730*/  MUFU.TANH R154, R63 ;  /* 0x0000003f009a7308 */ /* 0x000f220000002400 */
[--C-:B---3--:R-:W-:Y:S01]  /*5740*/  FFMA.FTZ R6, R7, UR6, -R8.reuse ;  /* 0x0000000607067c23 */ /* 0x108fe20008010808 */
[----:B------:R-:W-:Y:S08]  /*5750*/  MOV R7, R238 ;  /* 0x000000ee00077202 */ /* 0x000ff00000000f00 */
[----:B------:R3:W-:Y:S02]  /*5760*/  MUFU.EX2 R205, R6 ;  /* 0x0000000600cd7308 */ /* 0x0007e40000000800 */
[----:B---3--:R-:W-:Y:S01]  /*5770*/  FFMA.FTZ R6, R16, UR6, -R8 ;  /* 0x0000000610067c23 */ /* 0x008fe20008010808 */
[----:B--2---:R-:W-:Y:S07]  /*5780*/  MOV R16, R139 ;  /* 0x0000008b00107202 */ /* 0x004fee0000000f00 */
[----:B------:R2:W-:Y:S02]  /*5790*/  MUFU.EX2 R204, R6 ;  /* 0x0000000600cc7308 */ /* 0x0005e40000000800 */
[----:B--2---:R-:W-:Y:S02]  /*57a0*/  MOV R6, R239 ;  /* 0x000000ef00067202 */ /* 0x004fe40000000f00 */
[----:B------:R-:W-:Y:S02]  /*57b0*/  @!P0 FSEL R6, R239, -INF , !P1 ;  /* 0xff800000ef068808 */ /* 0x000fe40004800000 */
[----:B------:R-:W-:Y:S03]  /*57c0*/  @!P0 ISETP.GE.AND P1, PT, R4, R15, PT ;  /* 0x0000000f0400820c */ /* 0x000fe60003f26270 */
[--C-:B------:R-:W-:Y:S01]  /*57d0*/  FFMA.FTZ R6, R6, UR6, -R13.reuse ;  /* 0x0000000606067c23 */ /* 0x100fe2000801080d */
[----:B------:R-:W-:Y:S02]  /*57e0*/  @!P0 FSEL R7, R238, -INF , !P1 ;  /* 0xff800000ee078808 */ /* 0x000fe40004800000 */
[-C--:B------:R-:W-:Y:S01]  /*57f0*/  @!P0 ISETP.GE.AND P1, PT, R5, R14.reuse, PT ;  /* 0x0000000e0500820c */ /* 0x080fe20003f26270 */
[----:B------:R2:W-:Y:S01]  /*5800*/  MUFU.EX2 R249, R6 ;  /* 0x0000000600f97308 */ /* 0x0005e20000000800 */
[----:B------:R-:W-:Y:S02]  /*5810*/  IMAD.MOV.U32 R5, RZ, RZ, R136 ;  /* 0x000000ffff057224 */ /* 0x000fe400078e0088 */
[----:B------:R-:W-:Y:S02]  /*5820*/  @!P0 FSEL R5, R136, -INF , !P1 ;  /* 0xff80000088058808 */ /* 0x000fe40004800000 */
[-C--:B------:R-:W-:Y:S02]  /*5830*/  @!P0 ISETP.GE.AND P1, PT, R4, R14.reuse, PT ;  /* 0x0000000e0400820c */ /* 0x080fe40003f26270 */
[----:B------:R-:W-:Y:S02]  /*5840*/  MOV R4, R135 ;  /* 0x0000008700047202 */ /* 0x000fe40000000f00 */
[----:B------:R-:W-:Y:S01]  /*5850*/  @!P0 FSEL R4, R135, -INF , !P1 ;  /* 0xff80000087048808 */ /* 0x000fe20004800000 */
[--C-:B--2---:R-:W-:Y:S01]  /*5860*/  FFMA.FTZ R6, R7, UR6, -R13.reuse ;  /* 0x0000000607067c23 */ /* 0x104fe2000801080d */
[----:B------:R-:W-:Y:S03]  /*5870*/  MOV R7, R237 ;  /* 0x000000ed00077202 */ /* 0x000fe60000000f00 */
[----:B------:R2:W3:Y:S02]  /*5880*/  MUFU.EX2 R248, R6 ;  /* 0x0000000600f87308 */ /* 0x0004e40000000800 */
[--C-:B--2---:R-:W-:Y:S01]  /*5890*/  FFMA.FTZ R6, R5, UR6, -R12.reuse ;  /* 0x0000000605067c23 */ /* 0x104fe2000801080c */
[----:B------:R-:W-:Y:S07]  /*58a0*/  @!P0 IADD3 R5, R0, 0x30, RZ ;  /* 0x0000003000058810 */ /* 0x000fee0007ffe0ff */
[----:B------:R2:W-:Y:S01]  /*58b0*/  MUFU.EX2 R142, R6 ;  /* 0x00000006008e7308 */ /* 0x0005e20000000800 */
[C---:B------:R-:W-:Y:S02]  /*58c0*/  @!P0 ISETP.GE.AND P1, PT, R5.reuse, R15, PT ;  /* 0x0000000f0500820c */ /* 0x040fe40003f26270 */
[-C--:B------:R-:W-:Y:S02]  /*58d0*/  @!P0 ISETP.GE.AND P3, PT, R5, R14.reuse, PT ;  /* 0x0000000e0500820c */ /* 0x080fe40003f66270 */
[----:B------:R-:W-:Y:S02]  /*58e0*/  @!P0 FSEL R7, R237, -INF , !P1 ;  /* 0xff800000ed078808 */ /* 0x000fe40004800000 */
[----:B------:R-:W-:Y:S03]  /*58f0*/  @!P0 ISETP.GE.AND P6, PT, R5, R11, PT ;  /* 0x0000000b0500820c */ /* 0x000fe60003fc6270 */
[--C-:B------:R-:W-:Y:S04]  /*5900*/  FFMA.FTZ R7, R7, UR6, -R13.reuse ;  /* 0x0000000607077c23 */ /* 0x100fe8000801080d */
[----:B------:R1:W-:Y:S01]  /*5910*/  MUFU.EX2 R247, R7 ;  /* 0x0000000700f77308 */ /* 0x0003e20000000800 */
[--C-:B--2---:R-:W-:Y:S01]  /*5920*/  FFMA.FTZ R6, R4, UR6, -R12.reuse ;  /* 0x0000000604067c23 */ /* 0x104fe2000801080c */
[----:B------:R-:W-:Y:S08]  /*5930*/  @!P0 VIADD R4, R0, 0x31 ;  /* 0x0000003100048836 */ /* 0x000ff00000000000 */
[----:B------:R2:W3:Y:S01]  /*5940*/  MUFU.EX2 R141, R6 ;  /* 0x00000006008d7308 */ /* 0x0004e20000000800 */
[C---:B------:R-:W-:Y:S02]  /*5950*/  @!P0 ISETP.GE.AND P1, PT, R4.reuse, R15, PT ;  /* 0x0000000f0400820c */ /* 0x040fe40003f26270 */
[C---:B------:R-:W-:Y:S02]  /*5960*/  @!P0 ISETP.GE.AND P2, PT, R4.reuse, R14, PT ;  /* 0x0000000e0400820c */ /* 0x040fe40003f46270 */
[CC--:B------:R-:W-:Y:S02]  /*5970*/  @!P0 ISETP.GE.AND P5, PT, R4.reuse, R11.reuse, PT ;  /* 0x0000000b0400820c */ /* 0x0c0fe40003fa6270 */
[----:B------:R-:W-:Y:S01]  /*5980*/  @!P0 ISETP.GE.AND P4, PT, R4, R10, PT ;  /* 0x0000000a0400820c */ /* 0x000fe20003f86270 */
[----:B------:R-:W-:Y:S01]  /*5990*/  @!P0 VIADD R4, R0, 0x38 ;  /* 0x0000003800048836 */ /* 0x000fe20000000000 */
[----:B-1----:R-:W-:Y:S02]  /*59a0*/  MOV R7, R134 ;  /* 0x0000008600077202 */ /* 0x002fe40000000f00 */
[----:B------:R-:W-:Y:S02]  /*59b0*/  @!P0 FSEL R7, R134, -INF , !P3 ;  /* 0xff80000086078808 */ /* 0x000fe40005800000 */
[----:B------:R-:W-:Y:S02]  /*59c0*/  @!P0 IADD3 R0, R0, 0x39, RZ ;  /* 0x0000003900008810 */ /* 0x000fe40007ffe0ff */
[----:B------:R-:W-:Y:S02]  /*59d0*/  @!P0 ISETP.GE.AND P3, PT, R4, R11, PT ;  /* 0x0000000b0400820c */ /* 0x000fe40003f66270 */
[----:B--2---:R-:W-:Y:S02]  /*59e0*/  MOV R6, R236 ;  /* 0x000000ec00067202 */ /* 0x004fe40000000f00 */
[----:B------:R-:W-:Y:S02]  /*59f0*/  @!P0 FSEL R6, R236, -INF , !P1 ;  /* 0xff800000ec068808 */ /* 0x000fe40004800000 */
[----:B------:R-:W-:Y:S02]  /*5a00*/  @!P0 ISETP.GE.AND P1, PT, R5, R10, PT ;  /* 0x0000000a0500820c */ /* 0x000fe40003f26270 */
[----:B------:R-:W-:Y:S01]  /*5a10*/  MOV R5, R133 ;  /* 0x0000008500057202 */ /* 0x000fe20000000f00 */
[----:B------:R-:W-:Y:S01]  /*5a20*/  FFMA.FTZ R6, R6, UR6, -R13 ;  /* 0x0000000606067c23 */ /* 0x000fe2000801080d */
[----:B------:R-:W-:Y:S02]  /*5a30*/  @!P0 FSEL R5, R133, -INF , !P2 ;  /* 0xff80000085058808 */ /* 0x000fe40005000000 */
[----:B------:R-:W-:Y:S01]  /*5a40*/  @!P0 ISETP.GE.AND P2, PT, R0, R11, PT ;  /* 0x0000000b0000820c */ /* 0x000fe20003f46270 */
[----:B------:R1:W2:Y:S01]  /*5a50*/  MUFU.EX2 R246, R6 ;  /* 0x0000000600f67308 */ /* 0x0002a20000000800 */
[----:B------:R-:W-:Y:S02]  /*5a60*/  MOV R11, R163 ;  /* 0x000000a3000b7202 */ /* 0x000fe40000000f00 */
[----:B------:R-:W-:Y:S02]  /*5a70*/  @!P0 FSEL R11, R163, -INF , !P4 ;  /* 0xff800000a30b8808 */ /* 0x000fe40006000000 */
[-C--:B------:R-:W-:Y:S02]  /*5a80*/  @!P0 ISETP.GE.AND P4, PT, R4, R14.reuse, PT ;  /* 0x0000000e0400820c */ /* 0x080fe40003f86270 */
[----:B------:R-:W-:Y:S02]  /*5a90*/  @!P0 FSEL R16, R139, -INF , !P3 ;  /* 0xff8000008b108808 */ /* 0x000fe40005800000 */
[C---:B------:R-:W-:Y:S01]  /*5aa0*/  @!P0 ISETP.GE.AND P3, PT, R0.reuse, R14, PT ;  /* 0x0000000e0000820c */ /* 0x040fe20003f66270 */
[--C-:B-1----:R-:W-:Y:S01]  /*5ab0*/  FFMA.FTZ R6, R7, UR6, -R12.reuse ;  /* 0x0000000607067c23 */ /* 0x102fe2000801080c */
[----:B------:R-:W-:Y:S01]  /*5ac0*/  FFMA.FTZ R7, R5, UR6, -R12 ;  /* 0x0000000605077c23 */ /* 0x000fe2000801080c */
[----:B------:R-:W-:Y:S02]  /*5ad0*/  MOV R5, R147 ;  /* 0x0000009300057202 */ /* 0x000fe40000000f00 */
[----:B------:R1:W-:Y:S01]  /*5ae0*/  MUFU.EX2 R140, R6 ;  /* 0x00000006008c7308 */ /* 0x0003e20000000800 */
[----:B------:R-:W-:Y:S02]  /*5af0*/  @!P0 FSEL R5, R147, -INF , !P5 ;  /* 0xff80000093058808 */ /* 0x000fe40006800000 */
[-C--:B------:R-:W-:Y:S07]  /*5b00*/  @!P0 ISETP.GE.AND P5, PT, R0, R15.reuse, PT ;  /* 0x0000000f0000820c */ /* 0x080fee0003fa6270 */
[----:B------:R4:W2:Y:S01]  /*5b10*/  MUFU.EX2 R138, R7 ;  /* 0x00000007008a7308 */ /* 0x0008a20000000800 */
[----:B-1----:R-:W-:Y:S02]  /*5b20*/  MOV R6, R146 ;  /* 0x0000009200067202 */ /* 0x002fe40000000f00 */
[----:B------:R-:W-:Y:S02]  /*5b30*/  @!P0 FSEL R6, R146, -INF , !P6 ;  /* 0xff80000092068808 */ /* 0x000fe40007000000 */
[----:B------:R-:W-:Y:S02]  /*5b40*/  @!P0 ISETP.GE.AND P6, PT, R4, R15, PT ;  /* 0x0000000f0400820c */ /* 0x000fe40003fc6270 */
[----:B------:R-:W-:Y:S01]  /*5b50*/  MOV R15, R137 ;  /* 0x00000089000f7202 */ /* 0x000fe20000000f00 */
[--C-:B------:R-:W-:Y:S01]  /*5b60*/  FFMA.FTZ R6, R6, UR6, -R9.reuse ;  /* 0x0000000606067c23 */ /* 0x100fe20008010809 */
[----:B----4-:R-:W-:Y:S01]  /*5b70*/  IMAD.MOV.U32 R7, RZ, RZ, R164 ;  /* 0x000000ffff077224 */ /* 0x010fe200078e00a4 */
[----:B------:R-:W-:Y:S02]  /*5b80*/  @!P0 FSEL R7, R164, -INF , !P1 ;  /* 0xff800000a4078808 */ /* 0x000fe40004800000 */
[-C--:B------:R-:W-:Y:S01]  /*5b90*/  @!P0 ISETP.GE.AND P1, PT, R4, R10.reuse, PT ;  /* 0x0000000a0400820c */ /* 0x080fe20003f26270 */
[----:B------:R1:W-:Y:S01]  /*5ba0*/  MUFU.EX2 R169, R6 ;  /* 0x0000000600a97308 */ /* 0x0003e20000000800 */
[--C-:B------:R-:W-:Y:S01]  /*5bb0*/  FFMA.FTZ R4, R5, UR6, -R9.reuse ;  /* 0x0000000605047c23 */ /* 0x100fe20008010809 */
[----:B------:R-:W-:Y:S01]  /*5bc0*/  F2FP.BF16.F32.PACK_AB R5, R2, R3 ;  /* 0x000000030205723e */ /* 0x000fe200000010ff */
[--C-:B------:R-:W-:Y:S01]  /*5bd0*/  FFMA.FTZ R7, R7, UR6, -R8.reuse ;  /* 0x0000000607077c23 */ /* 0x100fe20008010808 */
[----:B------:R-:W-:Y:S02]  /*5be0*/  @!P0 FSEL R15, R137, -INF , !P2 ;  /* 0xff800000890f8808 */ /* 0x000fe40005000000 */
[----:B------:R-:W-:Y:S01]  /*5bf0*/  @!P0 ISETP.GE.AND P2, PT, R0, R10, PT ;  /* 0x0000000a0000820c */ /* 0x000fe20003f46270 */
[----:B------:R4:W-:Y:S03]  /*5c00*/  STS [R215+0x12400], R5 ;  /* 0x01240005d7007388 */ /* 0x0009e60000000800 */
[----:B------:R3:W-:Y:S01]  /*5c10*/  MUFU.EX2 R168, R4 ;  /* 0x0000000400a87308 */ /* 0x0007e20000000800 */
[----:B------:R-:W-:Y:S09]  /*5c20*/  F2FP.BF16.F32.PACK_AB R0, R189, R190 ;  /* 0x000000bebd00723e */ /* 0x000ff200000010ff */
[----:B------:R2:W-:Y:S01]  /*5c30*/  MUFU.EX2 R197, R7 ;  /* 0x0000000700c57308 */ /* 0x0005e20000000800 */
[----:B-1----:R-:W-:Y:S05]  /*5c40*/  F2FP.BF16.F32.PACK_AB R6, R79, R80 ;  /* 0x000000504f06723e */ /* 0x002fea00000010ff */
[----:B------:R1:W-:Y:S01]  /*5c50*/  STS [R215+0x12000], R6 ;  /* 0x01200006d7007388 */ /* 0x0003e20000000800 */
[----:B---3--:R-:W-:Y:S03]  /*5c60*/  F2FP.BF16.F32.PACK_AB R4, R77, R78 ;  /* 0x0000004e4d04723e */ /* 0x008fe600000010ff */
[----:B------:R3:W-:Y:S04]  /*5c70*/  STS [R216+0x12400], R0 ;  /* 0x01240000d8007388 */ /* 0x0007e80000000800 */
[----:B------:R3:W-:Y:S01]  /*5c80*/  STS [R216+0x12000], R4 ;  /* 0x01200004d8007388 */ /* 0x0007e20000000800 */
[----:B----4-:R-:W-:Y:S02]  /*5c90*/  F2FP.BF16.F32.PACK_AB R5, R234, R235 ;  /* 0x000000ebea05723e */ /* 0x010fe400000010ff */
[----:B--2---:R-:W-:Y:S02]  /*5ca0*/  MOV R7, R154 ;  /* 0x0000009a00077202 */ /* 0x004fe40000000f00 */
[----:B------:R-:W-:Y:S01]  /*5cb0*/  @!P0 FSEL R7, R154, -INF , !P2 ;  /* 0xff8000009a078808 */ /* 0x000fe20005000000 */
[----:B------:R2:W-:Y:S01]  /*5cc0*/  STS [R215+0x14400], R5 ;  /* 0x01440005d7007388 */ /* 0x0005e20000000800 */
[----:B-1----:R-:W-:Y:S02]  /*5cd0*/  F2FP.BF16.F32.PACK_AB R6, R222, R223 ;  /* 0x000000dfde06723e */ /* 0x002fe400000010ff */
[----:B---3--:R-:W-:Y:S03]  /*5ce0*/  F2FP.BF16.F32.PACK_AB R0, R232, R233 ;  /* 0x000000e9e800723e */ /* 0x008fe600000010ff */
[----:B------:R1:W-:Y:S01]  /*5cf0*/  STS [R215+0x14000], R6 ;  /* 0x01400006d7007388 */ /* 0x0003e20000000800 */
[--C-:B------:R-:W-:Y:S03]  /*5d00*/  FFMA.FTZ R4, R11, UR6, -R8.reuse ;  /* 0x000000060b047c23 */ /* 0x100fe60008010808 */
[----:B------:R3:W-:Y:S01]  /*5d10*/  STS [R216+0x14400], R0 ;  /* 0x01440000d8007388 */ /* 0x0007e20000000800 */
[----:B------:R4:W-:Y:S01]  /*5d20*/  MUFU.EX2 R196, R4 ;  /* 0x0000000400c47308 */ /* 0x0009e20000000800 */
[----:B--2---:R-:W-:Y:S02]  /*5d30*/  F2FP.BF16.F32.PACK_AB R5, R75, R76 ;  /* 0x0000004c4b05723e */ /* 0x004fe400000010ff */
[----:B----4-:R-:W-:Y:S01]  /*5d40*/  F2FP.BF16.F32.PACK_AB R4, R218, R219 ;  /* 0x000000dbda04723e */ /* 0x010fe200000010ff */
[--C-:B-1----:R-:W-:Y:S01]  /*5d50*/  FFMA.FTZ R6, R16, UR6, -R9.reuse ;  /* 0x0000000610067c23 */ /* 0x102fe20008010809 */
[----:B------:R-:W-:Y:S03]  /*5d60*/  FFMA.FTZ R9, R15, UR6, -R9 ;  /* 0x000000060f097c23 */ /* 0x000fe60008010809 */
[----:B------:R1:W-:Y:S01]  /*5d70*/  STS [R216+0x14000], R4 ;  /* 0x01400004d8007388 */ /* 0x0003e20000000800 */
[----:B---3--:R-:W-:Y:S01]  /*5d80*/  F2FP.BF16.F32.PACK_AB R0, R72, R73 ;  /* 0x000000494800723e */ /* 0x008fe200000010ff */
[----:B------:R2:W-:Y:S02]  /*5d90*/  MUFU.EX2 R165, R6 ;  /* 0x0000000600a57308 */ /* 0x0005e40000000800 */
[----:B------:R3:W-:Y:S08]  /*5da0*/  STS [R217+0x12000], R5 ;  /* 0x01200005d9007388 */ /* 0x0007f00000000800 */
[----:B------:R-:W-:Y:S01]  /*5db0*/  MUFU.EX2 R162, R9 ;  /* 0x0000000900a27308 */ /* 0x000fe20000000800 */
[----:B--2---:R-:W-:Y:S01]  /*5dc0*/  IMAD.MOV.U32 R6, RZ, RZ, R155 ;  /* 0x000000ffff067224 */ /* 0x004fe200078e009b */
[----:B------:R-:W-:Y:S02]  /*5dd0*/  @!P0 FSEL R6, R155, -INF , !P1 ;  /* 0xff8000009b068808 */ /* 0x000fe40004800000 */
[----:B------:R-:W-:Y:S02]  /*5de0*/  IADD3 R52, P1, R22, UR15, RZ ;  /* 0x0000000f16347c10 */ /* 0x000fe4000ff3e0ff */
[----:B-1----:R-:W-:Y:S02]  /*5df0*/  F2FP.BF16.F32.PACK_AB R4, R180, R181 ;  /* 0x000000b5b404723e */ /* 0x002fe400000010ff */
[----:B------:R-:W-:Y:S02]  /*5e00*/  IADD3.X R53, R21, UR14, RZ, P1, !PT ;  /* 0x0000000e15357c10 */ /* 0x000fe40008ffe4ff */
[----:B---3--:R-:W-:Y:S01]  /*5e10*/  MOV R5, R225 ;  /* 0x000000e100057202 */ /* 0x008fe20000000f00 */
[----:B------:R1:W-:Y:S01]  /*5e20*/  STS [R217+0x12400], R4 ;  /* 0x01240004d9007388 */ /* 0x0003e20000000800 */
[----:B------:R-:W-:Y:S02]  /*5e30*/  @!P0 FSEL R5, R225, -INF , !P6 ;  /* 0xff800000e1058808 */ /* 0x000fe40007000000 */
[----:B------:R-:W-:Y:S01]  /*5e40*/  PLOP3.LUT P1, PT, PT, PT, UP3, 0x80, 0x0 ;  /* 0x000000000000781c */ /* 0x000fe20003f2f038 */
[----:B------:R-:W2:Y:S02]  /*5e50*/  LDG.E R114, desc[UR8][R52.64] ;  /* 0x0000000834727981 */ /* 0x000ea4000c1e1900 */
[--C-:B------:R-:W-:Y:S02]  /*5e60*/  FFMA.FTZ R5, R5, UR6, -R13.reuse ;  /* 0x0000000605057c23 */ /* 0x100fe4000801080d */
[----:B------:R-:W3:Y:S02]  /*5e70*/  LDG.E R113, desc[UR8][R52.64+0x20] ;  /* 0x0000200834717981 */ /* 0x000ee4000c1e1900 */
[----:B------:R4:W-:Y:S02]  /*5e80*/  MUFU.EX2 R241, R5 ;  /* 0x0000000500f17308 */ /* 0x0009e40000000800 */
[----:B------:R4:W-:Y:S04]  /*5e90*/  STS [R214+0x12000], R0 ;  /* 0x01200000d6007388 */ /* 0x0009e80000000800 */
[----:B------:R-:W5:Y:S01]  /*5ea0*/  LDG.E R112, desc[UR8][R52.64+0x100] ;  /* 0x0001000834707981 */ /* 0x000f62000c1e1900 */
[----:B-1----:R-:W-:Y:S02]  /*5eb0*/  F2FP.BF16.F32.PACK_AB R4, R206, R207 ;  /* 0x000000cfce04723e */ /* 0x002fe400000010ff */
[----:B----4-:R-:W-:Y:S02]  /*5ec0*/  MOV R5, R130 ;  /* 0x0000008200057202 */ /* 0x010fe40000000f00 */
[----:B------:R-:W-:Y:S01]  /*5ed0*/  @!P0 FSEL R5, R130, -INF , !P4 ;  /* 0xff80000082058808 */ /* 0x000fe20006000000 */
[--C-:B------:R-:W-:Y:S01]  /*5ee0*/  FFMA.FTZ R0, R6, UR6, -R8.reuse ;  /* 0x0000000606007c23 */ /* 0x100fe20008010808 */
[----:B------:R-:W-:Y:S01]  /*5ef0*/  MOV R6, R224 ;  /* 0x000000e000067202 */ /* 0x000fe20000000f00 */
[----:B------:R-:W-:Y:S01]  /*5f00*/  FFMA.FTZ R8, R7, UR6, -R8 ;  /* 0x0000000607087c23 */ /* 0x000fe20008010808 */
[----:B------:R-:W-:Y:S01]  /*5f10*/  @!P0 FSEL R6, R224, -INF , !P5 ;  /* 0xff800000e0068808 */ /* 0x000fe20006800000 */
[----:B------:R1:W-:Y:S01]  /*5f20*/  MUFU.EX2 R192, R0 ;  /* 0x0000000000c07308 */ /* 0x0003e20000000800 */
[----:B------:R-:W-:Y:S03]  /*5f30*/  F2FP.BF16.F32.PACK_AB R7, R176, R177 ;  /* 0x000000b1b007723e */ /* 0x000fe600000010ff */
[----:B------:R-:W-:Y:S01]  /*5f40*/  FFMA.FTZ R13, R6, UR6, -R13 ;  /* 0x00000006060d7c23 */ /* 0x000fe2000801080d */
[----:B------:R-:W-:Y:S01]  /*5f50*/  IMAD.MOV.U32 R6, RZ, RZ, R115 ;  /* 0x000000ffff067224 */ /* 0x000fe200078e0073 */
[----:B------:R-:W-:Y:S04]  /*5f60*/  @!P0 FSEL R6, R115, -INF , !P3 ;  /* 0xff80000073068808 */ /* 0x000fe80005800000 */
[----:B------:R-:W4:Y:S10]  /*5f70*/  MUFU.EX2 R240, R13 ;  /* 0x0000000d00f07308 */ /* 0x000f340000000800 */
[----:B------:R-:W-:Y:S01]  /*5f80*/  MUFU.EX2 R184, R8 ;  /* 0x0000000800b87308 */ /* 0x000fe20000000800 */
[----:B-1----:R-:W-:Y:S05]  /*5f90*/  F2FP.BF16.F32.PACK_AB R0, R166, R167 ;  /* 0x000000a7a600723e */ /* 0x002fea00000010ff */
[----:B------:R1:W-:Y:S04]  /*5fa0*/  STS [R214+0x12400], R0 ;  /* 0x01240000d6007388 */ /* 0x0003e80000000800 */
[----:B------:R4:W-:Y:S01]  /*5fb0*/  STS [R217+0x14000], R4 ;  /* 0x01400004d9007388 */ /* 0x0009e20000000800 */
[----:B-1----:R-:W-:Y:S02]  /*5fc0*/  F2FP.BF16.F32.PACK_AB R0, R198, R199 ;  /* 0x000000c7c600723e */ /* 0x002fe400000010ff */
[----:B----4-:R-:W-:Y:S05]  /*5fd0*/  F2FP.BF16.F32.PACK_AB R4, R226, R227 ;  /* 0x000000e3e204723e */ /* 0x010fea00000010ff */
[----:B------:R1:W-:Y:S04]  /*5fe0*/  STS [R217+0x14400], R4 ;  /* 0x01440004d9007388 */ /* 0x0003e80000000800 */
[----:B------:R4:W-:Y:S01]  /*5ff0*/  STS [R214+0x14000], R0 ;  /* 0x01400000d6007388 */ /* 0x0009e20000000800 */
[----:B-1----:R-:W-:Y:S01]  /*6000*/  F2FP.BF16.F32.PACK_AB R4, R70, R71 ;  /* 0x000000474604723e */ /* 0x002fe200000010ff */
[--C-:B----4-:R-:W-:Y:S01]  /*6010*/  FFMA.FTZ R0, R5, UR6, -R12.reuse ;  /* 0x0000000605007c23 */ /* 0x110fe2000801080c */
        /* <DEDUP_REMOVED lines=10> */
[----:B----4-:R-:W-:Y:S02]  /*60c0*/  F2FP.BF16.F32.PACK_AB R5, R141, R142 ;  /* 0x0000008e8d05723e */ /* 0x010fe400000010ff */
[----:B------:R-:W-:Y:S03]  /*60d0*/  F2FP.BF16.F32.PACK_AB R4, R186, R188 ;  /* 0x000000bcba04723e */ /* 0x000fe600000010ff */
[----:B------:R4:W-:Y:S04]  /*60e0*/  STS [R211+0x12400], R5 ;  /* 0x01240005d3007388 */ /* 0x0009e80000000800 */
[----:B------:R4:W-:Y:S01]  /*60f0*/  STS [R210+0x14000], R4 ;  /* 0x01400004d2007388 */ /* 0x0009e20000000800 */
[----:B-1----:R-:W-:Y:S02]  /*6100*/  F2FP.BF16.F32.PACK_AB R0, R208, R209 ;  /* 0x000000d1d000723e */ /* 0x002fe400000010ff */
[----:B------:R-:W-:Y:S03]  /*6110*/  F2FP.BF16.F32.PACK_AB R6, R204, R205 ;  /* 0x000000cdcc06723e */ /* 0x000fe600000010ff */
[----:B------:R1:W-:Y:S04]  /*6120*/  STS [R210+0x14400], R0 ;  /* 0x01440000d2007388 */ /* 0x0003e80000000800 */
[----:B------:R1:W-:Y:S01]  /*6130*/  STS [R211+0x14000], R7 ;  /* 0x01400007d3007388 */ /* 0x0003e20000000800 */
[----:B----4-:R-:W-:Y:S03]  /*6140*/  F2FP.BF16.F32.PACK_AB R5, R246, R247 ;  /* 0x000000f7f605723e */ /* 0x010fe600000010ff */
[----:B------:R4:W-:Y:S01]  /*6150*/  STS [R211+0x14400], R6 ;  /* 0x01440006d3007388 */ /* 0x0009e20000000800 */
[----:B------:R-:W-:Y:S03]  /*6160*/  F2FP.BF16.F32.PACK_AB R4, R138, R140 ;  /* 0x0000008c8a04723e */ /* 0x000fe600000010ff */
[----:B------:R4:W-:Y:S04]  /*6170*/  STS [R213+0x12000], R5 ;  /* 0x01200005d5007388 */ /* 0x0009e80000000800 */
[----:B------:R4:W-:Y:S01]  /*6180*/  STS [R213+0x12400], R4 ;  /* 0x01240004d5007388 */ /* 0x0009e20000000800 */
[----:B-1----:R-:W-:Y:S02]  /*6190*/  F2FP.BF16.F32.PACK_AB R0, R240, R241 ;  /* 0x000000f1f000723e */ /* 0x002fe400000010ff */
[----:B------:R-:W-:Y:S03]  /*61a0*/  F2FP.BF16.F32.PACK_AB R7, R168, R169 ;  /* 0x000000a9a807723e */ /* 0x000fe600000010ff */
[----:B------:R1:W-:Y:S01]  /*61b0*/  STS [R212+0x12000], R0 ;  /* 0x01200000d4007388 */ /* 0x0003e20000000800 */
[----:B----4-:R-:W-:Y:S02]  /*61c0*/  F2FP.BF16.F32.PACK_AB R6, R196, R197 ;  /* 0x000000c5c406723e */ /* 0x010fe400000010ff */
[----:B------:R-:W-:Y:S02]  /*61d0*/  F2FP.BF16.F32.PACK_AB R5, R131, R132 ;  /* 0x000000848305723e */ /* 0x000fe400000010ff */
[----:B------:R-:W-:Y:S03]  /*61e0*/  F2FP.BF16.F32.PACK_AB R4, R162, R165 ;  /* 0x000000a5a204723e */ /* 0x000fe600000010ff */
[----:B------:R-:W-:Y:S04]  /*61f0*/  STS [R212+0x12400], R5 ;  /* 0x01240005d4007388 */ /* 0x000fe80000000800 */
[----:B------:R-:W-:Y:S04]  /*6200*/  STS [R213+0x14000], R7 ;  /* 0x01400007d5007388 */ /* 0x000fe80000000800 */
[----:B------:R-:W-:Y:S04]  /*6210*/  STS [R213+0x14400], R6 ;  /* 0x01440006d5007388 */ /* 0x000fe80000000800 */
[----:B------:R-:W-:Y:S01]  /*6220*/  STS [R212+0x14000], R4 ;  /* 0x01400004d4007388 */ /* 0x000fe20000000800 */
[----:B-1----:R-:W-:Y:S05]  /*6230*/  F2FP.BF16.F32.PACK_AB R0, R184, R192 ;  /* 0x000000c0b800723e */ /* 0x002fea00000010ff */
[----:B------:R-:W-:Y:S04]  /*6240*/  STS [R212+0x14400], R0 ;  /* 0x01440000d4007388 */ /* 0x000fe80000000800 */
[----:B------:R-:W-:Y:S08]  /*6250*/  LDSM.16.M88.4 R64, [R122+UR4+0x4000] ;  /* 0x004000047a40783b */ /* 0x000ff00008000200 */
[----:B------:R-:W1:Y:S08]  /*6260*/  LDSM.16.M88.4 R16, [R116+0x8000] ;  /* 0x008000007410783b */ /* 0x000e700000000200 */
[----:B------:R-:W4:Y:S08]  /*6270*/  LDSM.16.M88.4 R60, [R122+UR4+0x5000] ;  /* 0x005000047a3c783b */ /* 0x000f300008000200 */
[----:B------:R-:W2:Y:S08]  /*6280*/  LDSM.16.M88.4 R32, [R116+0x8400] ;  /* 0x008400007420783b */ /* 0x000eb00000000200 */
[----:B------:R-:W3:Y:S08]  /*6290*/  LDSM.16.M88.4 R48, [R116+0x8800] ;  /* 0x008800007430783b */ /* 0x000ef00000000200 */
[----:B------:R-:W3:Y:S01]  /*62a0*/  LDSM.16.M88.4 R100, [R116+0x8c00] ;  /* 0x008c00007464783b */ /* 0x000ee20000000200 */
[-C--:B-1----:R-:W-:Y:S07]  /*62b0*/  HMMA.16816.F32.BF16 R4, R64, R16.reuse, RZ ;  /* 0x000000104004723c */ /* 0x082fee00000418ff */
[----:B------:R-:W-:Y:S01]  /*62c0*/  LDSM.16.M88.4 R104, [R117+0x8000] ;  /* 0x008000007568783b */ /* 0x000fe20000000200 */
[C---:B----4-:R-:W-:Y:S07]  /*62d0*/  HMMA.16816.F32.BF16 R8, R60.reuse, R16, RZ ;  /* 0x000000103c08723c */ /* 0x050fee00000418ff */
[----:B------:R1:W5:Y:S01]  /*62e0*/  LDG.E R0, desc[UR8][R52.64+0x120] ;  /* 0x0001200834007981 */ /* 0x000362000c1e1900 */
[-C--:B------:R-:W-:Y:S06]  /*62f0*/  HMMA.16816.F32.BF16 R12, R60, R18.reuse, RZ ;  /* 0x000000123c0c723c */ /* 0x080fec00000418ff */
[C---:B------:R-:W-:Y:S06]  /*6300*/  HMMA.16816.F32.BF16 R16, R64.reuse, R18, RZ ;  /* 0x000000124010723c */ /* 0x040fec00000418ff */
[-C--:B--2---:R-:W-:Y:S06]  /*6310*/  HMMA.16816.F32.BF16 R20, R64, R32.reuse, RZ ;  /* 0x000000204014723c */ /* 0x084fec00000418ff */
[C---:B------:R-:W-:Y:S06]  /*6320*/  HMMA.16816.F32.BF16 R24, R60.reuse, R32, RZ ;  /* 0x000000203c18723c */ /* 0x040fec00000418ff */
[-C--:B------:R-:W-:Y:S06]  /*6330*/  HMMA.16816.F32.BF16 R28, R60, R34.reuse, RZ ;  /* 0x000000223c1c723c */ /* 0x080fec00000418ff */
[C---:B------:R-:W-:Y:S06]  /*6340*/  HMMA.16816.F32.BF16 R32, R64.reuse, R34, RZ ;  /* 0x000000224020723c */ /* 0x040fec00000418ff */
[-C--:B---3--:R-:W-:Y:S06]  /*6350*/  HMMA.16816.F32.BF16 R36, R64, R48.reuse, RZ ;  /* 0x000000304024723c */ /* 0x088fec00000418ff */
[C---:B------:R-:W-:Y:S06]  /*6360*/  HMMA.16816.F32.BF16 R40, R60.reuse, R48, RZ ;  /* 0x000000303c28723c */ /* 0x040fec00000418ff */
[-C--:B------:R-:W-:Y:S06]  /*6370*/  HMMA.16816.F32.BF16 R44, R60, R50.reuse, RZ ;  /* 0x000000323c2c723c */ /* 0x080fec00000418ff */
[C---:B------:R-:W-:Y:S06]  /*6380*/  HMMA.16816.F32.BF16 R48, R64.reuse, R50, RZ ;  /* 0x000000324030723c */ /* 0x040fec00000418ff */
[-C--:B-1----:R-:W-:Y:S06]  /*6390*/  HMMA.16816.F32.BF16 R52, R64, R100.reuse, RZ ;  /* 0x000000644034723c */ /* 0x082fec00000418ff */
[C---:B------:R-:W-:Y:S06]  /*63a0*/  HMMA.16816.F32.BF16 R56, R60.reuse, R100, RZ ;  /* 0x000000643c38723c */ /* 0x040fec00000418ff */
[-C--:B------:R-:W-:Y:S06]  /*63b0*/  HMMA.16816.F32.BF16 R60, R60, R102.reuse, RZ ;  /* 0x000000663c3c723c */ /* 0x080fec00000418ff */
[----:B------:R-:W-:Y:S01]  /*63c0*/  HMMA.16816.F32.BF16 R64, R64, R102, RZ ;  /* 0x000000664040723c */ /* 0x000fe200000418ff */
[----:B------:R-:W1:Y:S08]  /*63d0*/  LDSM.16.M88.4 R100, [R108] ;  /* 0x000000006c64783b */ /* 0x000e700000000200 */
[----:B------:R-:W2:Y:S01]  /*63e0*/  LDSM.16.M88.4 R108, [R108+0x1000] ;  /* 0x001000006c6c783b */ /* 0x000ea20000000200 */
[-C--:B-1----:R-:W-:Y:S06]  /*63f0*/  HMMA.16816.F32.BF16 R4, R100, R104.reuse, R4 ;  /* 0x000000686404723c */ /* 0x082fec0000041804 */
[C---:B--2---:R-:W-:Y:S06]  /*6400*/  HMMA.16816.F32.BF16 R8, R108.reuse, R104, R8 ;  /* 0x000000686c08723c */ /* 0x044fec0000041808 */
[-C--:B------:R-:W-:Y:S06]  /*6410*/  HMMA.16816.F32.BF16 R12, R108, R106.reuse, R12 ;  /* 0x0000006a6c0c723c */ /* 0x080fec000004180c */
[C---:B------:R-:W-:Y:S01]  /*6420*/  HMMA.16816.F32.BF16 R16, R100.reuse, R106, R16 ;  /* 0x0000006a6410723c */ /* 0x040fe20000041810 */
[----:B------:R-:W1:Y:S05]  /*6430*/  LDSM.16.M88.4 R104, [R117+0x8400] ;  /* 0x008400007568783b */ /* 0x000e6a0000000200 */
[C---:B------:R-:W-:Y:S01]  /*6440*/  FADD.FTZ R6, -R113.reuse, R6 ;  /* 0x0000000671067221 */ /* 0x040fe20000010100 */
[----:B------:R-:W-:Y:S04]  /*6450*/  FADD.FTZ R7, -R113, R7 ;  /* 0x0000000771077221 */ /* 0x000fe80000010100 */
[----:B------:R-:W-:Y:S11]  /*6460*/  FMUL.FTZ R7, R2, R7 ;  /* 0x0000000702077220 */ /* 0x000ff60000410000 */
[----:B------:R-:W-:Y:S02]  /*6470*/  @!UPT UIADD3 URZ, URZ, URZ, URZ ;  /* 0x0000003f3f3ff290 */ /* 0x000fe4000fffe03f */
[C---:B------:R-:W-:Y:S01]  /*6480*/  FADD.FTZ R17, -R114.reuse, R17 ;  /* 0x0000001172117221 */ /* 0x040fe20000010100 */
[----:B------:R-:W-:Y:S04]  /*6490*/  FADD.FTZ R16, -R114, R16 ;  /* 0x0000001072107221 */ /* 0x000fe80000010100 */
[----:B------:R-:W-:Y:S01]  /*64a0*/  FMUL.FTZ R16, R78, R16 ;  /* 0x000000104e107220 */ /* 0x000fe20000410000 */
[-C--:B-1----:R-:W-:Y:S06]  /*64b0*/  HMMA.16816.F32.BF16 R20, R100, R104.reuse, R20 ;  /* 0x000000686414723c */ /* 0x082fec0000041814 */
[C---:B------:R-:W-:Y:S06]  /*64c0*/  HMMA.16816.F32.BF16 R24, R108.reuse, R104, R24 ;  /* 0x000000686c18723c */ /* 0x040fec0000041818 */
[-C--:B------:R-:W-:Y:S06]  /*64d0*/  HMMA.16816.F32.BF16 R28, R108, R106.reuse, R28 ;  /* 0x0000006a6c1c723c */ /* 0x080fec000004181c */
[C---:B------:R-:W-:Y:S01]  /*64e0*/  HMMA.16816.F32.BF16 R32, R100.reuse, R106, R32 ;  /* 0x0000006a6420723c */ /* 0x040fe20000041820 */
[----:B------:R-:W1:Y:S05]  /*64f0*/  LDSM.16.M88.4 R104, [R117+0x8800] ;  /* 0x008800007568783b */ /* 0x000e6a0000000200 */
[C---:B------:R-:W-:Y:S11]  /*6500*/  FADD.FTZ R20, -R114.reuse, R20 ;  /* 0x0000001472147221 */ /* 0x040ff60000010100 */
[----:B------:R-:W-:Y:S07]  /*6510*/  @!UPT UIADD3 URZ, URZ, URZ, URZ ;  /* 0x0000003f3f3ff290 */ /* 0x000fee000fffe03f */
[C---:B------:R-:W-:Y:S01]  /*6520*/  FADD.FTZ R32, -R114.reuse, R32 ;  /* 0x0000002072207221 */ /* 0x040fe20000010100 */
[C---:B------:R-:W-:Y:S01]  /*6530*/  FADD.FTZ R33, -R114.reuse, R33 ;  /* 0x0000002172217221 */ /* 0x040fe20000010100 */
[-C--:B-1----:R-:W-:Y:S06]  /*6540*/  HMMA.16816.F32.BF16 R36, R100, R104.reuse, R36 ;  /* 0x000000686424723c */ /* 0x082fec0000041824 */
[C---:B------:R-:W-:Y:S06]  /*6550*/  HMMA.16816.F32.BF16 R40, R108.reuse, R104, R40 ;  /* 0x000000686c28723c */ /* 0x040fec0000041828 */
[-C--:B------:R-:W-:Y:S06]  /*6560*/  HMMA.16816.F32.BF16 R44, R108, R106.reuse, R44 ;  /* 0x0000006a6c2c723c */ /* 0x080fec000004182c */
[C---:B------:R-:W-:Y:S01]  /*6570*/  HMMA.16816.F32.BF16 R48, R100.reuse, R106, R48 ;  /* 0x0000006a6430723c */ /* 0x040fe20000041830 */
[----:B------:R-:W1:Y:S05]  /*6580*/  LDSM.16.M88.4 R104, [R117+0x8c00] ;  /* 0x008c00007568783b */ /* 0x000e6a0000000200 */
[-C--:B-1----:R-:W-:Y:S06]  /*6590*/  HMMA.16816.F32.BF16 R52, R100, R104.reuse, R52 ;  /* 0x000000686434723c */ /* 0x082fec0000041834 */
[C---:B------:R-:W-:Y:S06]  /*65a0*/  HMMA.16816.F32.BF16 R56, R108.reuse, R104, R56 ;  /* 0x000000686c38723c */ /* 0x040fec0000041838 */
[-C--:B------:R-:W-:Y:S05]  /*65b0*/  HMMA.16816.F32.BF16 R60, R108, R106.reuse, R60 ;  /* 0x0000006a6c3c723c */ /* 0x080fea000004183c */
[----:B------:R-:W-:Y:S01]  /*65c0*/  FADD.FTZ R104, -R114, R4 ;  /* 0x0000000472687221 */ /* 0x000fe20000010100 */
[----:B------:R-:W-:Y:S01]  /*65d0*/  FFMA.FTZ R4, -R82, R82, 1 ;  /* 0x3f80000052047423 */ /* 0x000fe20000010152 */
[----:B------:R-:W-:Y:S01]  /*65e0*/  FADD.FTZ R105, -R114, R5 ;  /* 0x0000000572697221 */ /* 0x000fe20000010100 */
[----:B------:R1:W5:Y:S01]  /*65f0*/  LDL.LU R82, [R1+0x90] ;  /* 0x0000900001527983 */ /* 0x0003620000300800 */
[----:B------:R-:W-:Y:S04]  /*6600*/  HMMA.16816.F32.BF16 R64, R100, R106, R64 ;  /* 0x0000006a6440723c */ /* 0x000fe80000041840 */
[----:B------:R-:W-:Y:S01]  /*6610*/  FFMA.FTZ R5, -R81, R81, 1 ;  /* 0x3f80000051057423 */ /* 0x000fe20000010151 */
[----:B------:R-:W-:Y:S01]  /*6620*/  FMUL.FTZ R104, R80, R104 ;  /* 0x0000006850687220 */ /* 0x000fe20000410000 */
[----:B------:R1:W5:Y:S01]  /*6630*/  LDL.LU R81, [R1+0x8c] ;  /* 0x00008c0001517983 */ /* 0x0003620000300800 */
[----:B------:R-:W-:Y:S01]  /*6640*/  FMUL.FTZ R105, R79, R105 ;  /* 0x000000694f697220 */ /* 0x000fe20000410000 */
[----:B------:R-:W-:Y:S02]  /*6650*/  FMUL.FTZ R102, R76, R20 ;  /* 0x000000144c667220 */ /* 0x000fe40000410000 */
[----:B------:R1:W5:Y:S01]  /*6660*/  LDL.LU R80, [R1+0x88] ;  /* 0x0000880001507983 */ /* 0x0003620000300800 */
[----:B------:R-:W-:Y:S01]  /*6670*/  FFMA.FTZ R20, -R74, R74, 1 ;  /* 0x3f8000004a147423 */ /* 0x000fe2000001014a */
[----:B------:R-:W-:Y:S01]  /*6680*/  FADD.FTZ R103, -R114, R21 ;  /* 0x0000001572677221 */ /* 0x000fe20000010100 */
[----:B------:R-:W-:Y:S01]  /*6690*/  FMUL.FTZ R21, R77, R17 ;  /* 0x000000114d157220 */ /* 0x000fe20000410000 */
[----:B------:R1:W5:Y:S01]  /*66a0*/  LDL.LU R79, [R1+0x84] ;  /* 0x00008400014f7983 */ /* 0x0003620000300800 */
[----:B------:R-:W-:Y:S01]  /*66b0*/  FMUL.FTZ R4, R4, UR5 ;  /* 0x0000000504047c20 */ /* 0x000fe20008410000 */
[----:B------:R-:W-:Y:S01]  /*66c0*/  FMUL.FTZ R103, R75, R103 ;  /* 0x000000674b677220 */ /* 0x000fe20000410000 */
[----:B------:R-:W-:Y:S01]  /*66d0*/  FMUL.FTZ R5, R5, UR5 ;  /* 0x0000000505057c20 */ /* 0x000fe20008410000 */
[----:B------:R1:W5:Y:S01]  /*66e0*/  LDL.LU R78, [R1+0x80] ;  /* 0x00008000014e7983 */ /* 0x0003620000300800 */
[----:B------:R-:W-:Y:S01]  /*66f0*/  FMUL.FTZ R101, R104, R4 ;  /* 0x0000000468657220 */ /* 0x000fe20000410000 */
[----:B------:R-:W-:Y:S01]  /*6700*/  FMUL.FTZ R20, R20, UR5 ;  /* 0x0000000514147c20 */ /* 0x000fe20008410000 */
[----:B------:R-:W-:Y:S01]  /*6710*/  FMUL.FTZ R100, R105, R5 ;  /* 0x0000000569647220 */ /* 0x000fe20000410000 */
[----:B------:R1:W5:Y:S01]  /*6720*/  LDL.LU R77, [R1+0x7c] ;  /* 0x00007c00014d7983 */ /* 0x0003620000300800 */
[----:B------:R-:W-:Y:S01]  /*6730*/  FFMA.FTZ R5, -R251, R251, 1 ;  /* 0x3f800000fb057423 */ /* 0x000fe200000101fb */
        /* <DEDUP_REMOVED lines=8> */
[C---:B------:R-:W-:Y:S01]  /*67c0*/  FADD.FTZ R52, -R114.reuse, R52 ;  /* 0x0000003472347221 */ /* 0x040fe20000010100 */
[----:B------:R-:W-:Y:S01]  /*67d0*/  FMUL.FTZ R4, R103, R4 ;  /* 0x0000000467047220 */ /* 0x000fe20000410000 */
[----:B------:R1:W5:Y:S01]  /*67e0*/  LDL.LU R74, [R1+0x70] ;  /* 0x00007000014a7983 */ /* 0x0003620000300800 */
[----:B------:R-:W-:Y:S01]  /*67f0*/  FADD.FTZ R53, -R114, R53 ;  /* 0x0000003572357221 */ /* 0x000fe20000010100 */
[----:B------:R-:W-:Y:S01]  /*6800*/  FMUL.FTZ R52, R247, R52 ;  /* 0x00000034f7347220 */ /* 0x000fe20000410000 */
[----:B------:R-:W-:Y:S01]  /*6810*/  FFMA.FTZ R17, -R252, R252, 1 ;  /* 0x3f800000fc117423 */ /* 0x000fe200000101fc */
[----:B------:R-:W-:Y:S01]  /*6820*/  F2FP.BF16.F32.PACK_AB R102, R4, R5 ;  /* 0x000000050466723e */ /* 0x000fe200000010ff */
[----:B------:R-:W-:Y:S01]  /*6830*/  FMUL.FTZ R4, R73, R32 ;  /* 0x0000002049047220 */ /* 0x000fe20000410000 */
[----:B------:R-:W-:Y:S01]  /*6840*/  FMUL.FTZ R5, R72, R33 ;  /* 0x0000002148057220 */ /* 0x000fe20000410000 */
[----:B------:R1:W5:Y:S01]  /*6850*/  LDL.LU R73, [R1+0x6c] ;  /* 0x00006c0001497983 */ /* 0x0003620000300800 */
[----:B------:R-:W-:Y:S01]  /*6860*/  FMUL.FTZ R53, R246, R53 ;  /* 0x00000035f6357220 */ /* 0x000fe20000410000 */
[----:B------:R-:W-:Y:S01]  /*6870*/  FMUL.FTZ R17, R17, UR5 ;  /* 0x0000000511117c20 */ /* 0x000fe20008410000 */
[----:B------:R-:W-:Y:S01]  /*6880*/  FFMA.FTZ R33, -R242, R242, 1 ;  /* 0x3f800000f2217423 */ /* 0x000fe200000101f2 */
[----:B------:R1:W5:Y:S01]  /*6890*/  LDL.LU R72, [R1+0x68] ;  /* 0x0000680001487983 */ /* 0x0003620000300800 */
[----:B------:R-:W-:Y:S01]  /*68a0*/  FFMA.FTZ R32, -R239, R239, 1 ;  /* 0x3f800000ef207423 */ /* 0x000fe200000101ef */
[----:B------:R-:W-:Y:S01]  /*68b0*/  FMUL.FTZ R17, R21, R17 ;  /* 0x0000001115117220 */ /* 0x000fe20000410000 */
[----:B------:R-:W-:Y:S01]  /*68c0*/  FMUL.FTZ R33, R33, UR5 ;  /* 0x0000000521217c20 */ /* 0x000fe20008410000 */
[----:B------:R-:W-:Y:S01]  /*68d0*/  FFMA.FTZ R21, -R238, R238, 1 ;  /* 0x3f800000ee157423 */ /* 0x000fe200000101ee */
[----:B------:R-:W-:Y:S01]  /*68e0*/  FMUL.FTZ R32, R32, UR5 ;  /* 0x0000000520207c20 */ /* 0x000fe20008410000 */
[----:B------:R-:W-:Y:S01]  /*68f0*/  FFMA.FTZ R100, -R245, R245, 1 ;  /* 0x3f800000f5647423 */ /* 0x000fe200000101f5 */
[----:B------:R-:W-:Y:S01]  /*6900*/  F2FP.BF16.F32.PACK_AB R101, R17, R20 ;  /* 0x000000141165723e */ /* 0x000fe200000010ff */
[C---:B------:R-:W-:Y:S01]  /*6910*/  FADD.FTZ R20, -R114.reuse, R37 ;  /* 0x0000002572147221 */ /* 0x040fe20000010100 */
[----:B------:R-:W-:Y:S01]  /*6920*/  FADD.FTZ R17, -R114, R36 ;  /* 0x0000002472117221 */ /* 0x000fe20000010100 */
[----:B------:R-:W-:Y:S01]  /*6930*/  FMUL.FTZ R21, R21, UR5 ;  /* 0x0000000515157c20 */ /* 0x000fe20008410000 */
[----:B------:R-:W-:Y:S01]  /*6940*/  FFMA.FTZ R37, -R244, R244, 1 ;  /* 0x3f800000f4257423 */ /* 0x000fe200000101f4 */
[----:B------:R-:W-:Y:S01]  /*6950*/  FMUL.FTZ R20, R70, R20 ;  /* 0x0000001446147220 */ /* 0x000fe20000410000 */
[----:B------:R-:W-:Y:S01]  /*6960*/  FMUL.FTZ R17, R71, R17 ;  /* 0x0000001147117220 */ /* 0x000fe20000410000 */
[----:B------:R-:W-:Y:S01]  /*6970*/  FMUL.FTZ R100, R100, UR5 ;  /* 0x0000000564647c20 */ /* 0x000fe20008410000 */
[----:B------:R1:W5:Y:S01]  /*6980*/  LDL.LU R71, [R1+0x64] ;  /* 0x0000640001477983 */ /* 0x0003620000300800 */
[----:B------:R-:W-:Y:S01]  /*6990*/  FMUL.FTZ R33, R20, R33 ;  /* 0x0000002114217220 */ /* 0x000fe20000410000 */
[----:B------:R-:W-:Y:S01]  /*69a0*/  FFMA.FTZ R20, -R237, R237, 1 ;  /* 0x3f800000ed147423 */ /* 0x000fe200000101ed */
[----:B------:R-:W-:Y:S01]  /*69b0*/  FMUL.FTZ R37, R37, UR5 ;  /* 0x0000000525257c20 */ /* 0x000fe20008410000 */
[----:B------:R1:W5:Y:S01]  /*69c0*/  LDL.LU R70, [R1+0x60] ;  /* 0x0000600001467983 */ /* 0x0003620000300800 */
[----:B------:R-:W-:Y:S01]  /*69d0*/  FMUL.FTZ R100, R4, R100 ;  /* 0x0000006404647220 */ /* 0x000fe20000410000 */
[----:B------:R-:W-:Y:S01]  /*69e0*/  FMUL.FTZ R20, R20, UR5 ;  /* 0x0000000514147c20 */ /* 0x000fe20008410000 */
[----:B------:R-:W-:Y:S01]  /*69f0*/  FMUL.FTZ R37, R5, R37 ;  /* 0x0000002505257220 */ /* 0x000fe20000410000 */
[----:B------:R1:W5:Y:S01]  /*6a00*/  LDL.64 R104, [R1+0x10] ;  /* 0x0000100001687983 */ /* 0x0003620000100a00 */
[----:B------:R-:W-:Y:S01]  /*6a10*/  FADD.FTZ R4, -R114, R48 ;  /* 0x0000003072047221 */ /* 0x000fe20000010100 */
[----:B------:R-:W-:Y:S01]  /*6a20*/  FMUL.FTZ R20, R52, R20 ;  /* 0x0000001434147220 */ /* 0x000fe20000410000 */
[C---:B------:R-:W-:Y:S01]  /*6a30*/  FADD.FTZ R5, -R114.reuse, R49 ;  /* 0x0000003172057221 */ /* 0x040fe20000010100 */
[----:B------:R-:W-:Y:S01]  /*6a40*/  FADD.FTZ R49, -R114, R65 ;  /* 0x0000004172317221 */ /* 0x000fe20000010100 */
[----:B------:R-:W-:Y:S01]  /*6a50*/  FMUL.FTZ R4, R249, R4 ;  /* 0x00000004f9047220 */ /* 0x000fe20000410000 */
[----:B------:R-:W-:Y:S01]  /*6a60*/  F2FP.BF16.F32.PACK_AB R100, R37, R100 ;  /* 0x000000642564723e */ /* 0x000fe200000010ff */
[----:B------:R-:W-:Y:S01]  /*6a70*/  FMUL.FTZ R5, R248, R5 ;  /* 0x00000005f8057220 */ /* 0x000fe20000410000 */
[----:B------:R-:W-:Y:S01]  /*6a80*/  FMUL.FTZ R49, R240, R49 ;  /* 0x00000031f0317220 */ /* 0x000fe20000410000 */
[----:B------:R-:W-:Y:S01]  /*6a90*/  FMUL.FTZ R32, R4, R32 ;  /* 0x0000002004207220 */ /* 0x000fe20000410000 */
        /* <DEDUP_REMOVED lines=9> */
[----:B------:R-:W-:Y:S02]  /*6b30*/  FMUL.FTZ R36, R36, UR5 ;  /* 0x0000000524247c20 */ /* 0x000fe40008410000 */
[----:B------:R-:W-:Y:S02]  /*6b40*/  FMUL.FTZ R5, R48, R5 ;  /* 0x0000000530057220 */ /* 0x000fe40000410000 */
[----:B------:R-:W-:Y:S01]  /*6b50*/  FMUL.FTZ R36, R17, R36 ;  /* 0x0000002411247220 */ /* 0x000fe20000410000 */
[----:B------:R-:W-:Y:S04]  /*6b60*/  FFMA.FTZ R17, -R236, R236, 1 ;  /* 0x3f800000ec117423 */ /* 0x000fe800000101ec */
[----:B------:R-:W-:Y:S01]  /*6b70*/  FMUL.FTZ R17, R17, UR5 ;  /* 0x0000000511117c20 */ /* 0x000fe20008410000 */
[----:B------:R-:W-:Y:S02]  /*6b80*/  F2FP.BF16.F32.PACK_AB R37, R33, R36 ;  /* 0x000000242125723e */ /* 0x000fe400000010ff */
[----:B------:R-:W-:Y:S01]  /*6b90*/  F2FP.BF16.F32.PACK_AB R36, R21, R32 ;  /* 0x000000201524723e */ /* 0x000fe200000010ff */
[----:B------:R-:W-:Y:S01]  /*6ba0*/  FMUL.FTZ R17, R53, R17 ;  /* 0x0000001135117220 */ /* 0x000fe20000410000 */
[----:B------:R-:W-:Y:S01]  /*6bb0*/  F2FP.BF16.F32.PACK_AB R32, R4, R5 ;  /* 0x000000050420723e */ /* 0x000fe200000010ff */
[----:B------:R-:W-:Y:S03]  /*6bc0*/  FFMA.FTZ R4, -R68, R68, 1 ;  /* 0x3f80000044047423 */ /* 0x000fe60000010144 */
[----:B------:R-:W-:Y:S01]  /*6bd0*/  F2FP.BF16.F32.PACK_AB R33, R17, R20 ;  /* 0x000000141121723e */ /* 0x000fe200000010ff */
[----:B------:R-:W-:Y:S01]  /*6be0*/  FFMA.FTZ R17, -R69, R69, 1 ;  /* 0x3f80000045117423 */ /* 0x000fe20000010145 */
[----:B------:R-:W-:Y:S01]  /*6bf0*/  FMUL.FTZ R20, R3, R6 ;  /* 0x0000000603147220 */ /* 0x000fe20000410000 */
[----:B------:R1:W5:Y:S01]  /*6c00*/  LDL.LU R69, [R1+0x5c] ;  /* 0x00005c0001457983 */ /* 0x0003620000300800 */
[----:B------:R-:W-:Y:S01]  /*6c10*/  FMUL.FTZ R6, R4, UR5 ;  /* 0x0000000504067c20 */ /* 0x000fe20008410000 */
[----:B------:R-:W-:Y:S02]  /*6c20*/  FMUL.FTZ R17, R17, UR5 ;  /* 0x0000000511117c20 */ /* 0x000fe40008410000 */
        /* <DEDUP_REMOVED lines=39> */
.L_x_495:
[----:B------:R-:W2:Y:S01]  /*6ea0*/  LDL R52, [R1+0x3c] ;  /* 0x00003c0001347983 */ /* 0x000ea20000100800 */
[----:B------:R-:W-:Y:S01]  /*6eb0*/  FMUL.FTZ R17, R20, R17 ;  /* 0x0000001114117220 */ /* 0x000fe20000410000 */
[C---:B-----5:R-:W-:Y:S01]  /*6ec0*/  FADD.FTZ R11, -R0.reuse, R11 ;  /* 0x0000000b000b7221 */ /* 0x060fe20000010100 */
[C---:B------:R-:W-:Y:S01]  /*6ed0*/  FADD.FTZ R15, -R0.reuse, R15 ;  /* 0x0000000f000f7221 */ /* 0x040fe20000010100 */
[----:B------:R-:W3:Y:S01]  /*6ee0*/  LDL.LU R49, [R1] ;  /* 0x0000000001317983 */ /* 0x000ee20000300800 */
[----:B------:R-:W-:Y:S01]  /*6ef0*/  FADD.FTZ R27, -R0, R27 ;  /* 0x0000001b001b7221 */ /* 0x000fe20000010100 */
[----:B------:R-:W-:Y:S01]  /*6f00*/  FMUL.FTZ R11, R234, R11 ;  /* 0x0000000bea0b7220 */ /* 0x000fe20000410000 */
[----:B------:R-:W-:Y:S01]  /*6f10*/  FMUL.FTZ R15, R232, R15 ;  /* 0x0000000fe80f7220 */ /* 0x000fe20000410000 */
[----:B------:R-:W4:Y:S01]  /*6f20*/  LDL.LU R48, [R1+0x4] ;  /* 0x0000040001307983 */ /* 0x000f220000300800 */
[----:B------:R-:W-:Y:S01]  /*6f30*/  FMUL.FTZ R27, R226, R27 ;  /* 0x0000001be21b7220 */ /* 0x000fe20000410000 */
[----:B-1----:R-:W-:Y:S01]  /*6f40*/  FFMA.FTZ R5, -R153, R153, 1 ;  /* 0x3f80000099057423 */ /* 0x002fe20000010199 */
[C---:B------:R-:W-:Y:S01]  /*6f50*/  FADD.FTZ R23, -R113.reuse, R23 ;  /* 0x0000001771177221 */ /* 0x040fe20000010100 */
[----:B------:R1:W-:Y:S01]  /*6f60*/  STS [R215+0xa000], R16 ;  /* 0x00a00010d7007388 */ /* 0x0003e20000000800 */
[----:B------:R-:W-:Y:S01]  /*6f70*/  FFMA.FTZ R4, -R152, R152, 1 ;  /* 0x3f80000098047423 */ /* 0x000fe20000010198 */
[C---:B------:R-:W-:Y:S01]  /*6f80*/  FADD.FTZ R19, -R113.reuse, R19 ;  /* 0x0000001371137221 */ /* 0x040fe20000010100 */
[----:B------:R-:W-:Y:S01]  /*6f90*/  FMUL.FTZ R23, R180, R23 ;  /* 0x00000017b4177220 */ /* 0x000fe20000410000 */
[C---:B------:R-:W-:Y:S01]  /*6fa0*/  FADD.FTZ R18, -R113.reuse, R18 ;  /* 0x0000001271127221 */ /* 0x040fe20000010100 */
[----:B------:R-:W-:Y:S01]  /*6fb0*/  FADD.FTZ R22, -R113, R22 ;  /* 0x0000001671167221 */ /* 0x000fe20000010100 */
[----:B------:R-:W-:Y:S01]  /*6fc0*/  FMUL.FTZ R19, R189, R19 ;  /* 0x00000013bd137220 */ /* 0x000fe20000410000 */
[----:B------:R-:W-:Y:S01]  /*6fd0*/  FADD.FTZ R38, -R113, R38 ;  /* 0x0000002671267221 */ /* 0x000fe20000010100 */
        /* <DEDUP_REMOVED lines=8> */
[----:B------:R-:W-:Y:S01]  /*7060*/  FMUL.FTZ R50, R142, R50 ;  /* 0x000000328e327220 */ /* 0x000fe20000410000 */
[----:B------:R-:W-:Y:S01]  /*7070*/  FMUL.FTZ R39, R158, R39 ;  /* 0x000000279e277220 */ /* 0x000fe20000410000 */
[C---:B------:R-:W-:Y:S01]  /*7080*/  FADD.FTZ R66, -R113.reuse, R66 ;  /* 0x0000004271427221 */ /* 0x040fe20000010100 */
[----:B------:R-:W-:Y:S01]  /*7090*/  FMUL.FTZ R55, R138, R55 ;  /* 0x000000378a377220 */ /* 0x000fe20000410000 */
[----:B------:R-:W-:Y:S01]  /*70a0*/  FADD.FTZ R51, -R113, R51 ;  /* 0x0000003371337221 */ /* 0x000fe20000010100 */
[----:B------:R-:W-:Y:S01]  /*70b0*/  FADD.FTZ R8, -R112, R8 ;  /* 0x0000000870087221 */ /* 0x000fe20000010100 */
[----:B------:R-:W-:Y:S01]  /*70c0*/  FMUL.FTZ R66, R132, R66 ;  /* 0x0000004284427220 */ /* 0x000fe20000410000 */
[----:B------:R-:W-:Y:S01]  /*70d0*/  FADD.FTZ R13, -R112, R13 ;  /* 0x0000000d700d7221 */ /* 0x000fe20000010100 */
[----:B------:R-:W-:Y:S01]  /*70e0*/  FMUL.FTZ R51, R141, R51 ;  /* 0x000000338d337220 */ /* 0x000fe20000410000 */
[----:B-1----:R-:W-:Y:S01]  /*70f0*/  FMUL.FTZ R16, R7, R6 ;  /* 0x0000000607107220 */ /* 0x002fe20000410000 */
[----:B------:R-:W-:Y:S01]  /*7100*/  FFMA.FTZ R7, -R157, R157, 1 ;  /* 0x3f8000009d077423 */ /* 0x000fe2000001019d */
[----:B------:R-:W-:Y:S01]  /*7110*/  FFMA.FTZ R6, -R156, R156, 1 ;  /* 0x3f8000009c067423 */ /* 0x000fe2000001019c */
[----:B------:R-:W-:Y:S01]  /*7120*/  FMUL.FTZ R13, R218, R13 ;  /* 0x0000000dda0d7220 */ /* 0x000fe20000410000 */
[----:B------:R-:W-:Y:S01]  /*7130*/  FADD.FTZ R9, -R112, R9 ;  /* 0x0000000970097221 */ /* 0x000fe20000010100 */
[----:B------:R-:W-:Y:S01]  /*7140*/  FMUL.FTZ R20, R7, UR5 ;  /* 0x0000000507147c20 */ /* 0x000fe20008410000 */
[----:B------:R-:W-:Y:S01]  /*7150*/  FMUL.FTZ R7, R6, UR5 ;  /* 0x0000000506077c20 */ /* 0x000fe20008410000 */
[----:B------:R-:W-:Y:S01]  /*7160*/  FMUL.FTZ R6, R5, UR5 ;  /* 0x0000000505067c20 */ /* 0x000fe20008410000 */
[----:B------:R-:W-:Y:S01]  /*7170*/  FMUL.FTZ R5, R4, UR5 ;  /* 0x0000000504057c20 */ /* 0x000fe20008410000 */
[----:B------:R-:W-:Y:S01]  /*7180*/  FMUL.FTZ R18, R18, R20 ;  /* 0x0000001412127220 */ /* 0x000fe20000410000 */
[----:B------:R-:W-:Y:S01]  /*7190*/  FMUL.FTZ R4, R19, R7 ;  /* 0x0000000713047220 */ /* 0x000fe20000410000 */
[----:B------:R-:W-:Y:S01]  /*71a0*/  FFMA.FTZ R7, -R149, R149, 1 ;  /* 0x3f80000095077423 */ /* 0x000fe20000010195 */
[----:B------:R-:W-:Y:S01]  /*71b0*/  FMUL.FTZ R23, R23, R5 ;  /* 0x0000000517177220 */ /* 0x000fe20000410000 */
[----:B------:R-:W-:Y:S01]  /*71c0*/  F2FP.BF16.F32.PACK_AB R5, R16, R17 ;  /* 0x000000111005723e */ /* 0x000fe200000010ff */
[----:B------:R-:W-:Y:S01]  /*71d0*/  FMUL.FTZ R22, R22, R6 ;  /* 0x0000000616167220 */ /* 0x000fe20000410000 */
[----:B------:R-:W-:Y:S01]  /*71e0*/  F2FP.BF16.F32.PACK_AB R4, R4, R18 ;  /* 0x000000120404723e */ /* 0x000fe200000010ff */
[----:B------:R-:W-:Y:S01]  /*71f0*/  FMUL.FTZ R17, R7, UR5 ;  /* 0x0000000507117c20 */ /* 0x000fe20008410000 */
[----:B------:R-:W-:Y:S01]  /*7200*/  FMUL.FTZ R9, R222, R9 ;  /* 0x00000009de097220 */ /* 0x000fe20000410000 */
[----:B------:R1:W-:Y:S01]  /*7210*/  STS [R215+0xa400], R5 ;  /* 0x00a40005d7007388 */ /* 0x0003e20000000800 */
[----:B------:R-:W-:Y:S01]  /*7220*/  FFMA.FTZ R7, -R144, R144, 1 ;  /* 0x3f80000090077423 */ /* 0x000fe20000010190 */
[----:B------:R-:W-:Y:S01]  /*7230*/  FFMA.FTZ R6, -R148, R148, 1 ;  /* 0x3f80000094067423 */ /* 0x000fe20000010194 */
[----:B------:R-:W-:Y:S01]  /*7240*/  F2FP.BF16.F32.PACK_AB R22, R23, R22 ;  /* 0x000000161716723e */ /* 0x000fe200000010ff */
[----:B------:R1:W-:Y:S01]  /*7250*/  STS [R216+0xa400], R4 ;  /* 0x00a40004d8007388 */ /* 0x0003e20000000800 */
[----:B------:R-:W-:Y:S01]  /*7260*/  FMUL.FTZ R7, R7, UR5 ;  /* 0x0000000507077c20 */ /* 0x000fe20008410000 */
[----:B------:R-:W-:Y:S01]  /*7270*/  FMUL.FTZ R16, R6, UR5 ;  /* 0x0000000506107c20 */ /* 0x000fe20008410000 */
[----:B------:R-:W-:Y:S01]  /*7280*/  FFMA.FTZ R6, -R143, R143, 1 ;  /* 0x3f8000008f067423 */ /* 0x000fe2000001018f */
[----:B------:R-:W-:Y:S01]  /*7290*/  STS [R216+0xa000], R101 ;  /* 0x00a00065d8007388 */ /* 0x000fe20000000800 */
[----:B------:R-:W-:Y:S01]  /*72a0*/  FMUL.FTZ R38, R38, R7 ;  /* 0x0000000726267220 */ /* 0x000fe20000410000 */
[----:B------:R-:W-:Y:S01]  /*72b0*/  FFMA.FTZ R7, -R136, R136, 1 ;  /* 0x3f80000088077423 */ /* 0x000fe20000010188 */
[----:B------:R-:W-:Y:S01]  /*72c0*/  FMUL.FTZ R20, R35, R16 ;  /* 0x0000001023147220 */ /* 0x000fe20000410000 */
[----:B------:R-:W-:Y:S01]  /*72d0*/  FMUL.FTZ R6, R6, UR5 ;  /* 0x0000000506067c20 */ /* 0x000fe20008410000 */
[----:B------:R-:W-:Y:S01]  /*72e0*/  FFMA.FTZ R16, -R133, R133, 1 ;  /* 0x3f80000085107423 */ /* 0x000fe20000010185 */
[----:B------:R-:W-:Y:S01]  /*72f0*/  FMUL.FTZ R7, R7, UR5 ;  /* 0x0000000507077c20 */ /* 0x000fe20008410000 */
[----:B------:R-:W-:Y:S01]  /*7300*/  FADD.FTZ R67, -R113, R67 ;  /* 0x0000004371437221 */ /* 0x000fe20000010100 */
[----:B------:R-:W-:Y:S01]  /*7310*/  FMUL.FTZ R19, R39, R6 ;  /* 0x0000000627137220 */ /* 0x000fe20000410000 */
[----:B------:R-:W-:Y:S01]  /*7320*/  FMUL.FTZ R16, R16, UR5 ;  /* 0x0000000510107c20 */ /* 0x000fe20008410000 */
[----:B------:R-:W-:Y:S01]  /*7330*/  FMUL.FTZ R50, R50, R7 ;  /* 0x0000000732327220 */ /* 0x000fe20000410000 */
[----:B------:R-:W-:Y:S01]  /*7340*/  FFMA.FTZ R7, -R130, R130, 1 ;  /* 0x3f80000082077423 */ /* 0x000fe20000010182 */
[----:B------:R-:W-:Y:S01]  /*7350*/  FFMA.FTZ R6, -R135, R135, 1 ;  /* 0x3f80000087067423 */ /* 0x000fe20000010187 */
[----:B------:R-:W-:Y:S01]  /*7360*/  FMUL.FTZ R55, R55, R16 ;  /* 0x0000001037377220 */ /* 0x000fe20000410000 */
[----:B------:R-:W-:Y:S01]  /*7370*/  FMUL.FTZ R16, R223, R8 ;  /* 0x00000008df107220 */ /* 0x000fe20000410000 */
[----:B------:R-:W-:Y:S01]  /*7380*/  FMUL.FTZ R7, R7, UR5 ;  /* 0x0000000507077c20 */ /* 0x000fe20008410000 */
[----:B------:R-:W-:Y:S01]  /*7390*/  FMUL.FTZ R6, R6, UR5 ;  /* 0x0000000506067c20 */ /* 0x000fe20008410000 */
[----:B-1----:R-:W-:Y:S01]  /*73a0*/  FFMA.FTZ R5, -R182, R182, 1 ;  /* 0x3f800000b6057423 */ /* 0x002fe200000101b6 */
[----:B------:R-:W-:Y:S01]  /*73b0*/  FFMA.FTZ R8, -R187, R187, 1 ;  /* 0x3f800000bb087423 */ /* 0x000fe200000101bb */
[----:B------:R-:W-:Y:S01]  /*73c0*/  FMUL.FTZ R66, R66, R7 ;  /* 0x0000000742427220 */ /* 0x000fe20000410000 */
[----:B------:R-:W-:Y:S01]  /*73d0*/  FFMA.FTZ R7, -R185, R185, 1 ;  /* 0x3f800000b9077423 */ /* 0x000fe200000101b9 */
[----:B------:R-:W-:Y:S01]  /*73e0*/  FMUL.FTZ R5, R5, UR5 ;  /* 0x0000000505057c20 */ /* 0x000fe20008410000 */
[----:B------:R-:W-:Y:S01]  /*73f0*/  FMUL.FTZ R51, R51, R6 ;  /* 0x0000000633337220 */ /* 0x000fe20000410000 */
[----:B------:R-:W-:Y:S01]  /*7400*/  FFMA.FTZ R6, -R115, R115, 1 ;  /* 0x3f80000073067423 */ /* 0x000fe20000010173 */
[----:B------:R-:W-:Y:S01]  /*7410*/  FMUL.FTZ R8, R8, UR5 ;  /* 0x0000000508087c20 */ /* 0x000fe20008410000 */
[----:B------:R-:W-:Y:S01]  /*7420*/  FMUL.FTZ R13, R13, R5 ;  /* 0x000000050d0d7220 */ /* 0x000fe20000410000 */
[----:B------:R-:W-:Y:S01]  /*7430*/  FMUL.FTZ R7, R7, UR5 ;  /* 0x0000000507077c20 */ /* 0x000fe20008410000 */
        /* <DEDUP_REMOVED lines=8> */
[C---:B------:R-:W-:Y:S01]  /*74c0*/  FADD.FTZ R24, -R112.reuse, R24 ;  /* 0x0000001870187221 */ /* 0x040fe20000010100 */
[----:B------:R-:W-:Y:S01]  /*74d0*/  FFMA.FTZ R8, -R175, R175, 1 ;  /* 0x3f800000af087423 */ /* 0x000fe200000101af */
[----:B------:R-:W-:Y:S01]  /*74e0*/  FMUL.FTZ R67, R67, R6 ;  /* 0x0000000643437220 */ /* 0x000fe20000410000 */
[----:B------:R-:W-:Y:S01]  /*74f0*/  FADD.FTZ R12, -R112, R12 ;  /* 0x0000000c700c7221 */ /* 0x000fe20000010100 */
[----:B------:R-:W-:Y:S01]  /*7500*/  FFMA.FTZ R6, -R183, R183, 1 ;  /* 0x3f800000b7067423 */ /* 0x000fe200000101b7 */
[----:B------:R-:W-:Y:S01]  /*7510*/  FMUL.FTZ R29, R29, R5 ;  /* 0x000000051d1d7220 */ /* 0x000fe20000410000 */
[----:B------:R-:W-:Y:S01]  /*7520*/  FMUL.FTZ R24, R207, R24 ;  /* 0x00000018cf187220 */ /* 0x000fe20000410000 */
[----:B------:R-:W-:Y:S01]  /*7530*/  FMUL.FTZ R8, R8, UR5 ;  /* 0x0000000508087c20 */ /* 0x000fe20008410000 */
[----:B------:R-:W-:Y:S01]  /*7540*/  FADD.FTZ R34, -R113, R34 ;  /* 0x0000002271227221 */ /* 0x000fe20000010100 */
[----:B------:R-:W-:Y:S01]  /*7550*/  F2FP.BF16.F32.PACK_AB R4, R9, R16 ;  /* 0x000000100904723e */ /* 0x000fe200000010ff */
[----:B------:R-:W-:Y:S01]  /*7560*/  FADD.FTZ R25, -R112, R25 ;  /* 0x0000001970197221 */ /* 0x000fe20000010100 */
[----:B------:R-:W-:Y:S01]  /*7570*/  FFMA.FTZ R7, -R174, R174, 1 ;  /* 0x3f800000ae077423 */ /* 0x000fe200000101ae */
[----:B------:R-:W-:Y:S01]  /*7580*/  FADD.FTZ R45, -R112, R45 ;  /* 0x0000002d702d7221 */ /* 0x000fe20000010100 */
[----:B------:R-:W-:Y:S01]  /*7590*/  FFMA.FTZ R5, -R150, R150, 1 ;  /* 0x3f80000096057423 */ /* 0x000fe20000010196 */
[----:B------:R1:W-:Y:S01]  /*75a0*/  STS [R215+0xc000], R4 ;  /* 0x00c00004d7007388 */ /* 0x0003e20000000800 */
[----:B------:R-:W-:Y:S01]  /*75b0*/  FMUL.FTZ R12, R219, R12 ;  /* 0x0000000cdb0c7220 */ /* 0x000fe20000410000 */
[----:B------:R-:W-:Y:S01]  /*75c0*/  FMUL.FTZ R6, R6, UR5 ;  /* 0x0000000506067c20 */ /* 0x000fe20008410000 */
[----:B------:R-:W-:Y:S01]  /*75d0*/  FMUL.FTZ R24, R24, R8 ;  /* 0x0000000818187220 */ /* 0x000fe20000410000 */
        /* <DEDUP_REMOVED lines=9> */
[----:B------:R-:W-:Y:S01]  /*7670*/  FADD.FTZ R28, -R112, R28 ;  /* 0x0000001c701c7221 */ /* 0x000fe20000010100 */
[----:B------:R-:W-:Y:S01]  /*7680*/  FFMA.FTZ R6, -R171, R171, 1 ;  /* 0x3f800000ab067423 */ /* 0x000fe200000101ab */
[----:B------:R-:W-:Y:S01]  /*7690*/  FMUL.FTZ R25, R25, R7 ;  /* 0x0000000719197220 */ /* 0x000fe20000410000 */
[----:B------:R-:W-:Y:S01]  /*76a0*/  FMUL.FTZ R16, R45, R5 ;  /* 0x000000052d107220 */ /* 0x000fe20000410000 */
[----:B------:R-:W-:Y:S01]  /*76b0*/  FMUL.FTZ R40, R188, R40 ;  /* 0x00000028bc287220 */ /* 0x000fe20000410000 */
[----:B------:R-:W-:Y:S01]  /*76c0*/  FMUL.FTZ R8, R8, UR5 ;  /* 0x0000000508087c20 */ /* 0x000fe20008410000 */
[----:B------:R-:W-:Y:S01]  /*76d0*/  FADD.FTZ R54, -R113, R54 ;  /* 0x0000003671367221 */ /* 0x000fe20000010100 */
[----:B------:R-:W-:Y:S01]  /*76e0*/  FFMA.FTZ R17, -R134, R134, 1 ;  /* 0x3f80000086117423 */ /* 0x000fe20000010186 */
[----:B------:R-:W-:Y:S01]  /*76f0*/  FADD.FTZ R41, -R112, R41 ;  /* 0x0000002970297221 */ /* 0x000fe20000010100 */
[----:B------:R-:W-:Y:S01]  /*7700*/  FFMA.FTZ R7, -R159, R159, 1 ;  /* 0x3f8000009f077423 */ /* 0x000fe2000001019f */
[----:B------:R-:W-:Y:S01]  /*7710*/  FFMA.FTZ R5, -R146, R146, 1 ;  /* 0x3f80000092057423 */ /* 0x000fe20000010192 */
[----:B------:R-:W-:Y:S01]  /*7720*/  FMUL.FTZ R28, R199, R28 ;  /* 0x0000001cc71c7220 */ /* 0x000fe20000410000 */
[----:B------:R-:W-:Y:S01]  /*7730*/  FMUL.FTZ R6, R6, UR5 ;  /* 0x0000000506067c20 */ /* 0x000fe20008410000 */
[----:B------:R-:W-:Y:S01]  /*7740*/  FMUL.FTZ R40, R40, R8 ;  /* 0x0000000828287220 */ /* 0x000fe20000410000 */
[----:B------:R-:W-:Y:S01]  /*7750*/  FMUL.FTZ R54, R140, R54 ;  /* 0x000000368c367220 */ /* 0x000fe20000410000 */
[----:B------:R-:W-:Y:S01]  /*7760*/  FMUL.FTZ R17, R17, UR5 ;  /* 0x0000000511117c20 */ /* 0x000fe20008410000 */
[----:B------:R-:W-:Y:S01]  /*7770*/  FMUL.FTZ R41, R186, R41 ;  /* 0x00000029ba297220 */ /* 0x000fe20000410000 */
[----:B------:R-:W-:Y:S01]  /*7780*/  FMUL.FTZ R7, R7, UR5 ;  /* 0x0000000507077c20 */ /* 0x000fe20008410000 */
        /* <DEDUP_REMOVED lines=9> */
[----:B------:R-:W-:Y:S01]  /*7820*/  FMUL.FTZ R5, R5, UR5 ;  /* 0x0000000505057c20 */ /* 0x000fe20008410000 */
[----:B------:R-:W-:Y:S01]  /*7830*/  FADD.FTZ R57, -R112, R57 ;  /* 0x0000003970397221 */ /* 0x000fe20000010100 */
[----:B------:R-:W-:Y:S01]  /*7840*/  FFMA.FTZ R7, -R147, R147, 1 ;  /* 0x3f80000093077423 */ /* 0x000fe20000010193 */
[----:B------:R-:W-:Y:S01]  /*7850*/  FMUL.FTZ R44, R177, R44 ;  /* 0x0000002cb12c7220 */ /* 0x000fe20000410000 */
[----:B------:R-:W-:Y:S01]  /*7860*/  FMUL.FTZ R6, R6, UR5 ;  /* 0x0000000506067c20 */ /* 0x000fe20008410000 */
[----:B------:R-:W-:Y:S01]  /*7870*/  F2FP.BF16.F32.PACK_AB R18, R13, R12 ;  /* 0x0000000c0d12723e */ /* 0x000fe200000010ff */
[----:B------:R-:W-:Y:S01]  /*7880*/  FMUL.FTZ R12, R61, R5 ;  /* 0x000000053d0c7220 */ /* 0x000fe20000410000 */
[----:B------:R-:W-:Y:S01]  /*7890*/  FMUL.FTZ R57, R168, R57 ;  /* 0x00000039a8397220 */ /* 0x000fe20000410000 */
[----:B------:R-:W-:Y:S01]  /*78a0*/  FMUL.FTZ R7, R7, UR5 ;  /* 0x0000000507077c20 */ /* 0x000fe20008410000 */
[----:B------:R-:W-:Y:S01]  /*78b0*/  FFMA.FTZ R5, -R203, R203, 1 ;  /* 0x3f800000cb057423 */ /* 0x000fe200000101cb */
[----:B------:R-:W-:Y:S01]  /*78c0*/  FMUL.FTZ R44, R44, R6 ;  /* 0x000000062c2c7220 */ /* 0x000fe20000410000 */
[----:B------:R-:W-:Y:S01]  /*78d0*/  FADD.FTZ R60, -R112, R60 ;  /* 0x0000003c703c7221 */ /* 0x000fe20000010100 */
[----:B------:R-:W-:Y:S01]  /*78e0*/  FFMA.FTZ R6, -R139, R139, 1 ;  /* 0x3f8000008b067423 */ /* 0x000fe2000001018b */
[----:B------:R-:W-:Y:S01]  /*78f0*/  FMUL.FTZ R13, R57, R7 ;  /* 0x00000007390d7220 */ /* 0x000fe20000410000 */
[----:B------:R-:W-:Y:S01]  /*7900*/  FMUL.FTZ R7, R5, UR5 ;  /* 0x0000000505077c20 */ /* 0x000fe20008410000 */
[----:B------:R-:W-:Y:S01]  /*7910*/  FADD.FTZ R14, -R0, R14 ;  /* 0x0000000e000e7221 */ /* 0x000fe20000010100 */
[----:B------:R-:W-:Y:S01]  /*7920*/  FFMA.FTZ R5, -R201, R201, 1 ;  /* 0x3f800000c9057423 */ /* 0x000fe200000101c9 */
[----:B------:R-:W-:Y:S01]  /*7930*/  FMUL.FTZ R60, R165, R60 ;  /* 0x0000003ca53c7220 */ /* 0x000fe20000410000 */
[----:B------:R-:W-:Y:S01]  /*7940*/  FMUL.FTZ R6, R6, UR5 ;  /* 0x0000000506067c20 */ /* 0x000fe20008410000 */
[----:B------:R-:W-:Y:S01]  /*7950*/  FADD.FTZ R10, -R0, R10 ;  /* 0x0000000a000a7221 */ /* 0x000fe20000010100 */
[----:B-1----:R-:W-:Y:S01]  /*7960*/  FFMA.FTZ R4, -R202, R202, 1 ;  /* 0x3f800000ca047423 */ /* 0x002fe200000101ca */
[----:B------:R-:W-:Y:S01]  /*7970*/  FMUL.FTZ R14, R233, R14 ;  /* 0x0000000ee90e7220 */ /* 0x000fe20000410000 */
[----:B------:R-:W-:Y:S01]  /*7980*/  FMUL.FTZ R5, R5, UR5 ;  /* 0x0000000505057c20 */ /* 0x000fe20008410000 */
        /* <DEDUP_REMOVED lines=13> */
[----:B------:R-:W-:Y:S01]  /*7a60*/  FMUL.FTZ R9, R15, R4 ;  /* 0x000000040f097220 */ /* 0x000fe20000410000 */
[----:B------:R-:W-:Y:S01]  /*7a70*/  F2FP.BF16.F32.PACK_AB R10, R10, R7 ;  /* 0x000000070a0a723e */ /* 0x000fe200000010ff */
[----:B------:R-:W-:Y:S01]  /*7a80*/  FMUL.FTZ R26, R26, R6 ;  /* 0x000000061a1a7220 */ /* 0x000fe20000410000 */
[----:B------:R-:W-:Y:S01]  /*7a90*/  FMUL.FTZ R56, R169, R56 ;  /* 0x00000038a9387220 */ /* 0x000fe20000410000 */
[----:B------:R-:W-:Y:S01]  /*7aa0*/  FFMA.FTZ R4, -R194, R194, 1 ;  /* 0x3f800000c2047423 */ /* 0x000fe200000101c2 */
[----:B------:R-:W-:Y:S01]  /*7ab0*/  FADD.FTZ R43, -R0, R43 ;  /* 0x0000002b002b7221 */ /* 0x000fe20000010100 */
[----:B------:R-:W-:Y:S01]  /*7ac0*/  STS [R215+0xc400], R10 ;  /* 0x00c4000ad7007388 */ /* 0x000fe20000000800 */
[----:B------:R-:W-:Y:S01]  /*7ad0*/  FFMA.FTZ R6, -R178, R178, 1 ;  /* 0x3f800000b2067423 */ /* 0x000fe200000101b2 */
[----:B------:R-:W-:Y:S01]  /*7ae0*/  F2FP.BF16.F32.PACK_AB R9, R9, R14 ;  /* 0x0000000e0909723e */ /* 0x000fe200000010ff */
[----:B------:R-:W-:Y:S01]  /*7af0*/  FMUL.FTZ R56, R56, R8 ;  /* 0x0000000838387220 */ /* 0x000fe20000410000 */
[----:B------:R-:W-:Y:S01]  /*7b00*/  STS [R216+0xc000], R18 ;  /* 0x00c00012d8007388 */ /* 0x000fe20000000800 */
[----:B------:R-:W-:Y:S01]  /*7b10*/  FADD.FTZ R30, -R0, R30 ;  /* 0x0000001e001e7221 */ /* 0x000fe20000010100 */
[----:B------:R-:W-:Y:S01]  /*7b20*/  FFMA.FTZ R5, -R193, R193, 1 ;  /* 0x3f800000c1057423 */ /* 0x000fe200000101c1 */
[----:B------:R-:W-:Y:S01]  /*7b30*/  FMUL.FTZ R8, R4, UR5 ;  /* 0x0000000504087c20 */ /* 0x000fe20008410000 */
[----:B------:R-:W-:Y:S01]  /*7b40*/  STS [R216+0xc400], R9 ;  /* 0x00c40009d8007388 */ /* 0x000fe20000000800 */
[----:B------:R-:W-:Y:S01]  /*7b50*/  FMUL.FTZ R43, R208, R43 ;  /* 0x0000002bd02b7220 */ /* 0x000fe20000410000 */
[----:B------:R-:W-:Y:S01]  /*7b60*/  FMUL.FTZ R6, R6, UR5 ;  /* 0x0000000506067c20 */ /* 0x000fe20008410000 */
[----:B------:R-:W-:Y:S01]  /*7b70*/  FADD.FTZ R31, -R0, R31 ;  /* 0x0000001f001f7221 */ /* 0x000fe20000010100 */
[----:B------:R-:W-:Y:S01]  /*7b80*/  STS [R217+0xa000], R102 ;  /* 0x00a00066d9007388 */ /* 0x000fe20000000800 */
[----:B------:R-:W-:Y:S01]  /*7b90*/  FFMA.FTZ R4, -R191, R191, 1 ;  /* 0x3f800000bf047423 */ /* 0x000fe200000101bf */
[----:B------:R-:W-:Y:S01]  /*7ba0*/  FMUL.FTZ R30, R221, R30 ;  /* 0x0000001edd1e7220 */ /* 0x000fe20000410000 */
[----:B------:R-:W-:Y:S01]  /*7bb0*/  FMUL.FTZ R5, R5, UR5 ;  /* 0x0000000505057c20 */ /* 0x000fe20008410000 */
[----:B------:R-:W-:Y:S01]  /*7bc0*/  STS [R217+0xa400], R22 ;  /* 0x00a40016d9007388 */ /* 0x000fe20000000800 */
[----:B------:R-:W-:Y:S01]  /*7bd0*/  FMUL.FTZ R43, R43, R6 ;  /* 0x000000062b2b7220 */ /* 0x000fe20000410000 */
[----:B------:R-:W-:Y:S01]  /*7be0*/  FMUL.FTZ R8, R27, R8 ;  /* 0x000000081b087220 */ /* 0x000fe20000410000 */
[----:B------:R-:W-:Y:S01]  /*7bf0*/  FMUL.FTZ R31, R220, R31 ;  /* 0x0000001fdc1f7220 */ /* 0x000fe20000410000 */
[----:B------:R-:W-:Y:S01]  /*7c00*/  STS [R214+0xa000], R100 ;  /* 0x00a00064d6007388 */ /* 0x000fe20000000800 */
[----:B------:R-:W-:Y:S01]  /*7c10*/  FMUL.FTZ R4, R4, UR5 ;  /* 0x0000000504047c20 */ /* 0x000fe20008410000 */
[----:B------:R-:W-:Y:S01]  /*7c20*/  FFMA.FTZ R6, -R164, R164, 1 ;  /* 0x3f800000a4067423 */ /* 0x000fe200000101a4 */
[----:B------:R-:W-:Y:S01]  /*7c30*/  FADD.FTZ R58, -R0, R58 ;  /* 0x0000003a003a7221 */ /* 0x000fe20000010100 */
[----:B------:R-:W-:Y:S01]  /*7c40*/  F2FP.BF16.F32.PACK_AB R20, R20, R34 ;  /* 0x000000221414723e */ /* 0x000fe200000010ff */
[----:B------:R-:W-:Y:S01]  /*7c50*/  FMUL.FTZ R30, R30, R5 ;  /* 0x000000051e1e7220 */ /* 0x000fe20000410000 */
[----:B------:R-:W-:Y:S01]  /*7c60*/  FADD.FTZ R46, -R0, R46 ;  /* 0x0000002e002e7221 */ /* 0x000fe20000010100 */
[----:B------:R-:W-:Y:S01]  /*7c70*/  FFMA.FTZ R5, -R173, R173, 1 ;  /* 0x3f800000ad057423 */ /* 0x000fe200000101ad */
[----:B------:R-:W-:Y:S01]  /*7c80*/  FMUL.FTZ R31, R31, R4 ;  /* 0x000000041f1f7220 */ /* 0x000fe20000410000 */
[----:B------:R-:W-:Y:S01]  /*7c90*/  STS [R214+0xa400], R20 ;  /* 0x00a40014d6007388 */ /* 0x000fe20000000800 */
[----:B------:R-:W-:Y:S01]  /*7ca0*/  FMUL.FTZ R6, R6, UR5 ;  /* 0x0000000506067c20 */ /* 0x000fe20008410000 */
[----:B------:R-:W-:Y:S01]  /*7cb0*/  FMUL.FTZ R58, R197, R58 ;  /* 0x0000003ac53a7220 */ /* 0x000fe20000410000 */
[----:B------:R-:W-:Y:S01]  /*7cc0*/  F2FP.BF16.F32.PACK_AB R24, R25, R24 ;  /* 0x000000181918723e */ /* 0x000fe200000010ff */
[----:B------:R-:W-:Y:S01]  /*7cd0*/  FMUL.FTZ R46, R205, R46 ;  /* 0x0000002ecd2e7220 */ /* 0x000fe20000410000 */
[----:B------:R-:W-:Y:S01]  /*7ce0*/  F2FP.BF16.F32.PACK_AB R8, R8, R26 ;  /* 0x0000001a0808723e */ /* 0x000fe200000010ff */
[----:B------:R-:W-:Y:S01]  /*7cf0*/  FMUL.FTZ R5, R5, UR5 ;  /* 0x0000000505057c20 */ /* 0x000fe20008410000 */
[----:B------:R-:W-:Y:S01]  /*7d00*/  FADD.FTZ R47, -R0, R47 ;  /* 0x0000002f002f7221 */ /* 0x000fe20000010100 */
[----:B------:R-:W-:Y:S01]  /*7d10*/  FFMA.FTZ R4, -R172, R172, 1 ;  /* 0x3f800000ac047423 */ /* 0x000fe200000101ac */
[----:B------:R-:W-:Y:S01]  /*7d20*/  FMUL.FTZ R58, R58, R6 ;  /* 0x000000063a3a7220 */ /* 0x000fe20000410000 */
[----:B------:R-:W-:Y:S01]  /*7d30*/  FADD.FTZ R42, -R0, R42 ;  /* 0x0000002a002a7221 */ /* 0x000fe20000010100 */
[----:B------:R-:W-:Y:S01]  /*7d40*/  FFMA.FTZ R7, -R179, R179, 1 ;  /* 0x3f800000b3077423 */ /* 0x000fe200000101b3 */
[----:B------:R-:W-:Y:S01]  /*7d50*/  F2FP.BF16.F32.PACK_AB R6, R31, R30 ;  /* 0x0000001e1f06723e */ /* 0x000fe200000010ff */
[----:B------:R-:W-:Y:S01]  /*7d60*/  STS [R217+0xc000], R24 ;  /* 0x00c00018d9007388 */ /* 0x000fe20000000800 */
[----:B------:R-:W-:Y:S01]  /*7d70*/  F2FP.BF16.F32.PACK_AB R28, R29, R28 ;  /* 0x0000001c1d1c723e */ /* 0x000fe200000010ff */
[----:B------:R-:W-:Y:S01]  /*7d80*/  FMUL.FTZ R46, R46, R5 ;  /* 0x000000052e2e7220 */ /* 0x000fe20000410000 */
[----:B------:R-:W-:Y:S01]  /*7d90*/  FMUL.FTZ R47, R204, R47 ;  /* 0x0000002fcc2f7220 */ /* 0x000fe20000410000 */
[----:B------:R-:W-:Y:S01]  /*7da0*/  STS [R217+0xc400], R8 ;  /* 0x00c40008d9007388 */ /* 0x000fe20000000800 */
[----:B------:R-:W-:Y:S01]  /*7db0*/  FMUL.FTZ R4, R4, UR5 ;  /* 0x0000000504047c20 */ /* 0x000fe20008410000 */
[----:B------:R-:W-:Y:S01]  /*7dc0*/  FMUL.FTZ R42, R209, R42 ;  /* 0x0000002ad12a7220 */ /* 0x000fe20000410000 */
[----:B------:R-:W-:Y:S01]  /*7dd0*/  FMUL.FTZ R7, R7, UR5 ;  /* 0x0000000507077c20 */ /* 0x000fe20008410000 */
[----:B------:R-:W-:Y:S01]  /*7de0*/  FFMA.FTZ R5, -R163, R163, 1 ;  /* 0x3f800000a3057423 */ /* 0x000fe200000101a3 */
[C---:B------:R-:W-:Y:S01]  /*7df0*/  FADD.FTZ R59, -R0.reuse, R59 ;  /* 0x0000003b003b7221 */ /* 0x040fe20000010100 */
[----:B------:R-:W-:Y:S01]  /*7e00*/  F2FP.BF16.F32.PACK_AB R19, R19, R38 ;  /* 0x000000261313723e */ /* 0x000fe200000010ff */
[----:B------:R-:W-:Y:S01]  /*7e10*/  STS [R214+0xc000], R28 ;  /* 0x00c0001cd6007388 */ /* 0x000fe20000000800 */
[C---:B------:R-:W-:Y:S01]  /*7e20*/  FADD.FTZ R62, -R0.reuse, R62 ;  /* 0x0000003e003e7221 */ /* 0x040fe20000010100 */
[----:B------:R-:W-:Y:S01]  /*7e30*/  FADD.FTZ R63, -R0, R63 ;  /* 0x0000003f003f7221 */ /* 0x000fe20000010100 */
[----:B------:R-:W-:Y:S01]  /*7e40*/  FMUL.FTZ R47, R47, R4 ;  /* 0x000000042f2f7220 */ /* 0x000fe20000410000 */
[----:B------:R-:W-:Y:S01]  /*7e50*/  STS [R214+0xc400], R6 ;  /* 0x00c40006d6007388 */ /* 0x000fe20000000800 */
[----:B------:R-:W-:Y:S01]  /*7e60*/  FFMA.FTZ R0, -R154, R154, 1 ;  /* 0x3f8000009a007423 */ /* 0x000fe2000001019a */
[----:B------:R-:W-:Y:S01]  /*7e70*/  FMUL.FTZ R42, R42, R7 ;  /* 0x000000072a2a7220 */ /* 0x000fe20000410000 */
[----:B------:R-:W-:Y:S01]  /*7e80*/  FMUL.FTZ R5, R5, UR5 ;  /* 0x0000000505057c20 */ /* 0x000fe20008410000 */
[----:B------:R-:W-:Y:S01]  /*7e90*/  FMUL.FTZ R59, R196, R59 ;  /* 0x0000003bc43b7220 */ /* 0x000fe20000410000 */
[----:B------:R-:W-:Y:S01]  /*7ea0*/  FFMA.FTZ R4, -R155, R155, 1 ;  /* 0x3f8000009b047423 */ /* 0x000fe2000001019b */
[----:B------:R-:W-:Y:S01]  /*7eb0*/  F2FP.BF16.F32.PACK_AB R50, R51, R50 ;  /* 0x000000323332723e */ /* 0x000fe200000010ff */
[----:B------:R-:W-:Y:S01]  /*7ec0*/  STS [R210+0xa000], R37 ;  /* 0x00a00025d2007388 */ /* 0x000fe20000000800 */
[----:B------:R-:W-:Y:S01]  /*7ed0*/  FMUL.FTZ R7, R0, UR5 ;  /* 0x0000000500077c20 */ /* 0x000fe20008410000 */
[----:B------:R-:W-:Y:S01]  /*7ee0*/  FMUL.FTZ R4, R4, UR5 ;  /* 0x0000000504047c20 */ /* 0x000fe20008410000 */
[----:B------:R-:W-:Y:S01]  /*7ef0*/  FMUL.FTZ R0, R59, R5 ;  /* 0x000000053b007220 */ /* 0x000fe20000410000 */
[----:B------:R-:W-:Y:S01]  /*7f00*/  STS [R210+0xa400], R19 ;  /* 0x00a40013d2007388 */ /* 0x000fe20000000800 */
[----:B------:R-:W-:Y:S01]  /*7f10*/  FMUL.FTZ R62, R192, R62 ;  /* 0x0000003ec03e7220 */ /* 0x000fe20000410000 */
        /* <DEDUP_REMOVED lines=8> */
[----:B------:R-:W-:Y:S02]  /*7fa0*/  F2FP.BF16.F32.PACK_AB R4, R47, R46 ;  /* 0x0000002e2f04723e */ /* 0x000fe400000010ff */
[----:B------:R-:W-:Y:S01]  /*7fb0*/  F2FP.BF16.F32.PACK_AB R54, R55, R54 ;  /* 0x000000363736723e */ /* 0x000fe200000010ff */
[----:B------:R-:W-:Y:S01]  /*7fc0*/  STS [R210+0xc000], R17 ;  /* 0x00c00011d2007388 */ /* 0x000fe20000000800 */
[----:B------:R-:W-:Y:S02]  /*7fd0*/  F2FP.BF16.F32.PACK_AB R66, R67, R66 ;  /* 0x000000424342723e */ /* 0x000fe400000010ff */
        /* <DEDUP_REMOVED lines=23> */
[-C--:B-1----:R-:W-:Y:S05]  /*8150*/  HMMA.16816.F32.BF16 R68, R4, R8.reuse, R68 ;  /* 0x000000080444723c */ /* 0x082fea0000041844 */
[----:B--2---:R-:W-:Y:S01]  /*8160*/  LEA R52, R52, UR4, 0x1 ;  /* 0x0000000434347c11 */ /* 0x004fe2000f8e08ff */
[C---:B---3--:R-:W-:Y:S05]  /*8170*/  HMMA.16816.F32.BF16 R72, R12.reuse, R8, R72 ;  /* 0x000000080c48723c */ /* 0x048fea0000041848 */
[----:B----4-:R-:W-:Y:S01]  /*8180*/  MOV R54, R48 ;  /* 0x0000003000367202 */ /* 0x010fe20000000f00 */
[-C--:B------:R-:W-:Y:S01]  /*8190*/  HMMA.16816.F32.BF16 R76, R12, R10.reuse, R76 ;  /* 0x0000000a0c4c723c */ /* 0x080fe2000004184c */
[----:B------:R-:W-:Y:S04]  /*81a0*/  LDSM.16.MT88.4 R12, [R2+0x17000] ;  /* 0x01700000020c783b */ /* 0x000fe80000004200 */
[----:B------:R-:W-:Y:S01]  /*81b0*/  MOV R55, R49 ;  /* 0x0000003100377202 */ /* 0x000fe20000000f00 */
[----:B------:R-:W-:Y:S01]  /*81c0*/  HMMA.16816.F32.BF16 R80, R4, R10, R80 ;  /* 0x0000000a0450723c */ /* 0x000fe20000041850 */
[----:B------:R-:W-:Y:S04]  /*81d0*/  LDSM.16.MT88.4 R4, [R2+0x13000] ;  /* 0x013000000204783b */ /* 0x000fe80000004200 */
[----:B------:R-:W1:Y:S01]  /*81e0*/  LDSM.16.MT88.4 R8, [R0+0x4800] ;  /* 0x004800000008783b */ /* 0x000e620000004200 */
[-C--:B------:R-:W-:Y:S06]  /*81f0*/  HMMA.16816.F32.BF16 R68, R16, R20.reuse, R68 ;  /* 0x000000141044723c */ /* 0x080fec0000041844 */
        /* <DEDUP_REMOVED lines=70> */
.L_x_496:
        /* <DEDUP_REMOVED lines=83> */
[----:B------:R2:W-:Y:S01]  /*8b90*/  STL [R1], R39 ;  /* 0x0000002701007387 */ /* 0x0005e20000100800 */
        /* <DEDUP_REMOVED lines=220> */
.L_x_498:
        /* <DEDUP_REMOVED lines=19> */
.L_x_499:
        /* <DEDUP_REMOVED lines=43> */
.L_x_501:
[----:B------:R-:W-:Y:S05]  /*9d40*/  BSYNC B0 ;  /* 0x0000000000007941 */ /* 0x000fea0003800000 */
.L_x_500:
        /* <DEDUP_REMOVED lines=13> */
.L_x_503:
[----:B------:R-:W-:Y:S05]  /*9e20*/  BSYNC B0 ;  /* 0x0000000000007941 */ /* 0x000fea0003800000 */
.L_x_502:
        /* <DEDUP_REMOVED lines=27> */
.L_x_505:
[----:B------:R-:W-:Y:S05]  /*9fe0*/  BSYNC B0 ;  /* 0x0000000000007941 */ /* 0x000fea0003800000 */
.L_x_504:
        /* <DEDUP_REMOVED lines=13> */
.L_x_478:
[----:B------:R-:W-:Y:S05]  /*a0c0*/  BSYNC B1 ;  /* 0x0000000000017941 */ /* 0x000fea0003800000 */
.L_x_464:
        /* <DEDUP_REMOVED lines=11> */
.L_x_506:
[----:B------:R-:W-:Y:S05]  /*a180*/  EXIT ;  /* 0x000000000000794d */ /* 0x000fea0003800000 */
.L_x_508:
        /* <DEDUP_REMOVED lines=15> */
.L_x_705:


//--------------------- .text._ZN5flash44flash_bwd_dq_dk_dv_loop_seqk_parallel_kernelI23Flash_bwd_kernel_traitsILi32ELi128ELi128ELi8ELi4ELi4ELi4ELb0ELb0EN7cutlass10bfloat16_tE19Flash_kernel_traitsILi32ELi128ELi128ELi8ES3_EELb1ELb1ELb0ELb0ELb1ELb1ELb0EEEvNS_16Flash_bwd_paramsE --------------------------
	.section	.text._ZN5flash44flash_bwd_dq_dk_dv_loop_seqk_parallel_kernelI23Flash_bwd_kernel_traitsILi32ELi128ELi128ELi8ELi4ELi4ELi4ELb0ELb0EN7cutlass10bfloat16_tE19Flash_kernel_traitsILi32ELi128ELi128ELi8ES3_EELb1ELb1ELb0ELb0ELb1ELb1ELb0EEEvNS_16Flash_bwd_paramsE,"ax",@progbits
	.align	128
        .global         _ZN5flash44flash_bwd_dq_dk_dv_loop_seqk_parallel_kernelI23Flash_bwd_kernel_traitsILi32ELi128ELi128ELi8ELi4ELi4ELi4ELb0ELb0EN7cutlass10bfloat16_tE19Flash_kernel_traitsILi32ELi128ELi128ELi8ES3_EELb1ELb1ELb0ELb0ELb1ELb1ELb0EEEvNS_16Flash_bwd_paramsE
        .type           _ZN5flash44flash_bwd_dq_dk_dv_loop_seqk_parallel_kernelI23Flash_bwd_kernel_traitsILi32ELi128ELi128ELi8ELi4ELi4ELi4ELb0ELb0EN7cutlass10bfloat16_tE19Flash_kernel_traitsILi32ELi128ELi128ELi8ES3_EELb1ELb1ELb0ELb0ELb1ELb1ELb0EEEvNS_16Flash_bwd_paramsE,@function
        .size           _ZN5flash44flash_bwd_dq_dk_dv_loop_seqk_parallel_kernelI23Flash_bwd_kernel_traitsILi32ELi128ELi128ELi8ELi4ELi4ELi4ELb0ELb0EN7cutlass10bfloat16_tE19Flash_kernel_traitsILi32ELi128ELi128ELi8ES3_EELb1ELb1ELb0ELb0ELb1ELb1ELb0EEEvNS_16Flash_bwd_paramsE,(.L_x_706 - _ZN5flash44flash_bwd_dq_dk_dv_loop_seqk_parallel_kernelI23Flash_bwd_kernel_traitsILi32ELi128ELi128ELi8ELi4ELi4ELi4ELb0ELb0EN7cutlass10bfloat16_tE19Flash_kernel_traitsILi32ELi128ELi128ELi8ES3_EELb1ELb1ELb0ELb0ELb1ELb1ELb0EEEvNS_16Flash_bwd_paramsE)
        .other          _ZN5flash44flash_bwd_dq_dk_dv_loop_seqk_parallel_kernelI23Flash_bwd_kernel_traitsILi32ELi128ELi128ELi8ELi4ELi4ELi4ELb0ELb0EN7cutlass10bfloat16_tE19Flash_kernel_traitsILi32ELi128ELi128ELi8ES3_EELb1ELb1ELb0ELb0ELb1ELb1ELb0EEEvNS_16Flash_bwd_paramsE,@"STO_CUDA_ENTRY STV_DEFAULT"
_ZN5flash44flash_bwd_dq_dk_dv_loop_seqk_parallel_kernelI23Flash_bwd_kernel_traitsILi32ELi128ELi128ELi8ELi4ELi4ELi4ELb0ELb0EN7cutlass10bfloat16_tE19Flash_kernel_traitsILi32ELi128ELi128ELi8ES3_EELb1ELb1ELb0ELb0ELb1ELb1ELb0EEEvNS_16Flash_bwd_paramsE:
.text._ZN5flash44flash_bwd_dq_dk_dv_loop_seqk_parallel_kernelI23Flash_bwd_kernel_traitsILi32ELi128ELi128ELi8ELi4ELi4ELi4ELb0ELb0EN7cutlass10bfloat16_tE19Flash_kernel_traitsILi32ELi128ELi128ELi8ES3_EELb1ELb1ELb0ELb0ELb1ELb1ELb0EEEvNS_16Flash_bwd_paramsE:
        /* <DEDUP_REMOVED lines=27> */
[CC--:B------:R-:W-:Y:S01]  /*01b0*/  LEA.HI R144, R3.reuse, R148.reuse, RZ, 0x5 ;  /* 0x0000009403907211 */ /* 0x0c0fe200078f28ff */
[----:B------:R-:W-:Y:S01]  /*01c0*/  UIMAD.WIDE UR16, UR9, 0x80, URZ ;  /* 0x00000080091078a5 */ /* 0x000fe2000f8e023f */
[----:B------:R-:W-:Y:S01]  /*01d0*/  LEA.HI R5, R3, R148, RZ, 0x4 ;  /* 0x0000009403057211 */ /* 0x000fe200078f20ff */
[----:B----4-:R-:W-:Y:S01]  /*01e0*/  USHF.R.S32.HI UR14, URZ, 0x1f, UR10 ;  /* 0x0000001f3f0e7899 */ /* 0x010fe2000801140a */
[----:B------:R-:W-:-:S02]  /*01f0*/  LOP3.LUT R11, R15, 0xfffffff8, RZ, 0xc0, !PT ;  /* 0xfffffff80f0b7812 */ /* 0x000fc400078ec0ff */
[----:B------:R-:W-:Y:S02]  /*0200*/  LOP3.LUT R7, R144, 0xffffffe0, RZ, 0xc0, !PT ;  /* 0xffffffe090077812 */ /* 0x000fe400078ec0ff */
[CC--:B------:R-:W-:Y:S01]  /*0210*/  LEA.HI R8, R3.reuse, R148.reuse, RZ, 0x2 ;  /* 0x0000009403087211 */ /* 0x0c0fe200078f10ff */
[C---:B------:R-:W-:Y:S01]  /*0220*/  IMAD.IADD R134, R148.reuse, 0x1, -R11 ;  /* 0x0000000194867824 */ /* 0x040fe200078e0a0b */
[----:B------:R-:W-:Y:S01]  /*0230*/  SHF.R.S32.HI R0, RZ, 0x4, R5 ;  /* 0x00000004ff007819 */ /* 0x000fe20000011405 */
[----:B------:R-:W-:Y:S01]  /*0240*/  IMAD.IADD R7, R148, 0x1, -R7 ;  /* 0x0000000194077824 */ /* 0x000fe200078e0a07 */
[----:B------:R-:W-:Y:S01]  /*0250*/  LEA.HI R142, R3, R148, RZ, 0x7 ;  /* 0x00000094038e7211 */ /* 0x000fe200078f38ff */
[----:B-----5:R-:W-:Y:S01]  /*0260*/  USHF.R.S32.HI UR13, URZ, 0x1f, UR8 ;  /* 0x0000001f3f0d7899 */ /* 0x020fe20008011408 */
[----:B------:R-:W-:Y:S02]  /*0270*/  LOP3.LUT R9, R5, 0xfffffff0, RZ, 0xc0, !PT ;  /* 0xfffffff005097812 */ /* 0x000fe400078ec0ff */
[----:B------:R-:W-:-:S02]  /*0280*/  LOP3.LUT R3, R8, 0xfffffffc, RZ, 0xc0, !PT ;  /* 0xfffffffc08037812 */ /* 0x000fc400078ec0ff */
[--C-:B------:R-:W-:Y:S01]  /*0290*/  SHF.R.S32.HI R145, RZ, 0x2, R8.reuse ;  /* 0x00000002ff917819 */ /* 0x100fe20000011408 */
[C---:B------:R-:W-:Y:S01]  /*02a0*/  IMAD.IADD R12, R148.reuse, 0x1, -R9 ;  /* 0x00000001940c7824 */ /* 0x040fe200078e0a09 */
[----:B------:R-:W-:Y:S01]  /*02b0*/  LEA.HI R5, R5, R0, RZ, 0x1 ;  /* 0x0000000005057211 */ /* 0x000fe200078f08ff */
[----:B------:R-:W-:Y:S01]  /*02c0*/  IMAD.IADD R148, R148, 0x1, -R3 ;  /* 0x0000000194947824 */ /* 0x000fe200078e0a03 */
[----:B------:R-:W-:Y:S01]  /*02d0*/  SHF.R.S32.HI R8, RZ, 0x1f, R8 ;  /* 0x0000001fff087819 */ /* 0x000fe20000011408 */
[----:B-1----:R-:W-:Y:S01]  /*02e0*/  USHF.R.S32.HI UR12, URZ, 0x1f, UR7 ;  /* 0x0000001f3f0c7899 */ /* 0x002fe20008011407 */
[--C-:B------:R-:W-:Y:S02]  /*02f0*/  SHF.R.S32.HI R143, RZ, 0x5, R144.reuse ;  /* 0x00000005ff8f7819 */ /* 0x100fe40000011490 */
[----:B------:R-:W-:Y:S02]  /*0300*/  LEA.HI R6, R134, R134, RZ, 0x1 ;  /* 0x0000008686067211 */ /* 0x000fe400078f08ff */
[----:B------:R-:W-:-:S02]  /*0310*/  SHF.R.S32.HI R144, RZ, 0x1f, R144 ;  /* 0x0000001fff907819 */ /* 0x000fc40000011490 */
[----:B------:R-:W-:Y:S02]  /*0320*/  LOP3.LUT R5, R5, 0xfffffffe, RZ, 0xc0, !PT ;  /* 0xfffffffe05057812 */ /* 0x000fe400078ec0ff */
[----:B------:R-:W-:Y:S02]  /*0330*/  SHF.R.S32.HI R10, RZ, 0x1f, R7 ;  /* 0x0000001fff0a7819 */ /* 0x000fe40000011407 */
[----:B------:R-:W-:Y:S01]  /*0340*/  LEA.HI R8, R8, R145, RZ, 0x3 ;  /* 0x0000009108087211 */ /* 0x000fe200078f18ff */
[----:B------:R-:W-:Y:S01]  /*0350*/  IMAD.IADD R5, R0, 0x1, -R5 ;  /* 0x0000000100057824 */ /* 0x000fe200078e0a05 */
[----:B------:R-:W-:Y:S02]  /*0360*/  LOP3.LUT R3, R6, 0x7fffffe, RZ, 0xc0, !PT ;  /* 0x07fffffe06037812 */ /* 0x000fe400078ec0ff */
[----:B------:R-:W-:Y:S01]  /*0370*/  LEA.HI R144, R144, R143, RZ, 0x2 ;  /* 0x0000008f90907211 */ /* 0x000fe200078f10ff */
[C---:B------:R-:W-:Y:S01]  /*0380*/  IMAD.SHL.U32 R139, R5.reuse, 0x8, RZ ;  /* 0x00000008058b7824 */ /* 0x040fe200078e00ff */
[----:B------:R-:W-:Y:S01]  /*0390*/  SHF.R.S32.HI R142, RZ, 0x7, R142 ;  /* 0x00000007ff8e7819 */ /* 0x000fe2000001148e */
[----:B------:R-:W-:Y:S01]  /*03a0*/  IMAD.IADD R0, R134, 0x1, -R3 ;  /* 0x0000000186007824 */ /* 0x000fe200078e0a03 */
[----:B------:R-:W-:Y:S01]  /*03b0*/  LEA.HI R10, R10, R7, RZ, 0x2 ;  /* 0x000000070a0a7211 */ /* 0x000fe200078f10ff */
[----:B------:R-:W-:Y:S01]  /*03c0*/  IMAD.SHL.U32 R134, R134, 0x40, RZ ;  /* 0x0000004086867824 */ /* 0x000fe200078e00ff */
[----:B------:R-:W-:Y:S01]  /*03d0*/  LOP3.LUT R8, R8, 0xfffffff8, RZ, 0xc0, !PT ;  /* 0xfffffff808087812 */ /* 0x000fe200078ec0ff */
[----:B------:R-:W-:Y:S01]  /*03e0*/  IMAD R137, R142, 0x8, R5 ;  /* 0x000000088e897824 */ /* 0x000fe200078e0205 */
[----:B------:R-:W-:Y:S01]  /*03f0*/  LEA.HI R7, R12, R12, RZ, 0x1 ;  /* 0x0000000c0c077211 */ /* 0x000fe200078f08ff */
[----:B------:R-:W-:Y:S01]  /*0400*/  IMAD.SHL.U32 R138, R5, 0x10, RZ ;  /* 0x00000010058a7824 */ /* 0x000fe200078e00ff */
[----:B------:R-:W-:Y:S01]  /*0410*/  LOP3.LUT R144, R144, 0xfffffffc, RZ, 0xc0, !PT ;  /* 0xfffffffc90907812 */ /* 0x000fe200078ec0ff */
[----:B------:R-:W-:Y:S01]  /*0420*/  IMAD.IADD R8, R145, 0x1, -R8 ;  /* 0x0000000191087824 */ /* 0x000fe200078e0a08 */
[--C-:B------:R-:W-:Y:S01]  /*0430*/  SHF.R.S32.HI R3, RZ, 0x1, R7.reuse ;  /* 0x00000001ff037819 */ /* 0x100fe20000011407 */
[----:B------:R-:W-:Y:S01]  /*0440*/  IMAD R137, R137, 0x8, R0 ;  /* 0x0000000889897824 */ /* 0x000fe200078e0200 */
[----:B------:R-:W-:Y:S01]  /*0450*/  SHF.R.S32.HI R2, RZ, 0x1f, R7 ;  /* 0x0000001fff027819 */ /* 0x000fe20000011407 */
[----:B------:R-:W-:Y:S01]  /*0460*/  IMAD.IADD R144, R143, 0x1, -R144 ;  /* 0x000000018f907824 */ /* 0x000fe200078e0a90 */
[----:B------:R-:W-:Y:S01]  /*0470*/  LOP3.LUT R7, R7, 0x7fffffe, RZ, 0xc0, !PT ;  /* 0x07fffffe07077812 */ /* 0x000fe200078ec0ff */
[C---:B------:R-:W-:Y:S01]  /*0480*/  IMAD.SHL.U32 R11, R8.reuse, 0x40, RZ ;  /* 0x00000040080b7824 */ /* 0x040fe200078e00ff */
[----:B------:R-:W-:-:S02]  /*0490*/  LOP3.LUT R0, R8, 0x1, RZ, 0xc0, !PT ;  /* 0x0000000108007812 */ /* 0x000fc400078ec0ff */
[----:B------:R-:W-:Y:S01]  /*04a0*/  LEA.HI R2, R2, R3, RZ, 0x2 ;  /* 0x0000000302027211 */ /* 0x000fe200078f10ff */
[----:B------:R-:W-:Y:S01]  /*04b0*/  IMAD.IADD R4, R12, 0x1, -R7 ;  /* 0x000000010c047824 */ /* 0x000fe200078e0a07 */
[----:B------:R-:W-:Y:S01]  /*04c0*/  ISETP.NE.U32.AND P6, PT, R0, 0x1, PT ;  /* 0x000000010000780c */ /* 0x000fe20003fc5070 */
[----:B------:R-:W-:Y:S01]  /*04d0*/  IMAD.SHL.U32 R7, R144, 0x10, RZ ;  /* 0x0000001090077824 */ /* 0x000fe200078e00ff */
[----:B------:R-:W-:Y:S02]  /*04e0*/  LOP3.LUT R134, R134, 0x1c0, RZ, 0xc0, !PT ;  /* 0x000001c086867812 */ /* 0x000fe400078ec0ff */
[----:B------:R-:W-:Y:S02]  /*04f0*/  SHF.R.S32.HI R13, RZ, 0x1f, R12 ;  /* 0x0000001fff0d7819 */ /* 0x000fe4000001140c */
[----:B------:R-:W-:Y:S02]  /*0500*/  LOP3.LUT R2, R2, 0xfffffffc, RZ, 0xc0, !PT ;  /* 0xfffffffc02027812 */ /* 0x000fe400078ec0ff */
[----:B------:R-:W-:-:S02]  /*0510*/  LEA.HI R0, R8, R8, RZ, 0x1 ;  /* 0x0000000808007211 */ /* 0x000fc400078f08ff */
[----:B------:R-:W-:Y:S01]  /*0520*/  LEA.HI.SX32 R141, R10, R7, 0x1e ;  /* 0x000000070a8d7211 */ /* 0x000fe200078ff2ff */
[----:B------:R-:W-:Y:S01]  /*0530*/  IMAD.IADD R2, R3, 0x1, -R2 ;  /* 0x0000000103027824 */ /* 0x000fe200078e0a02 */
[----:B------:R-:W-:Y:S01]  /*0540*/  LOP3.LUT R10, R134, 0x30, R7, 0xf8, !PT ;  /* 0x00000030860a7812 */ /* 0x000fe200078ef807 */
[C---:B------:R-:W-:Y:S01]  /*0550*/  IMAD.SHL.U32 R3, R148.reuse, 0x2, RZ ;  /* 0x0000000294037824 */ /* 0x040fe200078e00ff */
[----:B------:R-:W-:Y:S01]  /*0560*/  LEA.HI R13, R13, R12, RZ, 0x3 ;  /* 0x0000000c0d0d7211 */ /* 0x000fe200078f18ff */
[----:B------:R-:W-:Y:S01]  /*0570*/  IMAD.SHL.U32 R148, R148, 0x8, RZ ;  /* 0x0000000894947824 */ /* 0x000fe200078e00ff */
[----:B------:R-:W-:Y:S01]  /*0580*/  LOP3.LUT R7, R0, 0x3fffffe, RZ, 0xc0, !PT ;  /* 0x03fffffe00077812 */ /* 0x000fe200078ec0ff */
[--C-:B------:R-:W-:Y:S01]  /*0590*/  IMAD R146, R142, 0x2000, R3.reuse ;  /* 0x000020008e927824 */ /* 0x100fe200078e0203 */
[----:B------:R-:W-:Y:S01]  /*05a0*/  LOP3.LUT R11, R11, 0x1c0, RZ, 0xc0, !PT ;  /* 0x000001c00b0b7812 */ /* 0x000fe200078ec0ff */
[----:B------:R-:W-:Y:S01]  /*05b0*/  IMAD R156, R144, 0x200, R3 ;  /* 0x00000200909c7824 */ /* 0x000fe200078e0203 */
[----:B------:R-:W-:Y:S01]  /*05c0*/  LOP3.LUT R133, R13, 0xfffffff8, RZ, 0xc0, !PT ;  /* 0xfffffff80d857812 */ /* 0x000fe200078ec0ff */
[----:B------:R-:W-:Y:S01]  /*05d0*/  IMAD.IADD R7, R8, 0x1, -R7 ;  /* 0x0000000108077824 */ /* 0x000fe200078e0a07 */
[----:B------:R-:W-:-:S02]  /*05e0*/  SHF.R.S32.HI R6, RZ, 0x1, R6 ;  /* 0x00000001ff067819 */ /* 0x000fc40000011406 */
[----:B------:R-:W-:Y:S01]  /*05f0*/  LOP3.LUT P5, RZ, R8, 0x2, RZ, 0xc0, !PT ;  /* 0x0000000208ff7812 */ /* 0x000fe200078ac0ff */
[----:B------:R-:W-:Y:S01]  /*0600*/  IMAD.IADD R133, R12, 0x1, -R133 ;  /* 0x000000010c857824 */ /* 0x000fe200078e0a85 */
[----:B------:R-:W-:Y:S01]  /*0610*/  LOP3.LUT P4, RZ, R8, 0x4, RZ, 0xc0, !PT ;  /* 0x0000000408ff7812 */ /* 0x000fe2000788c0ff */
[----:B------:R-:W-:Y:S01]  /*0620*/  IMAD.SHL.U32 R8, R144, 0x400, RZ ;  /* 0x0000040090087824 */ /* 0x000fe200078e00ff */
[----:B------:R-:W-:Y:S01]  /*0630*/  SHF.R.S32.HI R13, RZ, 0x3, R13 ;  /* 0x00000003ff0d7819 */ /* 0x000fe2000001140d */
[----:B------:R-:W-:Y:S01]  /*0640*/  IMAD R156, R7, 0x20, R156 ;  /* 0x00000020079c7824 */ /* 0x000fe200078e029c */
[----:B------:R-:W-:Y:S02]  /*0650*/  LEA.HI R11, R11, R11, RZ, 0x1d ;  /* 0x0000000b0b0b7211 */ /* 0x000fe400078fe8ff */
[C---:B------:R-:W-:Y:S01]  /*0660*/  LOP3.LUT P0, RZ, R6.reuse, 0x2, RZ, 0xc0, !PT ;  /* 0x0000000206ff7812 */ /* 0x040fe2000780c0ff */
[----:B------:R-:W-:Y:S01]  /*0670*/  IMAD.SHL.U32 R6, R6, 0x40, RZ ;  /* 0x0000004006067824 */ /* 0x000fe200078e00ff */
[----:B------:R-:W-:Y:S01]  /*0680*/  IADD3 R146, R11, R146, R8 ;  /* 0x000000920b927210 */ /* 0x000fe20007ffe008 */
[C---:B------:R-:W-:Y:S01]  /*0690*/  IMAD R3, R13.reuse, 0x8, R4 ;  /* 0x000000080d037824 */ /* 0x040fe200078e0204 */
[----:B------:R-:W-:Y:S01]  /*06a0*/  LOP3.LUT R9, R10, 0x8, R15, 0xf8, !PT ;  /* 0x000000080a097812 */ /* 0x000fe200078ef80f */
[----:B------:R-:W-:Y:S01]  /*06b0*/  IMAD R4, R13, 0x200, R8 ;  /* 0x000002000d047824 */ /* 0x000fe200078e0208 */
[----:B------:R-:W-:Y:S01]  /*06c0*/  SHF.R.S32.HI R8, RZ, 0x1, R0 ;  /* 0x00000001ff087819 */ /* 0x000fe20000011400 */
[----:B------:R-:W-:Y:S01]  /*06d0*/  IMAD.SHL.U32 R3, R3, 0x20, RZ ;  /* 0x0000002003037824 */ /* 0x000fe200078e00ff */
[----:B------:R-:W-:-:S02]  /*06e0*/  LOP3.LUT R6, R6, 0xc0, RZ, 0xc0, !PT ;  /* 0x000000c006067812 */ /* 0x000fc400078ec0ff */
[C---:B------:R-:W-:Y:S01]  /*06f0*/  LOP3.LUT P3, RZ, R8.reuse, 0x2, RZ, 0xc0, !PT ;  /* 0x0000000208ff7812 */ /* 0x040fe2000786c0ff */
[----:B------:R-:W-:Y:S01]  /*0700*/  IMAD.SHL.U32 R8, R8, 0x40, RZ ;  /* 0x0000004008087824 */ /* 0x000fe200078e00ff */
[----:B------:R-:W-:Y:S02]  /*0710*/  LOP3.LUT R15, R6, 0x8, R15, 0xf8, !PT ;  /* 0x00000008060f7812 */ /* 0x000fe400078ef80f */
[----:B------:R-:W-:Y:S02]  /*0720*/  SHF.R.U32.HI R134, RZ, 0x3, R134 ;  /* 0x00000003ff867819 */ /* 0x000fe40000011686 */
[----:B------:R-:W-:Y:S02]  /*0730*/  SHF.R.U32.HI R6, RZ, 0x3, R6 ;  /* 0x00000003ff067819 */ /* 0x000fe40000011606 */
[C---:B------:R-:W-:Y:S01]  /*0740*/  R2P PR, R133.reuse, 0x6 ;  /* 0x0000000685007804 */ /* 0x040fe20000000000 */
[----:B------:R-:W-:Y:S01]  /*0750*/  IMAD.SHL.U32 R133, R133, 0x40, RZ ;  /* 0x0000004085857824 */ /* 0x000fe200078e00ff */
[----:B------:R-:W-:-:S02]  /*0760*/  SEL R0, R136, 0xffffffe0, !P0 ;  /* 0xffffffe088007807 */ /* 0x000fc40004000000 */
[----:B------:R-:W-:Y:S01]  /*0770*/  LOP3.LUT R134, R9, R134, RZ, 0x3c, !PT ;  /* 0x0000008609867212 */ /* 0x000fe200078e3cff */
[----:B------:R-:W-:Y:S01]  /*0780*/  IMAD.SHL.U32 R9, R142, 0x8, RZ ;  /* 0x000000088e097824 */ /* 0x000fe200078e00ff */
[C---:B------:R-:W-:Y:S01]  /*0790*/  LOP3.LUT P0, RZ, R2.reuse, 0x2, RZ, 0xc0, !PT ;  /* 0x0000000202ff7812 */ /* 0x040fe2000780c0ff */
[----:B------:R-:W-:Y:S01]  /*07a0*/  IMAD.SHL.U32 R2, R2, 0x40, RZ ;  /* 0x0000004002027824 */ /* 0x000fe200078e00ff */
[----:B------:R-:W-:Y:S01]  /*07b0*/  LOP3.LUT R6, R15, R6, RZ, 0x3c, !PT ;  /* 0x000000060f067212 */ /* 0x000fe200078e3cff */
[----:B------:R-:W-:Y:S01]  /*07c0*/  IMAD R134, R5, 0x200, R134 ;  /* 0x0000020005867824 */ /* 0x000fe200078e0286 */
[----:B------:R-:W-:Y:S02]  /*07d0*/  LOP3.LUT R133, R133, 0x1c0, RZ, 0xc0, !PT ;  /* 0x000001c085857812 */ /* 0x000fe400078ec0ff */
[----:B------:R-:W-:Y:S01]  /*07e0*/  LOP3.LUT R9, R9, 0x8, RZ, 0xc0, !PT ;  /* 0x0000000809097812 */ /* 0x000fe200078ec0ff */
[----:B------:R-:W-:Y:S01]  /*07f0*/  IMAD.U32 R137, R137, 0x20, R6 ;  /* 0x0000002089897824 */ /* 0x000fe200078e0006 */
[----:B------:R-:W-:-:S02]  /*0800*/  LOP3.LUT R2, R2, 0xc0, RZ, 0xc0, !PT ;  /* 0x000000c002027812 */ /* 0x000fc400078ec0ff */
[----:B------:R-:W-:Y:S02]  /*0810*/  LOP3.LUT R8, R8, 0xc0, RZ, 0xc0, !PT ;  /* 0x000000c008087812 */ /* 0x000fe400078ec0ff */
[----:B------:R-:W-:Y:S02]  /*0820*/  LOP3.LUT R139, R139, 0x8, RZ, 0xc0, !PT ;  /* 0x000000088b8b7812 */ /* 0x000fe400078ec0ff */
[----:B------:R-:W-:Y:S02]  /*0830*/  SHF.R.U32.HI R6, RZ, 0x3, R133 ;  /* 0x00000003ff067819 */ /* 0x000fe40000011685 */
[----:B------:R-:W-:Y:S02]  /*0840*/  SHF.R.U32.HI R7, RZ, 0x3, R2 ;  /* 0x00000003ff077819 */ /* 0x000fe40000011602 */
[----:B------:R-:W-:Y:S02]  /*0850*/  LOP3.LUT R138, R9, 0x10, R138, 0xf8, !PT ;  /* 0x00000010098a7812 */ /* 0x000fe400078ef88a */
[----:B------:R-:W-:-:S02]  /*0860*/  SHF.R.U32.HI R5, RZ, 0x3, R8 ;  /* 0x00000003ff057819 */ /* 0x000fc40000011608 */
[----:B------:R-:W-:Y:S02]  /*0870*/  LOP3.LUT R133, R6, R133, R139, 0x1e, !PT ;  /* 0x0000008506857212 */ /* 0x000fe400078e1e8b */
[----:B------:R-:W-:Y:S02]  /*0880*/  LOP3.LUT R138, R7, R138, R2, 0x1e, !PT ;  /* 0x0000008a078a7212 */ /* 0x000fe400078e1e02 */
[----:B------:R-:W-:Y:S01]  /*0890*/  LOP3.LUT R5, R5, R8, R9, 0x1e, !PT ;  /* 0x0000000805057212 */ /* 0x000fe200078e1e09 */
[----:B------:R-:W-:Y:S01]  /*08a0*/  IMAD.IADD R133, R4, 0x1, R133 ;  /* 0x0000000104857824 */ /* 0x000fe200078e0285 */
[----:B------:R-:W-:Y:S01]  /*08b0*/  LEA R146, R146, UR6, 0x1 ;  /* 0x0000000692927c11 */ /* 0x000fe2000f8e08ff */
[----:B------:R-:W-:Y:S01]  /*08c0*/  IMAD.IADD R138, R3, 0x1, R138 ;  /* 0x00000001038a7824 */ /* 0x000fe200078e028a */
[----:B------:R-:W-:Y:S01]  /*08d0*/  LOP3.LUT R139, R7, R2, R139, 0x1e, !PT ;  /* 0x00000002078b7212 */ /* 0x000fe200078e1e8b */
[----:B------:R-:W-:Y:S01]  /*08e0*/  IMAD R2, R144, 0x200, R3 ;  /* 0x0000020090027824 */ /* 0x000fe200078e0203 */
[----:B------:R-:W-:Y:S01]  /*08f0*/  SEL R154, R154, 0x10, !P6 ;  /* 0x000000109a9a7807 */ /* 0x000fe20007000000 */
[----:B------:R-:W-:Y:S01]  /*0900*/  IMAD.IADD R156, R5, 0x1, R156 ;  /* 0x00000001059c7824 */ /* 0x000fe200078e029c */
[----:B------:R-:W-:Y:S01]  /*0910*/  LEA R133, R133, UR4, 0x1 ;  /* 0x0000000485857c11 */ /* 0x000fe2000f8e08ff */
[----:B------:R-:W-:Y:S01]  /*0920*/  IMAD.MOV.U32 R3, RZ, RZ, 0x40 ;  /* 0x00000040ff037424 */ /* 0x000fe200078e00ff */
[----:B------:R-:W-:Y:S01]  /*0930*/  SEL R152, R136, 0xffffffe0, !P5 ;  /* 0xffffffe088987807 */ /* 0x000fe20006800000 */
[C---:B------:R-:W-:Y:S01]  /*0940*/  VIADD R147, R146.reuse, 0x40 ;  /* 0x0000004092937836 */ /* 0x040fe20000000000 */
[----:B------:R-:W-:Y:S01]  /*0950*/  LEA R137, R137, UR5, 0x1 ;  /* 0x0000000589897c11 */ /* 0x000fe2000f8e08ff */
[C---:B------:R-:W-:Y:S01]  /*0960*/  @P4 VIADD R147, R146.reuse, 0xffffffc0 ;  /* 0xffffffc092934836 */ /* 0x040fe20000000000 */
[----:B------:R-:W-:Y:S01]  /*0970*/  SEL R3, R3, 0xffffffc0, !P2 ;  /* 0xffffffc003037807 */ /* 0x000fe20005000000 */
[----:B------:R-:W-:Y:S01]  /*0980*/  IMAD.IADD R151, R146, 0x1, R154 ;  /* 0x0000000192977824 */ /* 0x000fe200078e029a */
[----:B------:R-:W-:Y:S01]  /*0990*/  LEA R156, R156, UR5, 0x1 ;  /* 0x000000059c9c7c11 */ /* 0x000fe2000f8e08ff */
[C---:B------:R-:W-:Y:S01]  /*09a0*/  VIADD R132, R133.reuse, 0x20 ;  /* 0x0000002085847836 */ /* 0x040fe20000000000 */
[----:B------:R-:W-:Y:S01]  /*09b0*/  SEL R136, R136, 0xffffffe0, !P0 ;  /* 0xffffffe088887807 */ /* 0x000fe20004000000 */
[----:B------:R-:W-:Y:S01]  /*09c0*/  IMAD.IADD R154, R154, 0x1, R147 ;  /* 0x000000019a9a7824 */ /* 0x000fe200078e0293 */
[----:B------:R-:W-:Y:S01]  /*09d0*/  LEA R134, R134, UR6, 0x1 ;  /* 0x0000000686867c11 */ /* 0x000fe2000f8e08ff */
[----:B------:R-:W-:-:S02]  /*09e0*/  @P1 VIADD R132, R133, 0xffffffe0 ;  /* 0xffffffe085841836 */ /* 0x000fc40000000000 */
[----:B------:R-:W-:Y:S02]  /*09f0*/  IMAD.IADD R139, R2, 0x1, R139 ;  /* 0x00000001028b7824 */ /* 0x000fe400078e028b */
[----:B------:R-:W-:Y:S02]  /*0a00*/  IMAD.IADD R150, R146, 0x1, R152 ;  /* 0x0000000192967824 */ /* 0x000fe400078e0298 */
[----:B------:R-:W-:Y:S02]  /*0a10*/  IMAD.IADD R135, R137, 0x1, R0 ;  /* 0x0000000189877824 */ /* 0x000fe400078e0200 */
[----:B------:R-:W-:Y:S02]  /*0a20*/  IMAD.IADD R157, R151, 0x1, R152 ;  /* 0x00000001979d7824 */ /* 0x000fe400078e0298 */
[----:B------:R-:W-:Y:S02]  /*0a30*/  IMAD.IADD R153, R152, 0x1, R147 ;  /* 0x0000000198997824 */ /* 0x000fe400078e0293 */
[----:B------:R-:W-:-:S02]  /*0a40*/  VIADD R155, R156, 0x20 ;  /* 0x000000209c9b7836 */ /* 0x000fc40000000000 */
[----:B------:R-:W-:Y:S02]  /*0a50*/  IMAD.IADD R131, R133, 0x1, R3 ;  /* 0x0000000185837824 */ /* 0x000fe400078e0203 */
[----:B------:R-:W-:Y:S02]  /*0a60*/  IMAD.IADD R152, R152, 0x1, R154 ;  /* 0x0000000198987824 */ /* 0x000fe400078e029a */
[----:B------:R-:W-:Y:S02]  /*0a70*/  @P3 VIADD R155, R156, 0xffffffe0 ;  /* 0xffffffe09c9b3836 */ /* 0x000fe40000000000 */
[----:B------:R-:W-:Y:S02]  /*0a80*/  IMAD.IADD R3, R3, 0x1, R132 ;  /* 0x0000000103037824 */ /* 0x000fe400078e0284 */
[C---:B------:R-:W-:Y:S02]  /*0a90*/  VIADD R128, R132.reuse, 0x2000 ;  /* 0x0000200084807836 */ /* 0x040fe40000000000 */
[----:B------:R-:W-:-:S02]  /*0aa0*/  VIADD R2, R132, 0x4000 ;  /* 0x0000400084027836 */ /* 0x000fc40000000000 */
[----:B------:R-:W-:-:S07]  /*0ab0*/  VIADD R0, R132, 0x6000 ;  /* 0x0000600084007836 */ /* 0x000fce0000000000 */
.L_x_517:
        /* <DEDUP_REMOVED lines=12> */
[----:B--2---:R-:W-:-:S05]  /*0b80*/  @P1 IMAD.WIDE R8, R5, 0x4, R6 ;  /* 0x0000000405081825 */ /* 0x004fca00078e0206 */
[----:B------:R-:W2:Y:S07]  /*0b90*/  @P1 LDG.E R5, desc[UR58][R8.64] ;  /* 0x0000003a08051981 */ /* 0x000eae000c1e1900 */
        /* <DEDUP_REMOVED lines=22> */
[----:B------:R-:W-:Y:S02]  /*0d00*/  UISETP.NE.U32.AND UP1, UPT, UR4, URZ, UPT ;  /* 0x0000003f0400728c */ /* 0x000fe4000bf25070 */
        /* <DEDUP_REMOVED lines=8> */
[----:B------:R-:W-:-:S03]  /*0d90*/  UIMAD UR5, UR10, UR18, URZ ;  /* 0x000000120a0572a4 */ /* 0x000fc6000f8e023f */
[----:B------:R-:W-:Y:S01]  /*0da0*/  @UP0 UIMAD UR30, UR9, UR25, URZ ;  /* 0x00000019091e02a4 */ /* 0x000fe2000f8e023f */
[----:B------:R-:W-:Y:S01]  /*0db0*/  @UP0 ULDC UR27, c[0x0][0x2e4] ;  /* 0x0000b900001b0ab9 */ /* 0x000fe20000000800 */
[----:B-1----:R-:W-:Y:S02]  /*0dc0*/  IABS R8, R6 ;  /* 0x0000000600087213 */ /* 0x002fe40000000000 */
[----:B------:R-:W-:Y:S01]  /*0dd0*/  @UP0 UIMAD UR27, UR10, UR27, UR30 ;  /* 0x0000001b0a1b02a4 */ /* 0x000fe2000f8e021e */
[----:B------:R-:W-:Y:S01]  /*0de0*/  ISETP.NE.AND P1, PT, R6, RZ, PT ;  /* 0x000000ff0600720c */ /* 0x000fe20003f25270 */
[----:B------:R-:W-:Y:S01]  /*0df0*/  ULOP3.LUT UR30, UR26, 0xffffff80, URZ, 0xc0, !UPT ;  /* 0xffffff801a1e7892 */ /* 0x000fe2000f8ec03f */
[----:B------:R-:W1:Y:S01]  /*0e00*/  I2F.RP R7, R8 ;  /* 0x0000000800077306 */ /* 0x000e620000209400 */
[----:B------:R-:W-:Y:S02]  /*0e10*/  @!UP0 UIMAD UR22, UR9, UR24, UR10 ;  /* 0x00000018091682a4 */ /* 0x000fe4000f8e020a */
[----:B------:R-:W-:Y:S01]  /*0e20*/  UIADD3 UR30, UR30, -0x80, URZ ;  /* 0xffffff801e1e7890 */ /* 0x000fe2000fffe03f */
[----:B--2---:R-:W-:Y:S01]  /*0e30*/  IABS R4, R4 ;  /* 0x0000000400047213 */ /* 0x004fe20000000000 */
[----:B------:R-:W-:Y:S01]  /*0e40*/  ULDC.U8 UR28, c[0x0][0x480] ;  /* 0x00012000001c7ab9 */ /* 0x000fe20000000000 */
[----:B------:R-:W-:Y:S01]  /*0e50*/  USHF.R.S32.HI UR32, URZ, 0x1f, UR21 ;  /* 0x0000001f3f207899 */ /* 0x000fe20008011415 */
[----:B------:R-:W-:Y:S01]  /*0e60*/  ISETP.NE.AND P4, PT, RZ, UR28, PT ;  /* 0x0000001cff007c0c */ /* 0x000fe2000bf85270 */
[----:B------:R-:W-:-:S02]  /*0e70*/  USHF.R.S32.HI UR20, URZ, 0x1f, UR29 ;  /* 0x0000001f3f147899 */ /* 0x000fc4000801141d */
[----:B------:R-:W-:Y:S02]  /*0e80*/  USHF.R.S32.HI UR34, URZ, 0x1f, UR24 ;  /* 0x0000001f3f227899 */ /* 0x000fe40008011418 */
[----:B------:R-:W-:Y:S01]  /*0e90*/  USHF.R.S32.HI UR4, URZ, 0x1f, UR5 ;  /* 0x0000001f3f047899 */ /* 0x000fe20008011405 */
[----:B-1----:R-:W1:Y:S01]  /*0ea0*/  MUFU.RCP R10, R7 ;  /* 0x00000007000a7308 */ /* 0x002e620000001000 */
[----:B------:R-:W-:Y:S02]  /*0eb0*/  USEL UR33, UR16, URZ, UP1 ;  /* 0x0000003f10217287 */ /* 0x000fe40008800000 */
[----:B------:R-:W-:Y:S02]  /*0ec0*/  USEL UR19, UR17, URZ, UP1 ;  /* 0x0000003f11137287 */ /* 0x000fe40008800000 */
[----:B------:R-:W-:Y:S02]  /*0ed0*/  USHF.R.S32.HI UR26, URZ, 0x7, UR26 ;  /* 0x000000073f1a7899 */ /* 0x000fe4000801141a */
[----:B------:R-:W-:-:S02]  /*0ee0*/  @!UP0 UIMAD UR27, UR22, UR25, URZ ;  /* 0x00000019161b82a4 */ /* 0x000fc4000f8e023f */
[----:B------:R-:W-:Y:S01]  /*0ef0*/  USHF.R.S32.HI UR31, URZ, 0x1f, UR30 ;  /* 0x0000001f3f1f7899 */ /* 0x000fe2000801141e */
[----:B-1----:R-:W-:Y:S01]  /*0f00*/  VIADD R10, R10, 0xffffffe ;  /* 0x0ffffffe0a0a7836 */ /* 0x002fe20000000000 */
[----:B------:R-:W1:Y:S03]  /*0f10*/  S2R R7, SR_CTAID.X ;  /* 0x0000000000077919 */ /* 0x000e660000002500 */
[----:B------:R-:W2:Y:S02]  /*0f20*/  F2I.FTZ.U32.TRUNC.NTZ R11, R10 ;  /* 0x0000000a000b7305 */ /* 0x000ea4000021f000 */
[----:B--2---:R-:W-:Y:S02]  /*0f30*/  IMAD.MOV R5, RZ, RZ, -R11 ;  /* 0x000000ffff057224 */ /* 0x004fe400078e0a0b */
[----:B------:R-:W-:Y:S02]  /*0f40*/  IMAD.MOV.U32 R10, RZ, RZ, RZ ;  /* 0x000000ffff0a7224 */ /* 0x000fe400078e00ff */
[----:B------:R-:W-:-:S04]  /*0f50*/  IMAD R5, R5, R8, RZ ;  /* 0x0000000805057224 */ /* 0x000fc800078e02ff */
[----:B------:R-:W-:-:S06]  /*0f60*/  IMAD.HI.U32 R5, R11, R5, R10 ;  /* 0x000000050b057227 */ /* 0x000fcc00078e000a */
[----:B------:R-:W-:-:S04]  /*0f70*/  IMAD.HI.U32 R15, R5, R4, RZ ;  /* 0x00000004050f7227 */ /* 0x000fc800078e00ff */
[----:B------:R-:W-:-:S04]  /*0f80*/  IMAD.MOV R9, RZ, RZ, -R15 ;  /* 0x000000ffff097224 */ /* 0x000fc800078e0a0f */
[C---:B------:R-:W-:Y:S02]  /*0f90*/  IMAD R9, R8.reuse, R9, R4 ;  /* 0x0000000908097224 */ /* 0x040fe400078e0204 */
[----:B------:R-:W1:Y:S03]  /*0fa0*/  LDC.64 R4, c[0x0][0x488] ;  /* 0x00012200ff047b82 */ /* 0x000e660000000a00 */
[----:B------:R-:W-:-:S13]  /*0fb0*/  ISETP.GT.U32.AND P2, PT, R8, R9, PT ;  /* 0x000000090800720c */ /* 0x000fda0003f44070 */
[----:B------:R-:W-:Y:S01]  /*0fc0*/  @!P2 IADD3 R9, R9, -R8, RZ ;  /* 0x800000080909a210 */ /* 0x000fe20007ffe0ff */
[----:B------:R-:W-:-:S03]  /*0fd0*/  @!P2 VIADD R15, R15, 0x1 ;  /* 0x000000010f0fa836 */ /* 0x000fc60000000000 */
[----:B------:R-:W-:Y:S02]  /*0fe0*/  ISETP.GE.U32.AND P3, PT, R9, R8, PT ;  /* 0x000000080900720c */ /* 0x000fe40003f66070 */
[----:B------:R-:W-:Y:S01]  /*0ff0*/  LOP3.LUT R8, R6, UR10, RZ, 0x3c, !PT ;  /* 0x0000000a06087c12 */ /* 0x000fe2000f8e3cff */
[----:B-1----:R-:W-:-:S03]  /*1000*/  IMAD.WIDE.U32 R20, R7, R4, RZ ;  /* 0x0000000407147225 */ /* 0x002fc600078e00ff */
[----:B------:R-:W-:Y:S01]  /*1010*/  ISETP.GE.AND P0, PT, R8, RZ, PT ;  /* 0x000000ff0800720c */ /* 0x000fe20003f06270 */
[----:B------:R-:W-:Y:S01]  /*1020*/  IMAD R5, R7, R5, R21 ;  /* 0x0000000507057224 */ /* 0x000fe200078e0215 */
[----:B------:R-:W-:-:S05]  /*1030*/  SEL R20, R20, RZ, P4 ;  /* 0x000000ff14147207 */ /* 0x000fca0002000000 */
[----:B------:R-:W-:Y:S01]  /*1040*/  @P3 VIADD R15, R15, 0x1 ;  /* 0x000000010f0f3836 */ /* 0x000fe20000000000 */
[----:B------:R-:W-:-:S05]  /*1050*/  SEL R17, R5, RZ, P4 ;  /* 0x000000ff05117207 */ /* 0x000fca0002000000 */
        /* <DEDUP_REMOVED lines=13> */
.L_x_510:
[----:B------:R-:W-:Y:S01]  /*1130*/  UIMAD UR22, UR9, UR24, UR10 ;  /* 0x00000018091672a4 */ /* 0x000fe2000f8e020a */
[----:B------:R-:W-:-:S03]  /*1140*/  ULDC UR38, c[0x0][0x2d4] ;  /* 0x0000b50000267ab9 */ /* 0x000fc60000000800 */
[----:B------:R-:W-:-:S12]  /*1150*/  UIMAD UR22, UR22, UR38, URZ ;  /* 0x00000026161672a4 */ /* 0x000fd8000f8e023f */
.L_x_511:
[----:B------:R-:W1:Y:S01]  /*1160*/  S2R R11, SR_TID.X ;  /* 0x00000000000b7919 */ /* 0x000e620000002100 */
[----:B------:R-:W2:Y:S01]  /*1170*/  LDC.64 R6, c[0x0][0x240] ;  /* 0x00009000ff067b82 */ /* 0x000ea20000000a00 */
[----:B------:R-:W-:Y:S01]  /*1180*/  SHF.R.S32.HI R13, RZ, 0x1f, R145 ;  /* 0x0000001fff0d7819 */ /* 0x000fe20000011491 */
[----:B------:R-:W-:Y:S01]  /*1190*/  UIMAD UR28, UR24, UR18, URZ ;  /* 0x00000012181c72a4 */ /* 0x000fe2000f8e023f */
[----:B------:R-:W-:Y:S01]  /*11a0*/  IADD3 R23, P0, R145, UR30, RZ ;  /* 0x0000001e91177c10 */ /* 0x000fe2000ff1e0ff */
[----:B------:R-:W-:Y:S01]  /*11b0*/  IMAD.U32 R22, RZ, RZ, UR4 ;  /* 0x00000004ff167e24 */ /* 0x000fe2000f8e00ff */
[----:B------:R-:W-:Y:S01]  /*11c0*/  SHF.R.S32.HI R149, RZ, 0x1f, R148 ;  /* 0x0000001fff957819 */ /* 0x000fe20000011494 */
[----:B------:R-:W-:Y:S01]  /*11d0*/  UIMAD.WIDE UR38, UR9, UR38, UR30 ;  /* 0x00000026092672a5 */ /* 0x000fe2000f8e021e */
[----:B------:R-:W-:Y:S01]  /*11e0*/  IADD3.X R19, R13, UR31, RZ, P0, !PT ;  /* 0x0000001f0d137c10 */ /* 0x000fe200087fe4ff */
[----:B------:R-:W3:Y:S01]  /*11f0*/  LDC.64 R8, c[0x0][0x228] ;  /* 0x00008a00ff087b82 */ /* 0x000ee20000000a00 */
[----:B------:R-:W-:Y:S01]  /*1200*/  UIMAD.WIDE.U32 UR36, UR18, UR24, URZ ;  /* 0x00000018122472a5 */ /* 0x000fe2000f8e003f */
[----:B------:R-:W-:Y:S01]  /*1210*/  CS2R R94, SRZ ;  /* 0x00000000005e7805 */ /* 0x000fe2000001ff00 */
[----:B------:R-:W-:Y:S01]  /*1220*/  UIADD3 UR33, UP0, UR38, UR33, URZ ;  /* 0x0000002126217290 */ /* 0x000fe2000ff1e03f */
[----:B------:R-:W-:Y:S01]  /*1230*/  CS2R R92, SRZ ;  /* 0x00000000005c7805 */ /* 0x000fe2000001ff00 */
[----:B------:R-:W-:Y:S01]  /*1240*/  UIADD3 UR56, UR26, -0x1, URZ ;  /* 0xffffffff1a387890 */ /* 0x000fe2000fffe03f */
[----:B------:R-:W-:Y:S01]  /*1250*/  CS2R R98, SRZ ;  /* 0x0000000000627805 */ /* 0x000fe2000001ff00 */
[----:B------:R-:W-:Y:S01]  /*1260*/  UIADD3.X UR19, UR39, UR19, URZ, UP0, !UPT ;  /* 0x0000001327137290 */ /* 0x000fe200087fe43f */
[----:B------:R-:W4:Y:S01]  /*1270*/  LDC.64 R4, c[0x0][0x418] ;  /* 0x00010600ff047b82 */ /* 0x000f220000000a00 */
[----:B------:R-:W-:Y:S01]  /*1280*/  UIADD3 UR21, UP0, UR29, UR21, URZ ;  /* 0x000000151d157290 */ /* 0x000fe2000ff1e03f */
[----:B------:R-:W-:Y:S01]  /*1290*/  CS2R R96, SRZ ;  /* 0x0000000000607805 */ /* 0x000fe2000001ff00 */
[----:B------:R-:W-:Y:S01]  /*12a0*/  UIADD3 UR27, UR30, UR27, URZ ;  /* 0x0000001b1e1b7290 */ /* 0x000fe2000fffe03f */
[----:B------:R-:W-:Y:S01]  /*12b0*/  CS2R R90, SRZ ;  /* 0x00000000005a7805 */ /* 0x000fe2000001ff00 */
[----:B------:R-:W-:Y:S01]  /*12c0*/  UIADD3.X UR20, UR32, UR20, URZ, UP0, !UPT ;  /* 0x0000001420147290 */ /* 0x000fe200087fe43f */
[----:B------:R-:W-:-:S02]  /*12d0*/  CS2R R88, SRZ ;  /* 0x0000000000587805 */ /* 0x000fc4000001ff00 */
[----:B------:R-:W-:Y:S01]  /*12e0*/  CS2R R86, SRZ ;  /* 0x0000000000567805 */ /* 0x000fe2000001ff00 */
[-C--:B--2---:R-:W-:Y:S01]  /*12f0*/  IMAD R16, R19, R6.reuse, RZ ;  /* 0x0000000613107224 */ /* 0x084fe200078e02ff */
[----:B------:R-:W-:Y:S01]  /*1300*/  CS2R R84, SRZ ;  /* 0x0000000000547805 */ /* 0x000fe2000001ff00 */
[----:B------:R-:W-:Y:S01]  /*1310*/  IMAD.WIDE.U32 R28, R23, R6, R148 ;  /* 0x00000006171c7225 */ /* 0x000fe200078e0094 */
[----:B------:R-:W-:Y:S02]  /*1320*/  CS2R R78, SRZ ;  /* 0x00000000004e7805 */ /* 0x000fe4000001ff00 */
[----:B------:R-:W-:Y:S02]  /*1330*/  CS2R R76, SRZ ;  /* 0x00000000004c7805 */ /* 0x000fe4000001ff00 */
[----:B------:R-:W-:Y:S02]  /*1340*/  CS2R R82, SRZ ;  /* 0x0000000000527805 */ /* 0x000fe4000001ff00 */
[----:B------:R-:W-:-:S02]  /*1350*/  CS2R R80, SRZ ;  /* 0x0000000000507805 */ /* 0x000fc4000001ff00 */
[----:B-1----:R-:W-:Y:S02]  /*1360*/  SHF.R.S32.HI R10, RZ, 0x1f, R11 ;  /* 0x0000001fff0a7819 */ /* 0x002fe4000001140b */
[----:B------:R-:W-:Y:S02]  /*1370*/  CS2R R74, SRZ ;  /* 0x00000000004a7805 */ /* 0x000fe4000001ff00 */
[----:B------:R-:W-:Y:S02]  /*1380*/  CS2R R72, SRZ ;  /* 0x0000000000487805 */ /* 0x000fe4000001ff00 */
[----:B------:R-:W-:Y:S02]  /*1390*/  CS2R R70, SRZ ;  /* 0x0000000000467805 */ /* 0x000fe4000001ff00 */
[----:B------:R-:W-:Y:S02]  /*13a0*/  LEA.HI R12, R10, R11, RZ, 0x5 ;  /* 0x0000000b0a0c7211 */ /* 0x000fe400078f28ff */
[----:B------:R-:W-:-:S02]  /*13b0*/  CS2R R68, SRZ ;  /* 0x0000000000447805 */ /* 0x000fc4000001ff00 */
[-C--:B------:R-:W-:Y:S02]  /*13c0*/  LEA.HI R18, R10, R11.reuse, RZ, 0x2 ;  /* 0x0000000b0a127211 */ /* 0x080fe400078f10ff */
[----:B------:R-:W-:Y:S01]  /*13d0*/  LOP3.LUT R12, R12, 0xffffffe0, RZ, 0xc0, !PT ;  /* 0xffffffe00c0c7812 */ /* 0x000fe200078ec0ff */
[----:B----4-:R-:W-:Y:S01]  /*13e0*/  IMAD R24, R4, UR15, RZ ;  /* 0x0000000f04187c24 */ /* 0x010fe2000f8e02ff */
[----:B------:R-:W-:Y:S01]  /*13f0*/  LEA.HI R27, R10, R11, RZ, 0x3 ;  /* 0x0000000b0a1b7211 */ /* 0x000fe200078f18ff */
[----:B------:R-:W-:Y:S01]  /*1400*/  IMAD.U32 R10, RZ, RZ, UR5 ;  /* 0x00000005ff0a7e24 */ /* 0x000fe2000f8e00ff */
[----:B------:R-:W-:Y:S01]  /*1410*/  USHF.L.U32 UR5, UR28, 0x7, URZ ;  /* 0x000000071c057899 */ /* 0x000fe2000800063f */
[----:B------:R-:W-:Y:S01]  /*1420*/  IMAD.IADD R12, R11, 0x1, -R12 ;  /* 0x000000010b0c7824 */ /* 0x000fe200078e0a0c */
[----:B------:R-:W-:Y:S01]  /*1430*/  SHF.R.S32.HI R27, RZ, 0x3, R27 ;  /* 0x00000003ff1b7819 */ /* 0x000fe2000001141b */
[----:B------:R-:W-:Y:S01]  /*1440*/  IMAD R11, R23, R7, R16 ;  /* 0x00000007170b7224 */ /* 0x000fe200078e0210 */
[----:B------:R-:W-:Y:S01]  /*1450*/  USHF.R.S32.HI UR4, URZ, 0x1f, UR5 ;  /* 0x0000001f3f047899 */ /* 0x000fe20008011405 */
[----:B------:R-:W-:Y:S01]  /*1460*/  IMAD R21, R143, UR28, R12 ;  /* 0x0000001c8f157c24 */ /* 0x000fe2000f8e020c */
[----:B------:R-:W-:Y:S01]  /*1470*/  LEA.HI R18, R18, R145, RZ, 0x1 ;  /* 0x0000009112127211 */ /* 0x000fe200078f08ff */
[----:B------:R-:W-:-:S02]  /*1480*/  IMAD.IADD R29, R29, 0x1, R11 ;  /* 0x000000011d1d7824 */ /* 0x000fc400078e020b */
[----:B---3--:R-:W-:Y:S01]  /*1490*/  IMAD R16, R8, UR15, RZ ;  /* 0x0000000f08107c24 */ /* 0x008fe2000f8e02ff */
[----:B------:R-:W-:Y:S01]  /*14a0*/  @P4 BAR.SYNC.DEFER_BLOCKING 0x0 ;  /* 0x0000000000004b1d */ /* 0x000fe20000010000 */
[----:B------:R-:W-:Y:S01]  /*14b0*/  IADD3 R25, P1, P0, R21, UR5, R10 ;  /* 0x0000000515197c10 */ /* 0x000fe2000f83e00a */
[----:B------:R-:W-:Y:S01]  /*14c0*/  IMAD.SHL.U32 R27, R27, 0x40, RZ ;  /* 0x000000401b1b7824 */ /* 0x000fe200078e00ff */
[----:B------:R-:W-:Y:S01]  /*14d0*/  SHF.R.S32.HI R21, RZ, 0x1f, R21 ;  /* 0x0000001fff157819 */ /* 0x000fe20000011415 */
[----:B------:R-:W-:Y:S01]  /*14e0*/  IMAD R9, R9, UR9, R16 ;  /* 0x0000000909097c24 */ /* 0x000fe2000f8e0210 */
[----:B------:R-:W-:-:S03]  /*14f0*/  LOP3.LUT R18, R18, 0x7fffffe, RZ, 0xc0, !PT ;  /* 0x07fffffe12127812 */ /* 0x000fc600078ec0ff */
[----:B------:R-:W1:Y:S01]  /*1500*/  LDC.64 R10, c[0x0][0x420] ;  /* 0x00010800ff0a7b82 */ /* 0x000e620000000a00 */
[----:B------:R-:W-:Y:S01]  /*1510*/  IADD3.X R22, R21, UR4, R22, P1, P0 ;  /* 0x0000000415167c10 */ /* 0x000fe20008fe0416 */
[----:B------:R-:W-:Y:S01]  /*1520*/  ULDC.64 UR4, c[0x0][0x258] ;  /* 0x0000960000047ab9 */ /* 0x000fe20000000a00 */
[----:B------:R-:W-:Y:S01]  /*1530*/  IMAD.WIDE.U32 R28, R8, UR9, R28 ;  /* 0x00000009081c7c25 */ /* 0x000fe2000f8e001c */
[----:B------:R-:W-:Y:S01]  /*1540*/  UIMAD UR35, UR14, UR4, URZ ;  /* 0x000000040e2372a4 */ /* 0x000fe2000f8e023f */
[----:B------:R-:W-:Y:S02]  /*1550*/  LOP3.LUT R27, R27, 0xc0, RZ, 0xc0, !PT ;  /* 0x000000c01b1b7812 */ /* 0x000fe400078ec0ff */
[----:B------:R-:W-:Y:S01]  /*1560*/  IMAD.U32 R26, RZ, RZ, UR4 ;  /* 0x00000004ff1a7e24 */ /* 0x000fe2000f8e00ff */
[----:B------:R-:W-:Y:S01]  /*1570*/  USHF.R.S32.HI UR4, URZ, 0x1f, UR18 ;  /* 0x0000001f3f047899 */ /* 0x000fe20008011412 */
[----:B------:R-:W-:Y:S01]  /*1580*/  IMAD R5, R5, UR9, R24 ;  /* 0x0000000905057c24 */ /* 0x000fe2000f8e0218 */
[--C-:B------:R-:W-:Y:S01]  /*1590*/  LOP3.LUT R21, R27, 0x18, R148.reuse, 0xf8, !PT ;  /* 0x000000181b157812 */ /* 0x100fe200078ef894 */
[----:B------:R-:W-:Y:S01]  /*15a0*/  IMAD.IADD R29, R29, 0x1, R9 ;  /* 0x000000011d1d7824 */ /* 0x000fe200078e0209 */
[----:B------:R-:W-:Y:S01]  /*15b0*/  UIMAD UR31, UR4, UR24, URZ ;  /* 0x00000018041f72a4 */ /* 0x000fe2000f8e023f */
[----:B------:R-:W-:Y:S01]  /*15c0*/  IMAD.WIDE.U32 R8, R4, UR9, R148 ;  /* 0x0000000904087c25 */ /* 0x000fe2000f8e0094 */
[----:B------:R-:W-:Y:S01]  /*15d0*/  SHF.R.U32.HI R16, RZ, 0x3, R27 ;  /* 0x00000003ff107819 */ /* 0x000fe2000001161b */
[----:B------:R-:W-:Y:S01]  /*15e0*/  UIMAD UR35, UR10, UR5, UR35 ;  /* 0x000000050a2372a4 */ /* 0x000fe2000f8e0223 */
[----:B------:R-:W-:Y:S01]  /*15f0*/  IADD3 R20, P0, R25, R20, RZ ;  /* 0x0000001419147210 */ /* 0x000fe20007f1e0ff */
[----:B------:R-:W-:Y:S01]  /*1600*/  IMAD.IADD R9, R9, 0x1, R5 ;  /* 0x0000000109097824 */ /* 0x000fe200078e0205 */
[----:B------:R-:W-:Y:S01]  /*1610*/  UIMAD UR31, UR34, UR18, UR31 ;  /* 0x00000012221f72a4 */ /* 0x000fe2000f8e021f */
[----:B------:R-:W2:Y:S01]  /*1620*/  LDC.64 R4, c[0x0][0x230] ;  /* 0x00008c00ff047b82 */ /* 0x000ea20000000a00 */
[----:B------:R-:W-:Y:S01]  /*1630*/  IMAD.WIDE.U32 R26, R26, UR10, R28 ;  /* 0x0000000a1a1a7c25 */ /* 0x000fe2000f8e001c */
[----:B------:R-:W-:Y:S01]  /*1640*/  LOP3.LUT R16, R21, R16, RZ, 0x3c, !PT ;  /* 0x0000001015107212 */ /* 0x000fe200078e3cff */
[----:B------:R-:W-:Y:S01]  /*1650*/  ULDC.64 UR4, c[0x0][0x210] ;  /* 0x0000840000047ab9 */ /* 0x000fe20000000a00 */
[----:B------:R-:W-:Y:S01]  /*1660*/  IADD3.X R21, R22, R17, RZ, P0, !PT ;  /* 0x0000001116157210 */ /* 0x000fe200007fe4ff */
[----:B-1----:R-:W-:Y:S01]  /*1670*/  IMAD.WIDE.U32 R24, R23, R10, R8 ;  /* 0x0000000a17187225 */ /* 0x002fe200078e0008 */
[----:B------:R-:W-:Y:S01]  /*1680*/  UIADD3 UR31, UR37, UR31, URZ ;  /* 0x0000001f251f7290 */ /* 0x000fe2000fffe03f */
[----:B------:R-:W-:Y:S01]  /*1690*/  LEA R176, P0, R26, UR4, 0x1 ;  /* 0x000000041ab07c11 */ /* 0x000fe2000f8008ff */
[----:B------:R-:W1:Y:S01]  /*16a0*/  LDC.64 R8, c[0x0][0x248] ;  /* 0x00009200ff087b82 */ /* 0x000e620000000a00 */
[----:B------:R-:W-:Y:S01]  /*16b0*/  IMAD.IADD R18, R145, 0x1, -R18 ;  /* 0x0000000191127824 */ /* 0x000fe200078e0a12 */
[----:B------:R-:W-:Y:S01]  /*16c0*/  UIMAD UR31, UR31, UR33, URZ ;  /* 0x000000211f1f72a4 */ /* 0x000fe2000f8e023f */
[----:B------:R-:W-:-:S02]  /*16d0*/  VIADD R17, R27, UR35 ;  /* 0x000000231b117c36 */ /* 0x000fc40008000000 */
[----:B------:R-:W-:Y:S01]  /*16e0*/  IMAD R22, R19, R10, RZ ;  /* 0x0000000a13167224 */ /* 0x000fe200078e02ff */
[----:B------:R-:W-:Y:S01]  /*16f0*/  LEA R19, R143, R18, 0x3 ;  /* 0x000000128f137211 */ /* 0x000fe200078e18ff */
[----:B------:R-:W-:Y:S01]  /*1700*/  IMAD.U32 R28, RZ, RZ, UR36 ;  /* 0x00000024ff1c7e24 */ /* 0x000fe2000f8e00ff */
[----:B------:R-:W-:Y:S01]  /*1710*/  LEA.HI.X R177, R26, UR5, R17, 0x1, P0 ;  /* 0x000000051ab17c11 */ /* 0x000fe200080f0c11 */
[----:B------:R-:W-:Y:S01]  /*1720*/  UIMAD UR19, UR19, UR36, UR31 ;  /* 0x00000024131372a4 */ /* 0x000fe2000f8e021f */
[----:B------:R-:W-:Y:S01]  /*1730*/  LEA R18, P0, R6, R176, 0x7 ;  /* 0x000000b006127211 */ /* 0x000fe200078038ff */
[----:B------:R-:W-:Y:S01]  /*1740*/  IMAD.WIDE.U32 R20, R28, UR33, R20 ;  /* 0x000000211c147c25 */ /* 0x000fe2000f8e0014 */
[----:B------:R-:W-:Y:S01]  /*1750*/  ULDC.64 UR4, c[0x0][0x400] ;  /* 0x0001000000047ab9 */ /* 0x000fe20000000a00 */
[----:B------:R-:W-:Y:S02]  /*1760*/  ULDC.64 UR32, c[0x0][0x2b0] ;  /* 0x0000ac0000207ab9 */ /* 0x000fe40000000a00 */
[----:B------:R-:W-:Y:S01]  /*1770*/  IMAD.U32 R16, R19, 0x20, R16 ;  /* 0x0000002013107824 */ /* 0x000fe200078e0010 */
[----:B------:R-:W-:Y:S01]  /*1780*/  LEA.HI.X R19, R6, R177, R7, 0x7, P0 ;  /* 0x000000b106137211 */ /* 0x000fe200000f3c07 */
[----:B------:R-:W-:Y:S01]  /*1790*/  VIADD R17, R21, UR19 ;  /* 0x0000001315117c36 */ /* 0x000fe20008000000 */
[----:B------:R-:W3:Y:S01]  /*17a0*/  LDC.64 R6, c[0x0][0x238] ;  /* 0x00008e00ff067b82 */ /* 0x000ee20000000a00 */
[----:B------:R-:W-:Y:S01]  /*17b0*/  LEA R172, P1, R20, UR4, 0x2 ;  /* 0x0000000414ac7c11 */ /* 0x000fe2000f8210ff */
[----:B------:R-:W-:Y:S01]  /*17c0*/  IMAD R22, R23, R11, R22 ;  /* 0x0000000b17167224 */ /* 0x000fe200078e0216 */
[----:B------:R-:W-:Y:S01]  /*17d0*/  ULDC.64 UR18, c[0x0][0x428] ;  /* 0x00010a0000127ab9 */ /* 0x000fe20000000a00 */
[----:B--2---:R-:W-:Y:S01]  /*17e0*/  IMAD.WIDE.U32 R26, R4, UR9, R148 ;  /* 0x00000009041a7c25 */ /* 0x004fe2000f8e0094 */
[----:B------:R-:W-:Y:S01]  /*17f0*/  LEA.HI.X R173, R20, UR5, R17, 0x2, P1 ;  /* 0x0000000514ad7c11 */ /* 0x000fe200088f1411 */
[----:B------:R-:W-:-:S02]  /*1800*/  UIMAD UR31, UR14, UR18, URZ ;  /* 0x000000120e1f72a4 */ /* 0x000fc4000f8e023f */
[----:B------:R-:W-:Y:S01]  /*1810*/  IMAD R20, R4, UR15, RZ ;  /* 0x0000000f04147c24 */ /* 0x000fe2000f8e02ff */
[----:B------:R-:W-:Y:S01]  /*1820*/  ULDC.64 UR4, c[0x0][0x260] ;  /* 0x0000980000047ab9 */ /* 0x000fe20000000a00 */
[----:B------:R-:W-:Y:S01]  /*1830*/  IMAD.IADD R23, R25, 0x1, R22 ;  /* 0x0000000119177824 */ /* 0x000fe200078e0216 */
[----:B------:R-:W-:Y:S01]  /*1840*/  UIMAD UR31, UR10, UR19, UR31 ;  /* 0x000000130a1f72a4 */ /* 0x000fe2000f8e021f */
[----:B------:R-:W-:Y:S01]  /*1850*/  IMAD.MOV.U32 R22, RZ, RZ, R24 ;  /* 0x000000ffff167224 */ /* 0x000fe200078e0018 */
[----:B------:R-:W-:Y:S01]  /*1860*/  UIMAD.WIDE UR60, UR27, 0x4, UR32 ;  /* 0x000000041b3c78a5 */ /* 0x000fe2000f8e0220 */
[----:B------:R-:W-:Y:S02]  /*1870*/  IMAD R17, R5, UR9, R20 ;  /* 0x0000000905117c24 */ /* 0x000fe4000f8e0214 */
[-C--:B-1----:R-:W-:Y:S01]  /*1880*/  IMAD R24, R13, R8.reuse, RZ ;  /* 0x000000080d187224 */ /* 0x082fe200078e02ff */
[----:B------:R-:W1:Y:S01]  /*1890*/  LDC.64 R4, c[0x0][0x250] ;  /* 0x00009400ff047b82 */ /* 0x000e620000000a00 */
[----:B------:R-:W-:Y:S01]  /*18a0*/  IMAD.U32 R20, RZ, RZ, UR18 ;  /* 0x00000012ff147e24 */ /* 0x000fe2000f8e00ff */
[----:B------:R-:W-:Y:S01]  /*18b0*/  ULDC.64 UR18, c[0x0][0x3e0] ;  /* 0x0000f80000127ab9 */ /* 0x000fe20000000a00 */
[----:B------:R-:W-:Y:S01]  /*18c0*/  IMAD.U32 R29, RZ, RZ, UR37 ;  /* 0x00000025ff1d7e24 */ /* 0x000fe2000f8e00ff */
[----:B------:R-:W-:Y:S01]  /*18d0*/  IADD3 R27, R27, R17, RZ ;  /* 0x000000111b1b7210 */ /* 0x000fe20007ffe0ff */
[----:B------:R-:W-:-:S04]  /*18e0*/  IMAD.WIDE.U32 R28, R145, R8, RZ ;  /* 0x00000008911c7225 */ /* 0x000fc800078e00ff */
[----:B------:R-:W-:Y:S02]  /*18f0*/  IMAD R21, R145, R9, R24 ;  /* 0x0000000991157224 */ /* 0x000fe400078e0218 */
[----:B------:R-:W-:-:S04]  /*1900*/  IMAD.WIDE.U32 R24, R20, UR10, R22 ;  /* 0x0000000a14187c25 */ /* 0x000fc8000f8e0016 */
[----:B------:R-:W-:Y:S01]  /*1910*/  IMAD R20, R14, UR4, RZ ;  /* 0x000000040e147c24 */ /* 0x000fe2000f8e02ff */
[----:B------:R-:W-:Y:S01]  /*1920*/  LEA R174, P0, R24, UR18, 0x1 ;  /* 0x0000001218ae7c11 */ /* 0x000fe2000f8008ff */
[----:B------:R-:W-:Y:S01]  /*1930*/  IMAD.IADD R23, R29, 0x1, R21 ;  /* 0x000000011d177824 */ /* 0x000fe200078e0215 */
[----:B------:R-:W-:Y:S01]  /*1940*/  ULEA.HI UR18, UR56, UR56, URZ, 0x1 ;  /* 0x0000003838127291 */ /* 0x000fe2000f8f083f */
[----:B------:R-:W-:Y:S02]  /*1950*/  VIADD R21, R25, UR31 ;  /* 0x0000001f19157c36 */ /* 0x000fe40008000000 */
[----:B------:R-:W-:Y:S02]  /*1960*/  IMAD R17, R15, UR5, R20 ;  /* 0x000000050f117c24 */ /* 0x000fe4000f8e0214 */
[----:B---3--:R-:W-:Y:S01]  /*1970*/  IMAD R20, R6, UR15, RZ ;  /* 0x0000000f06147c24 */ /* 0x008fe2000f8e02ff */
[----:B------:R-:W-:Y:S01]  /*1980*/  LEA.HI.X R175, R24, UR19, R21, 0x1, P0 ;  /* 0x0000001318af7c11 */ /* 0x000fe200080f0c15 */
[----:B------:R-:W-:-:S04]  /*1990*/  IMAD.WIDE.U32 R24, R6, UR9, R148 ;  /* 0x0000000906187c25 */ /* 0x000fc8000f8e0094 */
[----:B------:R-:W-:Y:S02]  /*19a0*/  IMAD R7, R7, UR9, R20 ;  /* 0x0000000907077c24 */ /* 0x000fe4000f8e0214 */
[----:B------:R-:W-:Y:S02]  /*19b0*/  IMAD.MOV.U32 R22, RZ, RZ, R28 ;  /* 0x000000ffff167224 */ /* 0x000fe400078e001c */
[----:B------:R-:W-:Y:S01]  /*19c0*/  IMAD.WIDE.U32 R26, R15, UR4, R26 ;  /* 0x000000040f1a7c25 */ /* 0x000fe2000f8e001a */
[----:B------:R-:W-:Y:S01]  /*19d0*/  IADD3 R25, R25, R7, RZ ;  /* 0x0000000719197210 */ /* 0x000fe20007ffe0ff */
[----:B------:R-:W-:Y:S02]  /*19e0*/  ULDC.64 UR4, c[0x0][0x268] ;  /* 0x00009a0000047ab9 */ /* 0x000fe40000000a00 */
[----:B------:R-:W-:-:S04]  /*19f0*/  IMAD.WIDE.U32 R22, R8, UR21, R22 ;  /* 0x0000001508167c25 */ /* 0x000fc8000f8e0016 */
[----:B-1----:R-:W-:Y:S01]  /*1a00*/  IMAD R20, R13, R4, RZ ;  /* 0x000000040d147224 */ /* 0x002fe200078e02ff */
[----:B------:R-:W-:Y:S01]  /*1a10*/  IADD3 R6, P0, R26, R22, RZ ;  /* 0x000000161a067210 */ /* 0x000fe20007f1e0ff */
[----:B------:R-:W-:Y:S02]  /*1a20*/  IMAD R14, R14, UR4, RZ ;  /* 0x000000040e0e7c24 */ /* 0x000fe4000f8e02ff */
[----:B------:R-:W-:Y:S01]  /*1a30*/  IMAD.WIDE.U32 R28, R15, UR4, R24 ;  /* 0x000000040f1c7c25 */ /* 0x000fe2000f8e0018 */
[----:B------:R-:W-:-:S03]  /*1a40*/  ULOP3.LUT UR4, UR18, 0xfffffffe, URZ, 0xc0, !UPT ;  /* 0xfffffffe12047892 */ /* 0x000fc6000f8ec03f */
[----:B------:R-:W-:Y:S01]  /*1a50*/  IMAD.IADD R17, R27, 0x1, R17 ;  /* 0x000000011b117824 */ /* 0x000fe200078e0211 */
[----:B------:R-:W-:Y:S01]  /*1a60*/  UIADD3 UR4, UR56, -UR4, URZ ;  /* 0x8000000438047290 */ /* 0x000fe2000fffe03f */
[C---:B------:R-:W-:Y:S01]  /*1a70*/  IMAD.WIDE.U32 R26, R145.reuse, R4, RZ ;  /* 0x00000004911a7225 */ /* 0x040fe200078e00ff */
[----:B------:R-:W-:Y:S02]  /*1a80*/  ULDC UR18, c[0x0][0x398] ;  /* 0x0000e60000127ab9 */ /* 0x000fe40000000800 */
[----:B------:R-:W-:Y:S01]  /*1a90*/  UISETP.NE.AND UP0, UPT, UR4, 0x1, UPT ;  /* 0x000000010400788c */ /* 0x000fe2000bf05270 */
[----:B------:R-:W-:Y:S02]  /*1aa0*/  IMAD R20, R145, R5, R20 ;  /* 0x0000000591147224 */ /* 0x000fe400078e0214 */
[----:B------:R-:W-:Y:S02]  /*1ab0*/  IMAD R22, R8, UR20, RZ ;  /* 0x0000001408167c24 */ /* 0x000fe4000f8e02ff */
[----:B------:R-:W-:-:S02]  /*1ac0*/  IMAD.IADD R27, R27, 0x1, R20 ;  /* 0x000000011b1b7824 */ /* 0x000fc400078e0214 */
[----:B------:R-:W-:Y:S01]  /*1ad0*/  IMAD R14, R15, UR5, R14 ;  /* 0x000000050f0e7c24 */ /* 0x000fe2000f8e020e */
[----:B------:R-:W-:Y:S01]  /*1ae0*/  ULDC.64 UR4, c[0x0][0x218] ;  /* 0x0000860000047ab9 */ /* 0x000fe20000000a00 */
[----:B------:R-:W-:Y:S02]  /*1af0*/  IMAD R22, R9, UR21, R22 ;  /* 0x0000001509167c24 */ /* 0x000fe4000f8e0216 */
[C---:B------:R-:W-:Y:S02]  /*1b00*/  IMAD R20, R4.reuse, UR20, RZ ;  /* 0x0000001404147c24 */ /* 0x040fe4000f8e02ff */
[----:B------:R-:W-:Y:S01]  /*1b10*/  IMAD.WIDE.U32 R24, R4, UR21, R26 ;  /* 0x0000001504187c25 */ /* 0x000fe2000f8e001a */
[----:B------:R-:W-:Y:S02]  /*1b20*/  IADD3.X R17, R17, R23, R22, P0, !PT ;  /* 0x0000001711117210 */ /* 0x000fe400007fe416 */
[----:B------:R-:W-:Y:S01]  /*1b30*/  LEA R22, P3, R10, R174, 0x7 ;  /* 0x000000ae0a167211 */ /* 0x000fe200078638ff */
[----:B------:R-:W-:Y:S01]  /*1b40*/  IMAD.IADD R15, R29, 0x1, R14 ;  /* 0x000000011d0f7824 */ /* 0x000fe200078e020e */
[----:B------:R-:W-:Y:S01]  /*1b50*/  IADD3 R7, P1, R28, R24, RZ ;  /* 0x000000181c077210 */ /* 0x000fe20007f3e0ff */
[----:B------:R-:W-:Y:S01]  /*1b60*/  IMAD R14, R5, UR21, R20 ;  /* 0x00000015050e7c24 */ /* 0x000fe2000f8e0214 */
[----:B------:R-:W-:Y:S01]  /*1b70*/  LEA R20, P2, R6, UR4, 0x1 ;  /* 0x0000000406147c11 */ /* 0x000fe2000f8408ff */
[----:B------:R-:W-:Y:S01]  /*1b80*/  VIADD R13, R16, 0x1000 ;  /* 0x00001000100d7836 */ /* 0x000fe20000000000 */
[----:B------:R-:W-:-:S02]  /*1b90*/  PLOP3.LUT P0, PT, PT, PT, UP0, 0x80, 0x0 ;  /* 0x000000000000781c */ /* 0x000fc40003f0f008 */
[----:B------:R-:W-:Y:S01]  /*1ba0*/  LEA.HI.X R21, R6, UR5, R17, 0x1, P2 ;  /* 0x0000000506157c11 */ /* 0x000fe200090f0c11 */
[----:B------:R-:W-:Y:S01]  /*1bb0*/  ULDC.64 UR4, c[0x0][0x220] ;  /* 0x0000880000047ab9 */ /* 0x000fe20000000a00 */
[----:B------:R-:W-:Y:S02]  /*1bc0*/  IADD3.X R14, R15, R25, R14, P1, !PT ;  /* 0x000000190f0e7210 */ /* 0x000fe40000ffe40e */
[C---:B------:R-:W-:Y:S01]  /*1bd0*/  LEA R6, P1, R7.reuse, UR4, 0x1 ;  /* 0x0000000407067c11 */ /* 0x040fe2000f8208ff */
[----:B------:R-:W-:Y:S01]  /*1be0*/  UIADD3 UR4, UR30, UR22, URZ ;  /* 0x000000161e047290 */ /* 0x000fe2000fffe03f */
[----:B------:R-:W-:Y:S02]  /*1bf0*/  LEA.HI.X R23, R10, R175, R11, 0x7, P3 ;  /* 0x000000af0a177211 */ /* 0x000fe400018f3c0b */
[----:B------:R-:W-:Y:S01]  /*1c00*/  LEA.HI.X R7, R7, UR5, R14, 0x1, P1 ;  /* 0x0000000507077c11 */ /* 0x000fe200088f0c0e */
[----:B------:R-:W-:Y:S01]  /*1c10*/  UIADD3 UR5, -UR57, UR25, UR29 ;  /* 0x0000001939057290 */ /* 0x000fe2000fffe11d */
[----:B------:R-:W-:Y:S01]  /*1c20*/  SEL R13, R13, R16, !P0 ;  /* 0x000000100d0d7207 */ /* 0x000fe20004000000 */
[----:B------:R-:W-:Y:S01]  /*1c30*/  ULDC.64 UR30, c[0x0][0x478] ;  /* 0x00011e00001e7ab9 */ /* 0x000fe20000000a00 */
[----:B------:R-:W-:Y:S01]  /*1c40*/  LEA R11, R16, UR6, 0x1 ;  /* 0x00000006100b7c11 */ /* 0x000fe2000f8e08ff */
[----:B------:R-:W-:Y:S01]  /*1c50*/  UIADD3 UR18, UR5, -UR18, URZ ;  /* 0x8000001205127290 */ /* 0x000fe2000fffe03f */
[----:B------:R-:W-:-:S02]  /*1c60*/  LEA R16, P2, R8, R20, 0x7 ;  /* 0x0000001408107211 */ /* 0x000fc400078438ff */
[----:B------:R-:W-:Y:S01]  /*1c70*/  LEA R168, R13, UR6, 0x1 ;  /* 0x000000060da87c11 */ /* 0x000fe2000f8e08ff */
[----:B------:R-:W-:Y:S01]  /*1c80*/  USHF.R.S32.HI UR5, URZ, 0x1f, UR18 ;  /* 0x0000001f3f057899 */ /* 0x000fe20008011412 */
[----:B------:R-:W-:Y:S01]  /*1c90*/  LEA.HI.X R17, R8, R21, R9, 0x7, P2 ;  /* 0x0000001508117211 */ /* 0x000fe200010f3c09 */
[----:B------:R-:W-:Y:S01]  /*1ca0*/  @!PT LDS RZ, [RZ] ;  /* 0x00000000fffff984 */ /* 0x000fe20000000800 */
[----:B------:R-:W-:Y:S01]  /*1cb0*/  @!PT LDS RZ, [RZ] ;  /* 0x00000000fffff984 */ /* 0x000fe20000000800 */
[----:B------:R-:W-:Y:S01]  /*1cc0*/  @!PT LDS RZ, [RZ] ;  /* 0x00000000fffff984 */ /* 0x000fe20000000800 */
[----:B------:R1:W-:Y:S01]  /*1cd0*/  LDGSTS.E.BYPASS.LTC128B.128 [R11+0x4000], desc[UR58][R174.64] ;  /* 0x04000000ae0b7fae */ /* 0x0003e2000b901d7a */
[C---:B------:R-:W-:Y:S01]  /*1ce0*/  LEA R8, P1, R4.reuse, R6, 0x7 ;  /* 0x0000000604087211 */ /* 0x040fe200078238ff */
[----:B------:R-:W-:Y:S02]  /*1cf0*/  ULEA.HI UR5, UR5, UR18, URZ, 0x7 ;  /* 0x0000001205057291 */ /* 0x000fe4000f8f383f */
[----:B------:R1:W-:Y:S01]  /*1d00*/  LDGSTS.E.BYPASS.LTC128B.128 [R11+0x5000], desc[UR58][R22.64] ;  /* 0x05000000160b7fae */ /* 0x0003e2000b901d7a */
[----:B------:R-:W-:Y:S01]  /*1d10*/  LEA.HI.X R9, R4, R7, R5, 0x7, P1 ;  /* 0x0000000704097211 */ /* 0x000fe200008f3c05 */
[----:B------:R-:W-:Y:S02]  /*1d20*/  USHF.R.S32.HI UR22, URZ, 0x7, UR5 ;  /* 0x000000073f167899 */ /* 0x000fe40008011405 */
[----:B------:R1:W-:Y:S02]  /*1d30*/  LDGSTS.E.BYPASS.LTC128B.128 [R168], desc[UR58][R176.64] ;  /* 0x00000000b0a87fae */ /* 0x0003e4000b901d7a */
[----:B------:R-:W-:-:S02]  /*1d40*/  UISETP.LT.AND UP0, UPT, URZ, UR22, UPT ;  /* 0x000000163f00728c */ /* 0x000fc4000bf01270 */
[----:B------:R1:W-:Y:S02]  /*1d50*/  LDGSTS.E.BYPASS.LTC128B.128 [R168+0x1000], desc[UR58][R18.64] ;  /* 0x0100000012a87fae */ /* 0x0003e4000b901d7a */
[----:B------:R-:W-:Y:S02]  /*1d60*/  USEL UR22, URZ, UR22, !UP0 ;  /* 0x000000163f167287 */ /* 0x000fe4000c000000 */
[----:B------:R1:W-:Y:S02]  /*1d70*/  LDGSTS.E.BYPASS.LTC128B.128 [R11+0x6000], desc[UR58][R20.64] ;  /* 0x06000000140b7fae */ /* 0x0003e4000b901d7a */
[----:B------:R-:W-:Y:S02]  /*1d80*/  UISETP.GT.AND UP0, UPT, UR26, UR22, UPT ;  /* 0x000000161a00728c */ /* 0x000fe4000bf04270 */
[----:B------:R1:W-:Y:S01]  /*1d90*/  LDGSTS.E.BYPASS.LTC128B.128 [R11+0x7000], desc[UR58][R16.64] ;  /* 0x07000000100b7fae */ /* 0x0003e2000b901d7a */
[----:B------:R-:W-:-:S03]  /*1da0*/  UIMAD.WIDE UR26, UR4, 0x4, UR30 ;  /* 0x00000004041a78a5 */ /* 0x000fc6000f8e021e */
[----:B------:R-:W-:Y:S01]  /*1db0*/  PLOP3.LUT P1, PT, PT, PT, UP0, 0x80, 0x0 ;  /* 0x000000000000781c */ /* 0x000fe20003f2f008 */
[----:B------:R1:W-:Y:S04]  /*1dc0*/  LDGSTS.E.BYPASS.LTC128B.128 [R11+0x8000], desc[UR58][R6.64] ;  /* 0x08000000060b7fae */ /* 0x0003e8000b901d7a */
[----:B------:R1:W-:Y:S04]  /*1dd0*/  LDGSTS.E.BYPASS.LTC128B.128 [R11+0x9000], desc[UR58][R8.64] ;  /* 0x09000000080b7fae */ /* 0x0003e8000b901d7a */
[----:B------:R-:W0:Y:S04]  /*1de0*/  LDGDEPBAR ;  /* 0x00000000000079af */ /* 0x000e280000000000 */
[----:B------:R-:W-:Y:S05]  /*1df0*/  @!P1 BRA `(.L_x_512) ;  /* 0x0000005c00ac9947 */ /* 0x000fea0003800000 */
[----:B-1----:R-:W1:Y:S01]  /*1e00*/  LDC.64 R10, c[0x0][0x3b8] ;  /* 0x0000ee00ff0a7b82 */ /* 0x002e620000000a00 */
[----:B------:R-:W-:-:S04]  /*1e10*/  IMAD.MOV.U32 R8, RZ, RZ, 0x4 ;  /* 0x00000004ff087424 */ /* 0x000fc800078e00ff */
[----:B------:R-:W-:-:S03]  /*1e20*/  IMAD.WIDE R8, R141, R8, UR60 ;  /* 0x0000003c8d087e25 */ /* 0x000fc6000f8e0208 */
[----:B------:R-:W2:Y:S02]  /*1e30*/  LDC R162, c[0x0][0x2dc] ;  /* 0x0000b700ffa27b82 */ /* 0x000ea40000000800 */
[----:B------:R3:W5:Y:S04]  /*1e40*/  LDG.E R167, desc[UR58][R8.64] ;  /* 0x0000003a08a77981 */ /* 0x000768000c1e1900 */
[----:B------:R3:W5:Y:S04]  /*1e50*/  LDG.E R166, desc[UR58][R8.64+0x20] ;  /* 0x0000203a08a67981 */ /* 0x000768000c1e1900 */
[----:B------:R3:W5:Y:S04]  /*1e60*/  LDG.E R165, desc[UR58][R8.64+0x100] ;  /* 0x0001003a08a57981 */ /* 0x000768000c1e1900 */
[----:B------:R3:W5:Y:S04]  /*1e70*/  LDG.E R164, desc[UR58][R8.64+0x120] ;  /* 0x0001203a08a47981 */ /* 0x000768000c1e1900 */
[----:B-1----:R-:W4:Y:S04]  /*1e80*/  LDG.E.64 R4, desc[UR58][R10.64] ;  /* 0x0000003a0a047981 */ /* 0x002f28000c1e1b00 */
[----:B------:R-:W3:Y:S01]  /*1e90*/  LDG.E.64 R6, desc[UR58][R10.64+0x8] ;  /* 0x0000083a0a067981 */ /* 0x000ee2000c1e1b00 */
[----:B------:R-:W-:-:S04]  /*1ea0*/  UIMAD UR4, UR9, UR24, UR10 ;  /* 0x00000018090472a4 */ /* 0x000fc8000f8e020a */
[----:B------:R-:W-:Y:S01]  /*1eb0*/  USHF.L.U32 UR4, UR4, 0x5, URZ ;  /* 0x0000000504047899 */ /* 0x000fe2000800063f */
[----:B------:R-:W-:-:S03]  /*1ec0*/  SHF.R.S32.HI R163, RZ, 0x1f, R12 ;  /* 0x0000001fffa37819 */ /* 0x000fc6000001140c */
[----:B------:R-:W-:Y:S01]  /*1ed0*/  USHF.R.S32.HI UR18, URZ, 0x1f, UR4 ;  /* 0x0000001f3f127899 */ /* 0x000fe20008011404 */
[----:B------:R-:W-:Y:S01]  /*1ee0*/  IMAD.MOV.U32 R161, RZ, RZ, 0x8 ;  /* 0x00000008ffa17424 */ /* 0x000fe200078e00ff */
[----:B------:R-:W-:Y:S01]  /*1ef0*/  UIADD3 UR19, UR29, UR25, URZ ;  /* 0x000000191d137290 */ /* 0x000fe2000fffe03f */
[----:B------:R-:W-:Y:S01]  /*1f00*/  MOV R160, 0x40 ;  /* 0x0000004000a07802 */ /* 0x000fe20000000f00 */
[----:B------:R-:W-:Y:S01]  /*1f10*/  IMAD.MOV.U32 R159, RZ, RZ, 0x48 ;  /* 0x00000048ff9f7424 */ /* 0x000fe200078e00ff */
[----:B------:R-:W-:Y:S01]  /*1f20*/  MOV R95, RZ ;  /* 0x000000ff005f7202 */ /* 0x000fe20000000f00 */
[----:B------:R-:W-:Y:S01]  /*1f30*/  IMAD.MOV.U32 R158, RZ, RZ, 0x4 ;  /* 0x00000004ff9e7424 */ /* 0x000fe200078e00ff */
[----:B------:R-:W-:Y:S02]  /*1f40*/  USHF.L.U32 UR42, UR28, 0x3, URZ ;  /* 0x000000031c2a7899 */ /* 0x000fe4000800063f */
[----:B------:R-:W-:Y:S02]  /*1f50*/  USHF.L.U32 UR41, UR28, 0x4, URZ ;  /* 0x000000041c297899 */ /* 0x000fe4000800063f */
[----:B------:R-:W-:-:S02]  /*1f60*/  UIMAD UR40, UR28, 0x18, URZ ;  /* 0x000000181c2878a4 */ /* 0x000fc4000f8e023f */
[----:B------:R-:W-:Y:S02]  /*1f70*/  USHF.L.U32 UR39, UR28, 0x5, URZ ;  /* 0x000000051c277899 */ /* 0x000fe4000800063f */
[----:B------:R-:W-:Y:S02]  /*1f80*/  UIMAD UR38, UR28, 0x28, URZ ;  /* 0x000000281c2678a4 */ /* 0x000fe4000f8e023f */
[----:B------:R-:W-:Y:S02]  /*1f90*/  UIMAD UR37, UR28, 0x30, URZ ;  /* 0x000000301c2578a4 */ /* 0x000fe4000f8e023f */
[----:B------:R-:W-:Y:S02]  /*1fa0*/  UIMAD UR36, UR28, 0x38, URZ ;  /* 0x000000381c2478a4 */ /* 0x000fe4000f8e023f */
[----:B------:R-:W-:Y:S02]  /*1fb0*/  USHF.L.U32 UR35, UR28, 0x6, URZ ;  /* 0x000000061c237899 */ /* 0x000fe4000800063f */
[----:B------:R-:W-:-:S02]  /*1fc0*/  UIMAD UR34, UR28, 0x48, URZ ;  /* 0x000000481c2278a4 */ /* 0x000fc4000f8e023f */
[----:B------:R-:W-:Y:S02]  /*1fd0*/  UIMAD UR33, UR28, 0x50, URZ ;  /* 0x000000501c2178a4 */ /* 0x000fe4000f8e023f */
[----:B------:R-:W-:Y:S02]  /*1fe0*/  UIMAD UR32, UR28, 0x58, URZ ;  /* 0x000000581c2078a4 */ /* 0x000fe4000f8e023f */
[----:B------:R-:W-:Y:S02]  /*1ff0*/  UIMAD UR31, UR28, 0x60, URZ ;  /* 0x000000601c1f78a4 */ /* 0x000fe4000f8e023f */
[----:B------:R-:W-:Y:S02]  /*2000*/  UIMAD UR30, UR28, 0x68, URZ ;  /* 0x000000681c1e78a4 */ /* 0x000fe4000f8e023f */
[----:B------:R-:W-:Y:S02]  /*2010*/  UIMAD UR29, UR28, 0x70, URZ ;  /* 0x000000701c1d78a4 */ /* 0x000fe4000f8e023f */
[----:B------:R-:W-:-:S02]  /*2020*/  UIMAD UR28, UR28, 0x78, URZ ;  /* 0x000000781c1c78a4 */ /* 0x000fc4000f8e023f */
[----:B------:R-:W-:Y:S01]  /*2030*/  UIADD3 UR19, -UR57, 0x80, UR19 ;  /* 0x0000008039137890 */ /* 0x000fe2000fffe113 */
[----:B----4-:R-:W-:Y:S02]  /*2040*/  R2UR UR5, R4 ;  /* 0x00000000040572ca */ /* 0x010fe400000e0000 */
[----:B------:R-:W-:Y:S01]  /*2050*/  R2UR UR55, R5 ;  /* 0x00000000053772ca */ /* 0x000fe200000e0000 */
[----:B------:R-:W-:Y:S01]  /*2060*/  VIADD R5, R138, 0x1000 ;  /* 0x000010008a057836 */ /* 0x000fe20000000000 */
[----:B---3--:R-:W-:Y:S01]  /*2070*/  IADD3 R170, P2, P1, R6, UR4, R12 ;  /* 0x0000000406aa7c10 */ /* 0x008fe2000f95e00c */
[----:B------:R-:W-:Y:S01]  /*2080*/  VIADD R4, R139, 0x1000 ;  /* 0x000010008b047836 */ /* 0x000fe20000000000 */
[----:B------:R-:W-:Y:S02]  /*2090*/  ULDC UR4, c[0x0][0x270] ;  /* 0x00009c0000047ab9 */ /* 0x000fe40000000800 */
[----:B------:R-:W-:Y:S02]  /*20a0*/  IADD3.X R163, R7, UR18, R163, P2, P1 ;  /* 0x0000001207a37c10 */ /* 0x000fe400097e24a3 */
[----:B------:R-:W-:-:S02]  /*20b0*/  SEL R130, R5, R138, !P0 ;  /* 0x0000008a05827207 */ /* 0x000fc40004000000 */
[----:B------:R-:W-:Y:S01]  /*20c0*/  SEL R129, R4, R139, !P0 ;  /* 0x0000008b04817207 */ /* 0x000fe20004000000 */
[----:B------:R-:W-:Y:S02]  /*20d0*/  UIADD3 UR54, UR5, -0x61c88647, URZ ;  /* 0x9e3779b905367890 */ /* 0x000fe4000fffe03f */
[----:B------:R-:W-:Y:S02]  /*20e0*/  UIADD3 UR53, UR55, -0x4498517b, URZ ;  /* 0xbb67ae8537357890 */ /* 0x000fe4000fffe03f */
[----:B------:R-:W-:Y:S02]  /*20f0*/  UIADD3 UR52, UR5, 0x3c6ef372, URZ ;  /* 0x3c6ef37205347890 */ /* 0x000fe4000fffe03f */
[----:B------:R-:W-:Y:S02]  /*2100*/  UIADD3 UR51, UR55, 0x76cf5d0a, URZ ;  /* 0x76cf5d0a37337890 */ /* 0x000fe4000fffe03f */
[----:B------:R-:W-:Y:S02]  /*2110*/  UIADD3 UR50, UR5, -0x255992d5, URZ ;  /* 0xdaa66d2b05327890 */ /* 0x000fe4000fffe03f */
[----:B------:R-:W-:-:S02]  /*2120*/  UIADD3 UR49, UR55, 0x32370b8f, URZ ;  /* 0x32370b8f37317890 */ /* 0x000fc4000fffe03f */
[----:B------:R-:W-:Y:S02]  /*2130*/  UIADD3 UR48, UR5, 0x78dde6e4, URZ ;  /* 0x78dde6e405307890 */ /* 0x000fe4000fffe03f */
[----:B------:R-:W-:Y:S02]  /*2140*/  UIADD3 UR47, UR55, -0x126145ec, URZ ;  /* 0xed9eba14372f7890 */ /* 0x000fe4000fffe03f */
[----:B------:R-:W-:Y:S02]  /*2150*/  UIADD3 UR46, UR5, 0x1715609d, URZ ;  /* 0x1715609d052e7890 */ /* 0x000fe4000fffe03f */
[----:B------:R-:W-:Y:S02]  /*2160*/  UIADD3 UR45, UR55, -0x56f99767, URZ ;  /* 0xa9066899372d7890 */ /* 0x000fe4000fffe03f */
[----:B------:R-:W-:Y:S02]  /*2170*/  UIADD3 UR44, UR5, -0x4ab325aa, URZ ;  /* 0xb54cda56052c7890 */ /* 0x000fe4000fffe03f */
[----:B------:R-:W-:Y:S01]  /*2180*/  UIADD3 UR43, UR55, 0x646e171e, URZ ;  /* 0x646e171e372b7890 */ /* 0x000fe2000fffe03f */
[----:B------:R-:W-:Y:S01]  /*2190*/  LEA R130, R130, UR6, 0x1 ;  /* 0x0000000682827c11 */ /* 0x000fe2000f8e08ff */
[----:B------:R-:W-:Y:S01]  /*21a0*/  IMAD.WIDE.U32 R170, R170, -0x2daee0ad, RZ ;  /* 0xd2511f53aaaa7825 */ /* 0x000fe200078e00ff */
[----:B------:R-:W-:Y:S01]  /*21b0*/  LEA R129, R129, UR6, 0x1 ;  /* 0x0000000681817c11 */ /* 0x000fe2000f8e08ff */
[----:B------:R-:W-:Y:S01]  /*21c0*/  ULDC.U8 UR25, c[0x0][0x388] ;  /* 0x0000e20000197ab9 */ /* 0x000fe20000000000 */
[----:B------:R-:W-:Y:S01]  /*21d0*/  LOP3.LUT R163, R163, UR5, RZ, 0x3c, !PT ;  /* 0x00000005a3a37c12 */ /* 0x000fe2000f8e3cff */
[----:B--2---:R-:W-:-:S06]  /*21e0*/  ULDC UR24, c[0x0][0x2ec] ;  /* 0x0000bb0000187ab9 */ /* 0x004fcc0000000800 */
.L_x_515:
[----:B------:R-:W-:Y:S01]  /*21f0*/  LOP3.LUT R53, R170, UR53, RZ, 0x3c, !PT ;  /* 0x00000035aa357c12 */ /* 0x000fe2000f8e3cff */
[----:B------:R-:W0:Y:S01]  /*2200*/  LDGDEPBAR ;  /* 0x00000000000079af */ /* 0x000e220000000000 */
[----:B-----5:R-:W-:Y:S01]  /*2210*/  FSETP.NEU.FTZ.AND P3, PT, R167, -INF , PT ;  /* 0xff800000a700780b */ /* 0x020fe20003f7d000 */
[----:B------:R-:W-:Y:S01]  /*2220*/  USHF.L.U32 UR18, UR56, 0x7, URZ ;  /* 0x0000000738127899 */ /* 0x000fe2000800063f */
[----:B------:R-:W-:Y:S02]  /*2230*/  IMAD.U32 R44, RZ, RZ, UR26 ;  /* 0x0000001aff2c7e24 */ /* 0x000fe4000f8e00ff */
[----:B------:R-:W-:Y:S01]  /*2240*/  FMUL.FTZ R237, R166, 1.4426950216293334961 ;  /* 0x3fb8aa3ba6ed7820 */ /* 0x000fe20000410000 */
[----:B------:R-:W-:Y:S01]  /*2250*/  IMAD.U32 R45, RZ, RZ, UR27 ;  /* 0x0000001bff2d7e24 */ /* 0x000fe2000f8e00ff */
[----:B------:R-:W-:Y:S01]  /*2260*/  UISETP.GE.AND UP0, UPT, UR18, UR19, UPT ;  /* 0x000000131200728c */ /* 0x000fe2000bf06270 */
[----:B------:R-:W-:Y:S01]  /*2270*/  IMAD.IADD R140, R136, 0x1, R129 ;  /* 0x00000001888c7824 */ /* 0x000fe200078e0281 */
[----:B------:R-:W-:Y:S01]  /*2280*/  LEA R48, P0, R141, R44, 0x2 ;  /* 0x0000002c8d307211 */ /* 0x000fe200078010ff */
[----:B------:R-:W-:Y:S01]  /*2290*/  IMAD.U32 R47, RZ, RZ, UR56 ;  /* 0x00000038ff2f7e24 */ /* 0x000fe2000f8e00ff */
[----:B------:R-:W-:Y:S01]  /*22a0*/  UISETP.GT.AND UP3, UPT, UR56, UR22, UPT ;  /* 0x000000163800728c */ /* 0x000fe2000bf64270 */
[----:B------:R-:W-:Y:S01]  /*22b0*/  IMAD.U32 R188, RZ, RZ, UR18 ;  /* 0x00000012ffbc7e24 */ /* 0x000fe2000f8e00ff */
[----:B------:R-:W-:Y:S01]  /*22c0*/  PLOP3.LUT P2, PT, PT, PT, UP0, 0x80, 0x0 ;  /* 0x000000000000781c */ /* 0x000fe20003f4f008 */
[----:B------:R-:W-:Y:S01]  /*22d0*/  IMAD R198, R47, 0x8, R144 ;  /* 0x000000082fc67824 */ /* 0x000fe200078e0290 */
[----:B------:R-:W-:Y:S01]  /*22e0*/  LEA.HI.X.SX32 R49, R141, R45, 0x2, P0 ;  /* 0x0000002d8d317211 */ /* 0x000fe200000f16ff */
[----:B------:R-:W-:Y:S01]  /*22f0*/  IMAD.U32 R187, RZ, RZ, UR11 ;  /* 0x0000000bffbb7e24 */ /* 0x000fe2000f8e00ff */
[----:B------:R-:W-:Y:S01]  /*2300*/  FSETP.NEU.FTZ.AND P0, PT, R166, -INF , PT ;  /* 0xff800000a600780b */ /* 0x000fe20003f1d000 */
[----:B------:R-:W-:Y:S01]  /*2310*/  IMAD.U32 R45, RZ, RZ, UR11 ;  /* 0x0000000bff2d7e24 */ /* 0x000fe2000f8e00ff */
[----:B------:R-:W-:Y:S01]  /*2320*/  @!UP0 ULDC UR5, c[0x0][0x2c4] ;  /* 0x0000b10000058ab9 */ /* 0x000fe20000000800 */
[----:B------:R-:W-:Y:S01]  /*2330*/  VIADD R208, R198, 0x4 ;  /* 0x00000004c6d07836 */ /* 0x000fe20000000000 */
[----:B------:R-:W-:Y:S01]  /*2340*/  FSEL R237, R237, RZ, P0 ;  /* 0x000000ffeded7208 */ /* 0x000fe20000000000 */
[----:B------:R-:W-:Y:S01]  /*2350*/  IMAD.U32 R44, RZ, RZ, UR5 ;  /* 0x00000005ff2c7e24 */ /* 0x000fe2000f8e00ff */
[----:B------:R-:W-:Y:S01]  /*2360*/  FSETP.NEU.FTZ.AND P0, PT, R164, -INF , PT ;  /* 0xff800000a400780b */ /* 0x000fe20003f1d000 */
[----:B------:R-:W-:Y:S01]  /*2370*/  IMAD R45, R45, 0x2, R142 ;  /* 0x000000022d2d7824 */ /* 0x000fe200078e028e */
[----:B------:R-:W-:Y:S04]  /*2380*/  DEPBAR.LE SB0, 0x0 ;  /* 0x000080000000791a */ /* 0x000fe80000000000 */
[----:B------:R-:W-:Y:S01]  /*2390*/  @!P2 IADD3 R51, R141, 0x1, -R44 ;  /* 0x000000018d33a810 */ /* 0x000fe20007ffe82c */
[----:B------:R-:W-:Y:S01]  /*23a0*/  BAR.SYNC.DEFER_BLOCKING 0x0 ;  /* 0x0000000000007b1d */ /* 0x000fe20000010000 */
[----:B------:R-:W-:Y:S02]  /*23b0*/  IMAD.SHL.U32 R45, R45, 0x2, RZ ;  /* 0x000000022d2d7824 */ /* 0x000fe400078e00ff */
[----:B------:R-:W-:Y:S01]  /*23c0*/  @!P2 IADD3 R188, R188, UR57, R51 ;  /* 0x00000039bcbcac10 */ /* 0x000fe2000fffe033 */
[----:B------:R-:W-:Y:S03]  /*23d0*/  IMAD.WIDE.U32 R198, R198, -0x326172a9, RZ ;  /* 0xcd9e8d57c6c67825 */ /* 0x000fe600078e00ff */
[----:B------:R-:W-:Y:S01]  /*23e0*/  LOP3.LUT R190, R171, UR55, R45, 0x96, !PT ;  /* 0x00000037abbe7c12 */ /* 0x000fe2000f8e962d */
[----:B------:R-:W-:Y:S01]  /*23f0*/  VIADD R47, R45, 0x1 ;  /* 0x000000012d2f7836 */ /* 0x000fe20000000000 */
[-C--:B------:R-:W-:Y:S01]  /*2400*/  LOP3.LUT R64, R199, R163.reuse, RZ, 0x3c, !PT ;  /* 0x000000a3c7407212 */ /* 0x080fe200078e3cff */
[----:B------:R-:W-:Y:S01]  /*2410*/  IMAD.WIDE.U32 R208, R208, -0x326172a9, RZ ;  /* 0xcd9e8d57d0d07825 */ /* 0x000fe200078e00ff */
[----:B------:R-:W-:Y:S02]  /*2420*/  @!P2 VIMNMX R206, R188, UR57, PT ;  /* 0x00000039bcceac48 */ /* 0x000fe4000bfe0100 */
[----:B------:R-:W-:Y:S01]  /*2430*/  LOP3.LUT R66, R171, UR55, R47, 0x96, !PT ;  /* 0x00000037ab427c12 */ /* 0x000fe2000f8e962f */
[----:B------:R-:W-:Y:S01]  /*2440*/  IMAD.WIDE.U32 R64, R64, -0x2daee0ad, RZ ;  /* 0xd2511f5340407825 */ /* 0x000fe200078e00ff */
[----:B------:R-:W-:Y:S02]  /*2450*/  LOP3.LUT R182, R209, R163, RZ, 0x3c, !PT ;  /* 0x000000a3d1b67212 */ /* 0x000fe400078e3cff */
[----:B------:R-:W-:Y:S01]  /*2460*/  @!P2 VIADDMNMX R204, R188, R161, UR57, PT ;  /* 0x00000039bcccae46 */ /* 0x000fe2000b8001a1 */
[----:B------:R-:W-:Y:S01]  /*2470*/  IMAD.WIDE.U32 R66, R66, -0x326172a9, RZ ;  /* 0xcd9e8d5742427825 */ /* 0x000fe200078e00ff */
[C---:B------:R-:W-:Y:S02]  /*2480*/  LOP3.LUT R196, R53.reuse, R65, RZ, 0x3c, !PT ;  /* 0x0000004135c47212 */ /* 0x040fe400078e3cff */
[----:B------:R-:W-:Y:S01]  /*2490*/  @!P2 VIADDMNMX R212, R188, R160, UR57, PT ;  /* 0x00000039bcd4ae46 */ /* 0x000fe2000b8001a0 */
[----:B------:R-:W-:Y:S01]  /*24a0*/  IMAD.WIDE.U32 R182, R182, -0x2daee0ad, RZ ;  /* 0xd2511f53b6b67825 */ /* 0x000fe200078e00ff */
[----:B------:R-:W-:Y:S01]  /*24b0*/  @!P2 VIADDMNMX R188, R188, R159, UR57, PT ;  /* 0x00000039bcbcae46 */ /* 0x000fe2000b80019f */
[----:B------:R-:W-:Y:S02]  /*24c0*/  LDSM.16.M88.4 R100, [R129] ;  /* 0x000000008164783b */ /* 0x000fe40000000200 */
[----:B------:R-:W-:Y:S01]  /*24d0*/  IMAD.WIDE.U32 R190, R190, -0x326172a9, RZ ;  /* 0xcd9e8d57bebe7825 */ /* 0x000fe200078e00ff */
[----:B------:R-:W-:Y:S03]  /*24e0*/  LOP3.LUT R194, R53, R183, RZ, 0x3c, !PT ;  /* 0x000000b735c27212 */ /* 0x000fe600078e3cff */
[----:B------:R-:W-:Y:S01]  /*24f0*/  IMAD.WIDE.U32 R196, R196, -0x326172a9, RZ ;  /* 0xcd9e8d57c4c47825 */ /* 0x000fe200078e00ff */
[--C-:B------:R-:W-:Y:S01]  /*2500*/  LOP3.LUT R202, R191, UR54, R198.reuse, 0x96, !PT ;  /* 0x00000036bfca7c12 */ /* 0x100fe2000f8e96c6 */
[----:B------:R-:W1:Y:S01]  /*2510*/  LDSM.16.M88.4 R104, [R137] ;  /* 0x000000008968783b */ /* 0x000e620000000200 */
[----:B------:R-:W-:Y:S01]  /*2520*/  LOP3.LUT R198, R67, UR54, R198, 0x96, !PT ;  /* 0x0000003643c67c12 */ /* 0x000fe2000f8e96c6 */
[----:B------:R-:W-:Y:S01]  /*2530*/  IMAD.WIDE.U32 R194, R194, -0x326172a9, RZ ;  /* 0xcd9e8d57c2c27825 */ /* 0x000fe200078e00ff */
[----:B------:R-:W-:Y:S02]  /*2540*/  LOP3.LUT R210, R191, UR54, R208, 0x96, !PT ;  /* 0x00000036bfd27c12 */ /* 0x000fe4000f8e96d0 */
[C---:B------:R-:W-:Y:S01]  /*2550*/  LOP3.LUT R192, R197.reuse, UR52, R190, 0x96, !PT ;  /* 0x00000034c5c07c12 */ /* 0x040fe2000f8e96be */
[----:B------:R-:W-:Y:S01]  /*2560*/  IMAD.WIDE.U32 R202, R202, -0x2daee0ad, RZ ;  /* 0xd2511f53caca7825 */ /* 0x000fe200078e00ff */
[----:B------:R-:W-:Y:S01]  /*2570*/  LOP3.LUT R191, R197, UR52, R66, 0x96, !PT ;  /* 0x00000034c5bf7c12 */ /* 0x000fe2000f8e9642 */
[----:B------:R-:W2:Y:S01]  /*2580*/  LDSM.16.M88.4 R108, [R129+0x1000] ;  /* 0x00100000816c783b */ /* 0x000ea20000000200 */
[C---:B------:R-:W-:Y:S01]  /*2590*/  LOP3.LUT R190, R195.reuse, UR52, R190, 0x96, !PT ;  /* 0x00000034c3be7c12 */ /* 0x040fe2000f8e96be */
[----:B------:R-:W-:Y:S01]  /*25a0*/  IMAD.WIDE.U32 R198, R198, -0x2daee0ad, RZ ;  /* 0xd2511f53c6c67825 */ /* 0x000fe200078e00ff */
[----:B------:R-:W-:Y:S02]  /*25b0*/  LOP3.LUT R197, R195, UR52, R66, 0x96, !PT ;  /* 0x00000034c3c57c12 */ /* 0x000fe4000f8e9642 */
[----:B------:R-:W-:Y:S01]  /*25c0*/  LOP3.LUT R208, R67, UR54, R208, 0x96, !PT ;  /* 0x0000003643d07c12 */ /* 0x000fe2000f8e96d0 */
[----:B------:R-:W-:Y:S01]  /*25d0*/  IMAD.WIDE.U32 R210, R210, -0x2daee0ad, RZ ;  /* 0xd2511f53d2d27825 */ /* 0x000fe200078e00ff */
[--C-:B------:R-:W-:Y:S01]  /*25e0*/  LOP3.LUT R195, R203, UR51, R64.reuse, 0x96, !PT ;  /* 0x00000033cbc37c12 */ /* 0x100fe2000f8e9640 */
[----:B------:R-:W3:Y:S01]  /*25f0*/  LDSM.16.M88.4 R112, [R137+0x400] ;  /* 0x000400008970783b */ /* 0x000ee20000000200 */
[----:B------:R-:W-:Y:S01]  /*2600*/  LOP3.LUT R193, R199, UR51, R64, 0x96, !PT ;  /* 0x00000033c7c17c12 */ /* 0x000fe2000f8e9640 */
[----:B------:R-:W-:Y:S01]  /*2610*/  IMAD.WIDE.U32 R208, R208, -0x2daee0ad, RZ ;  /* 0xd2511f53d0d07825 */ /* 0x000fe200078e00ff */
[--C-:B------:R-:W-:Y:S03]  /*2620*/  LOP3.LUT R200, R211, UR51, R182.reuse, 0x96, !PT ;  /* 0x00000033d3c87c12 */ /* 0x100fe6000f8e96b6 */
[----:B------:R-:W-:Y:S01]  /*2630*/  IMAD.WIDE.U32 R222, R193, -0x326172a9, RZ ;  /* 0xcd9e8d57c1de7825 */ /* 0x000fe200078e00ff */
[----:B------:R-:W-:Y:S01]  /*2640*/  LOP3.LUT R199, R209, UR51, R182, 0x96, !PT ;  /* 0x00000033d1c77c12 */ /* 0x000fe2000f8e96b6 */
[----:B------:R-:W4:Y:S02]  /*2650*/  LDSM.16.M88.4 R116, [R137+0x800] ;  /* 0x000800008974783b */ /* 0x000f240000000200 */
[----:B------:R-:W-:Y:S04]  /*2660*/  IMAD.WIDE.U32 R200, R200, -0x326172a9, RZ ;  /* 0xcd9e8d57c8c87825 */ /* 0x000fe800078e00ff */
[----:B------:R-:W-:Y:S01]  /*2670*/  IMAD.WIDE.U32 R226, R197, -0x2daee0ad, RZ ;  /* 0xd2511f53c5e27825 */ /* 0x000fe200078e00ff */
[--C-:B------:R-:W-:Y:S01]  /*2680*/  LOP3.LUT R197, R223, UR50, R196.reuse, 0x96, !PT ;  /* 0x00000032dfc57c12 */ /* 0x100fe2000f8e96c4 */
[----:B------:R-:W3:Y:S02]  /*2690*/  @!P2 S2R R57, SR_TID.X ;  /* 0x000000000039a919 */ /* 0x000ee40000002100 */
[----:B------:R-:W-:Y:S01]  /*26a0*/  IMAD.WIDE.U32 R216, R195, -0x326172a9, RZ ;  /* 0xcd9e8d57c3d87825 */ /* 0x000fe200078e00ff */
[----:B------:R-:W4:Y:S03]  /*26b0*/  LDG.E R180, desc[UR58][R48.64] ;  /* 0x0000003a30b47981 */ /* 0x000f26000c1e1900 */
[----:B------:R-:W-:Y:S01]  /*26c0*/  IMAD.WIDE.U32 R220, R199, -0x326172a9, RZ ;  /* 0xcd9e8d57c7dc7825 */ /* 0x000fe200078e00ff */
[----:B------:R-:W-:Y:S01]  /*26d0*/  LOP3.LUT R195, R217, UR50, R196, 0x96, !PT ;  /* 0x00000032d9c37c12 */ /* 0x000fe2000f8e96c4 */
[-C--:B-1----:R-:W-:Y:S01]  /*26e0*/  HMMA.16816.F32.BF16 R4, R100, R104.reuse, RZ ;  /* 0x000000686404723c */ /* 0x082fe200000418ff */
[----:B------:R-:W4:Y:S04]  /*26f0*/  LDG.E R179, desc[UR58][R48.64+0x20] ;  /* 0x0000203a30b37981 */ /* 0x000f28000c1e1900 */
[----:B------:R-:W5:Y:S01]  /*2700*/  LDG.E R178, desc[UR58][R48.64+0x100] ;  /* 0x0001003a30b27981 */ /* 0x000f62000c1e1900 */
[C---:B--2---:R-:W-:Y:S03]  /*2710*/  HMMA.16816.F32.BF16 R8, R108.reuse, R104, RZ ;  /* 0x000000686c08723c */ /* 0x044fe600000418ff */
[----:B------:R1:W5:Y:S04]  /*2720*/  LDG.E R169, desc[UR58][R48.64+0x120] ;  /* 0x0001203a30a97981 */ /* 0x000368000c1e1900 */
[----:B------:R-:W-:Y:S01]  /*2730*/  LDSM.16.M88.4 R120, [R135] ;  /* 0x000000008778783b */ /* 0x000fe20000000200 */
[-C--:B------:R-:W-:Y:S06]  /*2740*/  HMMA.16816.F32.BF16 R12, R108, R106.reuse, RZ ;  /* 0x0000006a6c0c723c */ /* 0x080fec00000418ff */
[C---:B------:R-:W-:Y:S01]  /*2750*/  HMMA.16816.F32.BF16 R16, R100.reuse, R106, RZ ;  /* 0x0000006a6410723c */ /* 0x040fe200000418ff */
[----:B------:R-:W2:Y:S01]  /*2760*/  LDSM.16.M88.4 R104, [R137+0xc00] ;  /* 0x000c00008968783b */ /* 0x000ea20000000200 */
[----:B---3--:R-:W-:Y:S04]  /*2770*/  @!P2 IMAD.SHL.U32 R57, R57, 0x2, RZ ;  /* 0x000000023939a824 */ /* 0x008fe800078e00ff */
[-C--:B------:R-:W-:Y:S03]  /*2780*/  HMMA.16816.F32.BF16 R20, R100, R112.reuse, RZ ;  /* 0x000000706414723c */ /* 0x080fe600000418ff */
[----:B------:R-:W-:Y:S02]  /*2790*/  LDSM.16.M88.4 R124, [R140+0x1000] ;  /* 0x001000008c7c783b */ /* 0x000fe40000000200 */
[----:B------:R-:W-:Y:S01]  /*27a0*/  @!P2 LOP3.LUT R57, R57, 0x6, RZ, 0xc0, !PT ;  /* 0x000000063939a812 */ /* 0x000fe200078ec0ff */
[C---:B------:R-:W-:Y:S05]  /*27b0*/  HMMA.16816.F32.BF16 R24, R108.reuse, R112, RZ ;  /* 0x000000706c18723c */ /* 0x040fea00000418ff */
[----:B------:R-:W-:Y:S01]  /*27c0*/  @!P2 IMAD R56, R142, 0x40, R57 ;  /* 0x000000408e38a824 */ /* 0x000fe200078e0239 */
[-C--:B------:R-:W-:Y:S05]  /*27d0*/  HMMA.16816.F32.BF16 R28, R108, R114.reuse, RZ ;  /* 0x000000726c1c723c */ /* 0x080fea00000418ff */
[----:B------:R-:W-:Y:S01]  /*27e0*/  @!P2 IMAD R187, R187, 0x80, R56 ;  /* 0x00000080bbbba824 */ /* 0x000fe200078e0238 */
[C---:B------:R-:W-:Y:S01]  /*27f0*/  HMMA.16816.F32.BF16 R32, R100.reuse, R114, RZ ;  /* 0x000000726420723c */ /* 0x040fe200000418ff */
[----:B------:R-:W3:Y:S04]  /*2800*/  LDSM.16.M88.4 R112, [R140] ;  /* 0x000000008c70783b */ /* 0x000ee80000000200 */
[C---:B------:R-:W-:Y:S01]  /*2810*/  @!P2 VIADD R181, R187.reuse, 0x1 ;  /* 0x00000001bbb5a836 */ /* 0x040fe20000000000 */
[-C--:B----4-:R-:W-:Y:S01]  /*2820*/  HMMA.16816.F32.BF16 R36, R100, R116.reuse, RZ ;  /* 0x000000746424723c */ /* 0x090fe200000418ff */
[----:B------:R-:W-:Y:S03]  /*2830*/  @!P2 VIADD R183, R187, 0x29 ;  /* 0x00000029bbb7a836 */ /* 0x000fe60000000000 */
[----:B------:R-:W-:Y:S01]  /*2840*/  @!P2 ISETP.GE.AND P4, PT, R181, R206, PT ;  /* 0x000000ceb500a20c */ /* 0x000fe20003f86270 */
[----:B------:R-:W-:Y:S01]  /*2850*/  @!P2 VIADD R185, R187, 0x30 ;  /* 0x00000030bbb9a836 */ /* 0x000fe20000000000 */
[C---:B------:R-:W-:Y:S01]  /*2860*/  @!P2 ISETP.GE.AND P1, PT, R181.reuse, R204, PT ;  /* 0x000000ccb500a20c */ /* 0x040fe20003f26270 */
[C---:B------:R-:W-:Y:S02]  /*2870*/  HMMA.16816.F32.BF16 R40, R108.reuse, R116, RZ ;  /* 0x000000746c28723c */ /* 0x040fe400000418ff */
[C---:B------:R-:W-:Y:S02]  /*2880*/  @!P2 ISETP.GE.AND P5, PT, R181.reuse, R212, PT ;  /* 0x000000d4b500a20c */ /* 0x040fe40003fa6270 */
[-C--:B------:R-:W-:Y:S01]  /*2890*/  @!P2 ISETP.GE.AND P6, PT, R181, R188.reuse, PT ;  /* 0x000000bcb500a20c */ /* 0x080fe20003fc6270 */
[----:B------:R-:W-:Y:S01]  /*28a0*/  FMUL.FTZ R181, R167, 1.4426950216293334961 ;  /* 0x3fb8aa3ba7b57820 */ /* 0x000fe20000410000 */
[-C--:B------:R-:W-:Y:S06]  /*28b0*/  HMMA.16816.F32.BF16 R44, R108, R118.reuse, RZ ;  /* 0x000000766c2c723c */ /* 0x080fec00000418ff */
[C---:B-1----:R-:W-:Y:S06]  /*28c0*/  HMMA.16816.F32.BF16 R48, R100.reuse, R118, RZ ;  /* 0x000000766430723c */ /* 0x042fec00000418ff */
[-C--:B--2---:R-:W-:Y:S06]  /*28d0*/  HMMA.16816.F32.BF16 R52, R100, R104.reuse, RZ ;  /* 0x000000686434723c */ /* 0x084fec00000418ff */
[C---:B------:R-:W-:Y:S06]  /*28e0*/  HMMA.16816.F32.BF16 R56, R108.reuse, R104, RZ ;  /* 0x000000686c38723c */ /* 0x040fec00000418ff */
[-C--:B------:R-:W-:Y:S06]  /*28f0*/  HMMA.16816.F32.BF16 R60, R108, R106.reuse, RZ ;  /* 0x0000006a6c3c723c */ /* 0x080fec00000418ff */
[----:B------:R-:W-:Y:S01]  /*2900*/  HMMA.16816.F32.BF16 R64, R100, R106, RZ ;  /* 0x0000006a6440723c */ /* 0x000fe200000418ff */
[----:B------:R-:W1:Y:S05]  /*2910*/  LDSM.16.M88.4 R100, [R135+0x400] ;  /* 0x000400008764783b */ /* 0x000e6a0000000200 */
[-C--:B---3--:R-:W-:Y:S03]  /*2920*/  HMMA.16816.F32.BF16 R4, R112, R120.reuse, R4 ;  /* 0x000000787004723c */ /* 0x088fe60000041804 */
[----:B------:R-:W2:Y:S03]  /*2930*/  LDSM.16.M88.4 R104, [R135+0x800] ;  /* 0x000800008768783b */ /* 0x000ea60000000200 */
[C---:B------:R-:W-:Y:S06]  /*2940*/  HMMA.16816.F32.BF16 R8, R124.reuse, R120, R8 ;  /* 0x000000787c08723c */ /* 0x040fec0000041808 */
[-C--:B------:R-:W-:Y:S05]  /*2950*/  HMMA.16816.F32.BF16 R12, R124, R122.reuse, R12 ;  /* 0x0000007a7c0c723c */ /* 0x080fea000004180c */
[----:B------:R-:W-:Y:S01]  /*2960*/  FSEL R121, R181, RZ, P3 ;  /* 0x000000ffb5797208 */ /* 0x000fe20001800000 */
[C---:B------:R-:W-:Y:S04]  /*2970*/  HMMA.16816.F32.BF16 R16, R112.reuse, R122, R16 ;  /* 0x0000007a7010723c */ /* 0x040fe80000041810 */
[C---:B------:R-:W-:Y:S01]  /*2980*/  FSETP.NEU.FTZ.AND P3, PT, R165.reuse, -INF , PT ;  /* 0xff800000a500780b */ /* 0x040fe20003f7d000 */
[----:B------:R-:W-:Y:S01]  /*2990*/  FMUL.FTZ R120, R165, 1.4426950216293334961 ;  /* 0x3fb8aa3ba5787820 */ /* 0x000fe20000410000 */
[----:B------:R-:W-:Y:S01]  /*29a0*/  @!P2 FSEL R7, R7, -INF , !P1 ;  /* 0xff8000000707a808 */ /* 0x000fe20004800000 */
[----:B------:R-:W-:Y:S01]  /*29b0*/  FMUL.FTZ R181, R164, 1.4426950216293334961 ;  /* 0x3fb8aa3ba4b57820 */ /* 0x000fe20000410000 */
[----:B------:R-:W-:Y:S02]  /*29c0*/  @!P2 FSEL R5, R5, -INF , !P4 ;  /* 0xff8000000505a808 */ /* 0x000fe40006000000 */
[----:B------:R-:W-:Y:S01]  /*29d0*/  @!P2 ISETP.GE.AND P4, PT, R187, R188, PT ;  /* 0x000000bcbb00a20c */ /* 0x000fe20003f86270 */
[----:B------:R-:W-:Y:S01]  /*29e0*/  FFMA.FTZ R184, R7, UR24, -R237 ;  /* 0x0000001807b87c23 */ /* 0x000fe200080108ed */
[----:B------:R-:W-:Y:S01]  /*29f0*/  FSEL R120, R120, RZ, P3 ;  /* 0x000000ff78787208 */ /* 0x000fe20001800000 */
[----:B------:R-:W-:Y:S01]  /*2a00*/  FFMA.FTZ R182, R5, UR24, -R121 ;  /* 0x0000001805b67c23 */ /* 0x000fe20008010879 */
[C---:B------:R-:W-:Y:S01]  /*2a10*/  @!P2 ISETP.GE.AND P3, PT, R187.reuse, R206, PT ;  /* 0x000000cebb00a20c */ /* 0x040fe20003f66270 */
[----:B------:R-:W-:Y:S01]  /*2a20*/  @!P2 VIADD R123, R187, 0x8 ;  /* 0x00000008bb7ba836 */ /* 0x000fe20000000000 */
[----:B------:R-:W-:Y:S01]  /*2a30*/  FSEL R122, R181, RZ, P0 ;  /* 0x000000ffb57a7208 */ /* 0x000fe20000000000 */
[-C--:B-1----:R-:W-:Y:S01]  /*2a40*/  HMMA.16816.F32.BF16 R20, R112, R100.reuse, R20 ;  /* 0x000000647014723c */ /* 0x082fe20000041814 */
[----:B------:R-:W-:Y:S02]  /*2a50*/  MUFU.EX2 R184, R184 ;  /* 0x000000b800b87308 */ /* 0x000fe40000000800 */
[----:B------:R-:W-:Y:S01]  /*2a60*/  @!P2 FSEL R4, R4, -INF , !P3 ;  /* 0xff8000000404a808 */ /* 0x000fe20005800000 */
[C---:B------:R-:W-:Y:S01]  /*2a70*/  @!P2 VIADD R181, R187.reuse, 0x11 ;  /* 0x00000011bbb5a836 */ /* 0x040fe20000000000 */
[C---:B------:R-:W-:Y:S01]  /*2a80*/  @!P2 ISETP.GE.AND P0, PT, R187.reuse, R204, PT ;  /* 0x000000ccbb00a20c */ /* 0x040fe20003f06270 */
[C---:B------:R-:W-:Y:S05]  /*2a90*/  HMMA.16816.F32.BF16 R24, R124.reuse, R100, R24 ;  /* 0x000000647c18723c */ /* 0x040fea0000041818 */
[----:B------:R-:W-:Y:S01]  /*2aa0*/  MUFU.EX2 R182, R182 ;  /* 0x000000b600b67308 */ /* 0x000fe20000000800 */
[-C--:B------:R-:W-:Y:S02]  /*2ab0*/  @!P2 ISETP.GE.AND P3, PT, R187, R212.reuse, PT ;  /* 0x000000d4bb00a20c */ /* 0x080fe40003f66270 */
[----:B------:R-:W-:Y:S01]  /*2ac0*/  @!P2 FSEL R6, R6, -INF , !P0 ;  /* 0xff8000000606a808 */ /* 0x000fe20004000000 */
[-C--:B------:R-:W-:Y:S03]  /*2ad0*/  HMMA.16816.F32.BF16 R28, R124, R102.reuse, R28 ;  /* 0x000000667c1c723c */ /* 0x080fe6000004181c */
[C---:B------:R-:W-:Y:S02]  /*2ae0*/  @!P2 ISETP.GE.AND P0, PT, R123.reuse, R212, PT ;  /* 0x000000d47b00a20c */ /* 0x040fe40003f06270 */
[----:B------:R-:W-:Y:S01]  /*2af0*/  @!P2 FSEL R8, R8, -INF , !P3 ;  /* 0xff8000000808a808 */ /* 0x000fe20005800000 */
[C---:B------:R-:W-:Y:S01]  /*2b00*/  HMMA.16816.F32.BF16 R32, R112.reuse, R102, R32 ;  /* 0x000000667020723c */ /* 0x040fe20000041820 */
[----:B------:R-:W1:Y:S03]  /*2b10*/  LDSM.16.M88.4 R100, [R135+0xc00] ;  /* 0x000c00008764783b */ /* 0x000e660000000200 */
[----:B------:R-:W-:Y:S02]  /*2b20*/  @!P2 ISETP.GE.AND P1, PT, R123, R188, PT ;  /* 0x000000bc7b00a20c */ /* 0x000fe40003f26270 */
[----:B------:R-:W-:Y:S01]  /*2b30*/  @!P2 FSEL R9, R9, -INF , !P5 ;  /* 0xff8000000909a808 */ /* 0x000fe20006800000 */
[-C--:B--2---:R-:W-:Y:S03]  /*2b40*/  HMMA.16816.F32.BF16 R36, R112, R104.reuse, R36 ;  /* 0x000000687024723c */ /* 0x084fe60000041824 */
[----:B------:R-:W-:Y:S01]  /*2b50*/  @!P2 ISETP.GE.AND P3, PT, R123, R206, PT ;  /* 0x000000ce7b00a20c */ /* 0x000fe20003f66270 */
[--C-:B------:R-:W-:Y:S01]  /*2b60*/  FFMA.FTZ R186, R9, UR24, -R120.reuse ;  /* 0x0000001809ba7c23 */ /* 0x100fe20008010878 */
[----:B------:R-:W-:Y:S01]  /*2b70*/  @!P2 ISETP.GE.AND P5, PT, R123, R204, PT ;  /* 0x000000cc7b00a20c */ /* 0x000fe20003fa6270 */
[----:B------:R-:W-:Y:S01]  /*2b80*/  @!P2 VIADD R123, R187, 0x9 ;  /* 0x00000009bb7ba836 */ /* 0x000fe20000000000 */
[----:B------:R-:W-:Y:S01]  /*2b90*/  @!P2 FSEL R10, R10, -INF , !P4 ;  /* 0xff8000000a0aa808 */ /* 0x000fe20006000000 */
[C---:B------:R-:W-:Y:S02]  /*2ba0*/  HMMA.16816.F32.BF16 R40, R124.reuse, R104, R40 ;  /* 0x000000687c28723c */ /* 0x040fe40000041828 */
[----:B------:R-:W-:Y:S02]  /*2bb0*/  MUFU.EX2 R186, R186 ;  /* 0x000000ba00ba7308 */ /* 0x000fe40000000800 */
[----:B------:R-:W-:Y:S02]  /*2bc0*/  @!P2 ISETP.GE.AND P4, PT, R123, R212, PT ;  /* 0x000000d47b00a20c */ /* 0x000fe40003f86270 */
[----:B------:R-:W-:Y:S01]  /*2bd0*/  @!P2 FSEL R11, R11, -INF , !P6 ;  /* 0xff8000000b0ba808 */ /* 0x000fe20007000000 */
[-C--:B------:R-:W-:Y:S03]  /*2be0*/  HMMA.16816.F32.BF16 R44, R124, R106.reuse, R44 ;  /* 0x0000006a7c2c723c */ /* 0x080fe6000004182c */
[C---:B------:R-:W-:Y:S02]  /*2bf0*/  @!P2 ISETP.GE.AND P6, PT, R123.reuse, R188, PT ;  /* 0x000000bc7b00a20c */ /* 0x040fe40003fc6270 */
[----:B------:R-:W-:Y:S01]  /*2c00*/  @!P2 FSEL R12, R12, -INF , !P0 ;  /* 0xff8000000c0ca808 */ /* 0x000fe20004000000 */
[C---:B------:R-:W-:Y:S04]  /*2c10*/  HMMA.16816.F32.BF16 R48, R112.reuse, R106, R48 ;  /* 0x0000006a7030723c */ /* 0x040fe80000041830 */
[----:B------:R-:W-:Y:S01]  /*2c20*/  @!P2 ISETP.GE.AND P0, PT, R123, R206, PT ;  /* 0x000000ce7b00a20c */ /* 0x000fe20003f06270 */
[----:B------:R-:W-:Y:S01]  /*2c30*/  FFMA.FTZ R189, R12, UR24, -R120 ;  /* 0x000000180cbd7c23 */ /* 0x000fe20008010878 */
[----:B------:R-:W-:Y:S02]  /*2c40*/  @!P2 FSEL R13, R13, -INF , !P4 ;  /* 0xff8000000d0da808 */ /* 0x000fe40006000000 */
[----:B------:R-:W-:Y:S03]  /*2c50*/  @!P2 ISETP.GE.AND P4, PT, R123, R204, PT ;  /* 0x000000cc7b00a20c */ /* 0x000fe60003f86270 */
[----:B------:R-:W-:Y:S01]  /*2c60*/  @!P2 FSEL R14, R14, -INF , !P1 ;  /* 0xff8000000e0ea808 */ /* 0x000fe20004800000 */
[----:B------:R-:W-:Y:S01]  /*2c70*/  @!P2 VIADD R123, R187, 0x10 ;  /* 0x00000010bb7ba836 */ /* 0x000fe20000000000 */
[----:B------:R-:W-:Y:S01]  /*2c80*/  @!P2 FSEL R18, R18, -INF , !P5 ;  /* 0xff8000001212a808 */ /* 0x000fe20006800000 */
[-C--:B-1----:R-:W-:Y:S01]  /*2c90*/  HMMA.16816.F32.BF16 R52, R112, R100.reuse, R52 ;  /* 0x000000647034723c */ /* 0x082fe20000041834 */
[----:B------:R-:W-:Y:S02]  /*2ca0*/  MUFU.EX2 R189, R189 ;  /* 0x000000bd00bd7308 */ /* 0x000fe40000000800 */
[-C--:B------:R-:W-:Y:S01]  /*2cb0*/  @!P2 ISETP.GE.AND P1, PT, R123, R206.reuse, PT ;  /* 0x000000ce7b00a20c */ /* 0x080fe20003f26270 */
[----:B------:R-:W-:Y:S01]  /*2cc0*/  FFMA.FTZ R193, R18, UR24, -R237 ;  /* 0x0000001812c17c23 */ /* 0x000fe200080108ed */
[----:B------:R-:W-:Y:S01]  /*2cd0*/  @!P2 ISETP.GE.AND P5, PT, R181, R206, PT ;  /* 0x000000ceb500a20c */ /* 0x000fe20003fa6270 */
[C---:B------:R-:W-:Y:S05]  /*2ce0*/  HMMA.16816.F32.BF16 R56, R124.reuse, R100, R56 ;  /* 0x000000647c38723c */ /* 0x040fea0000041838 */
[----:B------:R-:W-:Y:S01]  /*2cf0*/  MUFU.EX2 R193, R193 ;  /* 0x000000c100c17308 */ /* 0x000fe20000000800 */
[----:B------:R-:W-:Y:S01]  /*2d00*/  @!P2 FSEL R15, R15, -INF , !P6 ;  /* 0xff8000000f0fa808 */ /* 0x000fe20007000000 */
[-C--:B------:R-:W-:Y:S03]  /*2d10*/  HMMA.16816.F32.BF16 R60, R124, R102.reuse, R60 ;  /* 0x000000667c3c723c */ /* 0x080fe6000004183c */
[C---:B------:R-:W-:Y:S02]  /*2d20*/  @!P2 ISETP.GE.AND P6, PT, R123.reuse, R204, PT ;  /* 0x000000cc7b00a20c */ /* 0x040fe40003fc6270 */
[----:B------:R-:W-:Y:S01]  /*2d30*/  @!P2 FSEL R16, R16, -INF , !P3 ;  /* 0xff8000001010a808 */ /* 0x000fe20005800000 */
[----:B------:R-:W-:Y:S04]  /*2d40*/  HMMA.16816.F32.BF16 R64, R112, R102, R64 ;  /* 0x000000667040723c */ /* 0x000fe80000041840 */
[----:B------:R-:W-:Y:S01]  /*2d50*/  @!P2 ISETP.GE.AND P3, PT, R123, R212, PT ;  /* 0x000000d47b00a20c */ /* 0x000fe20003f66270 */
[--C-:B------:R-:W-:Y:S01]  /*2d60*/  FFMA.FTZ R124, R11, UR24, -R122.reuse ;  /* 0x000000180b7c7c23 */ /* 0x100fe2000801087a */
[----:B------:R-:W-:Y:S01]  /*2d70*/  @!P2 FSEL R17, R17, -INF , !P0 ;  /* 0xff8000001111a808 */ /* 0x000fe20004000000 */
[--C-:B------:R-:W-:Y:S01]  /*2d80*/  FFMA.FTZ R196, R16, UR24, -R121.reuse ;  /* 0x0000001810c47c23 */ /* 0x100fe20008010879 */
[----:B------:R-:W-:Y:S02]  /*2d90*/  @!P2 FSEL R19, R19, -INF , !P4 ;  /* 0xff8000001313a808 */ /* 0x000fe40006000000 */
[----:B------:R-:W-:Y:S01]  /*2da0*/  @!P2 ISETP.GE.AND P0, PT, R123, R188, PT ;  /* 0x000000bc7b00a20c */ /* 0x000fe20003f06270 */
[C---:B------:R-:W-:Y:S01]  /*2db0*/  @!P2 VIADD R123, R187.reuse, 0x18 ;  /* 0x00000018bb7ba836 */ /* 0x040fe20000000000 */
[----:B------:R-:W-:Y:S01]  /*2dc0*/  @!P2 FSEL R20, R20, -INF , !P1 ;  /* 0xff8000001414a808 */ /* 0x000fe20004800000 */
[----:B------:R-:W-:Y:S01]  /*2dd0*/  @!P2 VIADD R125, R187, 0x39 ;  /* 0x00000039bb7da836 */ /* 0x000fe20000000000 */
[----:B------:R-:W-:Y:S01]  /*2de0*/  @!P2 FSEL R21, R21, -INF , !P5 ;  /* 0xff8000001515a808 */ /* 0x000fe20006800000 */
[----:B------:R-:W1:Y:S01]  /*2df0*/  MUFU.EX2 R196, R196 ;  /* 0x000000c400c47308 */ /* 0x000e620000000800 */
[C---:B------:R-:W-:Y:S02]  /*2e00*/  @!P2 ISETP.GE.AND P4, PT, R181.reuse, R204, PT ;  /* 0x000000ccb500a20c */ /* 0x040fe40003f86270 */
[C---:B------:R-:W-:Y:S02]  /*2e10*/  @!P2 ISETP.GE.AND P1, PT, R181.reuse, R212, PT ;  /* 0x000000d4b500a20c */ /* 0x040fe40003f26270 */
[----:B------:R-:W-:Y:S01]  /*2e20*/  @!P2 ISETP.GE.AND P5, PT, R181, R188, PT ;  /* 0x000000bcb500a20c */ /* 0x000fe20003fa6270 */
[----:B------:R-:W-:Y:S01]  /*2e30*/  @!P2 VIADD R181, R187, 0x19 ;  /* 0x00000019bbb5a836 */ /* 0x000fe20000000000 */
[----:B------:R-:W-:Y:S02]  /*2e40*/  @!P2 FSEL R22, R22, -INF , !P6 ;  /* 0xff8000001616a808 */ /* 0x000fe40007000000 */
[----:B------:R-:W-:Y:S02]  /*2e50*/  @!P2 FSEL R26, R26, -INF , !P0 ;  /* 0xff8000001a1aa808 */ /* 0x000fe40004000000 */
[-C--:B------:R-:W-:Y:S02]  /*2e60*/  @!P2 ISETP.GE.AND P6, PT, R123, R212.reuse, PT ;  /* 0x000000d47b00a20c */ /* 0x080fe40003fc6270 */
[----:B------:R-:W-:Y:S02]  /*2e70*/  @!P2 ISETP.GE.AND P0, PT, R181, R212, PT ;  /* 0x000000d4b500a20c */ /* 0x000fe40003f06270 */
[----:B------:R-:W-:Y:S02]  /*2e80*/  @!P2 FSEL R23, R23, -INF , !P4 ;  /* 0xff8000001717a808 */ /* 0x000fe40006000000 */
[----:B------:R-:W-:Y:S02]  /*2e90*/  @!P2 FSEL R24, R24, -INF , !P3 ;  /* 0xff8000001818a808 */ /* 0x000fe40005800000 */
[----:B------:R-:W-:Y:S02]  /*2ea0*/  @!P2 FSEL R25, R25, -INF , !P1 ;  /* 0xff8000001919a808 */ /* 0x000fe40004800000 */
[----:B------:R-:W-:Y:S02]  /*2eb0*/  @!P2 FSEL R27, R27, -INF , !P5 ;  /* 0xff8000001b1ba808 */ /* 0x000fe40006800000 */
[----:B------:R-:W-:Y:S02]  /*2ec0*/  @!P2 FSEL R28, R28, -INF , !P6 ;  /* 0xff8000001c1ca808 */ /* 0x000fe40007000000 */
[----:B------:R-:W-:Y:S01]  /*2ed0*/  @!P2 FSEL R29, R29, -INF , !P0 ;  /* 0xff8000001d1da808 */ /* 0x000fe20004000000 */
[----:B------:R-:W-:Y:S01]  /*2ee0*/  FFMA.FTZ R231, R27, UR24, -R122 ;  /* 0x000000181be77c23 */ /* 0x000fe2000801087a */
[C---:B------:R-:W-:Y:S01]  /*2ef0*/  @!P2 ISETP.GE.AND P4, PT, R123.reuse, R188, PT ;  /* 0x000000bc7b00a20c */ /* 0x040fe20003f86270 */
[--C-:B------:R-:W-:Y:S01]  /*2f00*/  FFMA.FTZ R234, R28, UR24, -R120.reuse ;  /* 0x000000181cea7c23 */ /* 0x100fe20008010878 */
[C---:B------:R-:W-:Y:S02]  /*2f10*/  @!P2 ISETP.GE.AND P3, PT, R123.reuse, R206, PT ;  /* 0x000000ce7b00a20c */ /* 0x040fe40003f66270 */
[----:B------:R-:W-:Y:S01]  /*2f20*/  @!P2 ISETP.GE.AND P1, PT, R123, R204, PT ;  /* 0x000000cc7b00a20c */ /* 0x000fe20003f26270 */
[----:B------:R-:W-:Y:S01]  /*2f30*/  @!P2 VIADD R123, R187, 0x21 ;  /* 0x00000021bb7ba836 */ /* 0x000fe20000000000 */
        /* <DEDUP_REMOVED lines=13> */
[C---:B------:R-:W-:Y:S02]  /*3010*/  @!P2 ISETP.GE.AND P0, PT, R123.reuse, R204, PT ;  /* 0x000000cc7b00a20c */ /* 0x040fe40003f06270 */
[C---:B------:R-:W-:Y:S02]  /*3020*/  @!P2 ISETP.GE.AND P4, PT, R123.reuse, R212, PT ;  /* 0x000000d47b00a20c */ /* 0x040fe40003f86270 */
[----:B------:R-:W-:Y:S01]  /*3030*/  @!P2 ISETP.GE.AND P1, PT, R123, R188, PT ;  /* 0x000000bc7b00a20c */ /* 0x000fe20003f26270 */
[----:B------:R-:W-:Y:S01]  /*3040*/  @!P2 VIADD R123, R187, 0x28 ;  /* 0x00000028bb7ba836 */ /* 0x000fe20000000000 */
[C---:B------:R-:W-:Y:S02]  /*3050*/  @!P2 ISETP.GE.AND P5, PT, R181.reuse, R204, PT ;  /* 0x000000ccb500a20c */ /* 0x040fe40003fa6270 */
[C---:B------:R-:W-:Y:S02]  /*3060*/  @!P2 ISETP.GE.AND P6, PT, R181.reuse, R188, PT ;  /* 0x000000bcb500a20c */ /* 0x040fe40003fc6270 */
[----:B------:R-:W-:Y:S02]  /*3070*/  @!P2 FSEL R32, R32, -INF , !P3 ;  /* 0xff8000002020a808 */ /* 0x000fe40005800000 */
[-C--:B------:R-:W-:Y:S01]  /*3080*/  @!P2 ISETP.GE.AND P3, PT, R181, R212.reuse, PT ;  /* 0x000000d4b500a20c */ /* 0x080fe20003f66270 */
[----:B------:R-:W-:Y:S01]  /*3090*/  FFMA.FTZ R181, R4, UR24, -R121 ;  /* 0x0000001804b57c23 */ /* 0x000fe20008010879 */
[----:B------:R-:W-:Y:S02]  /*30a0*/  @!P2 FSEL R38, R38, -INF , !P5 ;  /* 0xff8000002626a808 */ /* 0x000fe40006800000 */
[----:B------:R-:W-:Y:S02]  /*30b0*/  @!P2 FSEL R42, R42, -INF , !P6 ;  /* 0xff8000002a2aa808 */ /* 0x000fe40007000000 */
[-C--:B------:R-:W-:Y:S01]  /*30c0*/  @!P2 ISETP.GE.AND P5, PT, R123, R212.reuse, PT ;  /* 0x000000d47b00a20c */ /* 0x080fe20003fa6270 */
[----:B------:R-:W2:Y:S01]  /*30d0*/  MUFU.EX2 R181, R181 ;  /* 0x000000b500b57308 */ /* 0x000ea20000000800 */
[----:B------:R-:W-:Y:S02]  /*30e0*/  @!P2 ISETP.GE.AND P6, PT, R183, R212, PT ;  /* 0x000000d4b700a20c */ /* 0x000fe40003fc6270 */
[----:B------:R-:W-:Y:S02]  /*30f0*/  @!P2 FSEL R39, R39, -INF , !P0 ;  /* 0xff8000002727a808 */ /* 0x000fe40004000000 */
[----:B------:R-:W-:Y:S02]  /*3100*/  @!P2 FSEL R40, R40, -INF , !P3 ;  /* 0xff8000002828a808 */ /* 0x000fe40005800000 */
[----:B------:R-:W-:Y:S02]  /*3110*/  @!P2 FSEL R41, R41, -INF , !P4 ;  /* 0xff8000002929a808 */ /* 0x000fe40006000000 */
[C---:B------:R-:W-:Y:S02]  /*3120*/  @!P2 ISETP.GE.AND P0, PT, R123.reuse, R188, PT ;  /* 0x000000bc7b00a20c */ /* 0x040fe40003f06270 */
[C---:B------:R-:W-:Y:S02]  /*3130*/  @!P2 ISETP.GE.AND P3, PT, R123.reuse, R206, PT ;  /* 0x000000ce7b00a20c */ /* 0x040fe40003f66270 */
[----:B------:R-:W-:Y:S01]  /*3140*/  @!P2 ISETP.GE.AND P4, PT, R123, R204, PT ;  /* 0x000000cc7b00a20c */ /* 0x000fe20003f86270 */
[--C-:B------:R-:W-:Y:S01]  /*3150*/  FFMA.FTZ R123, R6, UR24, -R237.reuse ;  /* 0x00000018067b7c23 */ /* 0x100fe200080108ed */
[----:B------:R-:W-:Y:S02]  /*3160*/  @!P2 FSEL R43, R43, -INF , !P1 ;  /* 0xff8000002b2ba808 */ /* 0x000fe40004800000 */
[----:B------:R-:W-:Y:S02]  /*3170*/  @!P2 FSEL R44, R44, -INF , !P5 ;  /* 0xff8000002c2ca808 */ /* 0x000fe40006800000 */
[----:B------:R-:W-:Y:S02]  /*3180*/  @!P2 FSEL R45, R45, -INF , !P6 ;  /* 0xff8000002d2da808 */ /* 0x000fe40007000000 */
[C---:B------:R-:W-:Y:S02]  /*3190*/  @!P2 ISETP.GE.AND P1, PT, R183.reuse, R188, PT ;  /* 0x000000bcb700a20c */ /* 0x040fe40003f26270 */
[C---:B------:R-:W-:Y:S02]  /*31a0*/  @!P2 ISETP.GE.AND P5, PT, R183.reuse, R206, PT ;  /* 0x000000ceb700a20c */ /* 0x040fe40003fa6270 */
[----:B------:R-:W-:Y:S02]  /*31b0*/  @!P2 ISETP.GE.AND P6, PT, R183, R204, PT ;  /* 0x000000ccb700a20c */ /* 0x000fe40003fc6270 */
[----:B------:R-:W-:Y:S01]  /*31c0*/  @!P2 FSEL R46, R46, -INF , !P0 ;  /* 0xff8000002e2ea808 */ /* 0x000fe20004000000 */
[----:B------:R3:W-:Y:S01]  /*31d0*/  MUFU.EX2 R183, R123 ;  /* 0x0000007b00b77308 */ /* 0x0007e20000000800 */
[----:B------:R-:W-:Y:S02]  /*31e0*/  @!P2 FSEL R50, R50, -INF , !P4 ;  /* 0xff8000003232a808 */ /* 0x000fe40006000000 */
[----:B------:R-:W-:Y:S02]  /*31f0*/  @!P2 ISETP.GE.AND P0, PT, R185, R206, PT ;  /* 0x000000ceb900a20c */ /* 0x000fe40003f06270 */
[----:B------:R-:W-:Y:S01]  /*3200*/  @!P2 FSEL R51, R51, -INF , !P6 ;  /* 0xff8000003333a808 */ /* 0x000fe20007000000 */
[--C-:B------:R-:W-:Y:S01]  /*3210*/  FFMA.FTZ R50, R50, UR24, -R237.reuse ;  /* 0x0000001832327c23 */ /* 0x100fe200080108ed */
[----:B------:R-:W-:Y:S02]  /*3220*/  @!P2 FSEL R52, R52, -INF , !P0 ;  /* 0xff8000003434a808 */ /* 0x000fe40004000000 */
[----:B------:R-:W-:Y:S01]  /*3230*/  @!P2 FSEL R48, R48, -INF , !P3 ;  /* 0xff8000003030a808 */ /* 0x000fe20005800000 */
[----:B------:R-:W-:Y:S01]  /*3240*/  FFMA.FTZ R51, R51, UR24, -R237 ;  /* 0x0000001833337c23 */ /* 0x000fe200080108ed */
[----:B------:R-:W-:Y:S01]  /*3250*/  @!P2 ISETP.GE.AND P3, PT, R185, R212, PT ;  /* 0x000000d4b900a20c */ /* 0x000fe20003f66270 */
[--C-:B------:R-:W-:Y:S01]  /*3260*/  FFMA.FTZ R52, R52, UR24, -R121.reuse ;  /* 0x0000001834347c23 */ /* 0x100fe20008010879 */
[----:B------:R-:W-:Y:S02]  /*3270*/  @!P2 FSEL R49, R49, -INF , !P5 ;  /* 0xff8000003131a808 */ /* 0x000fe40006800000 */
[----:B------:R-:W-:Y:S02]  /*3280*/  @!P2 FSEL R56, R56, -INF , !P3 ;  /* 0xff8000003838a808 */ /* 0x000fe40005800000 */
[----:B------:R-:W-:Y:S01]  /*3290*/  @!P2 ISETP.GE.AND P5, PT, R185, R188, PT ;  /* 0x000000bcb900a20c */ /* 0x000fe20003fa6270 */
[----:B---3--:R-:W-:Y:S01]  /*32a0*/  @!P2 VIADD R123, R187, 0x31 ;  /* 0x00000031bb7ba836 */ /* 0x008fe20000000000 */
[----:B------:R-:W-:Y:S01]  /*32b0*/  @!P2 FSEL R47, R47, -INF , !P1 ;  /* 0xff8000002f2fa808 */ /* 0x000fe20004800000 */
[--C-:B------:R-:W-:Y:S01]  /*32c0*/  FFMA.FTZ R49, R49, UR24, -R121.reuse ;  /* 0x0000001831317c23 */ /* 0x100fe20008010879 */
[----:B------:R-:W-:Y:S01]  /*32d0*/  @!P2 ISETP.GE.AND P1, PT, R185, R204, PT ;  /* 0x000000ccb900a20c */ /* 0x000fe20003f26270 */
[--C-:B------:R-:W-:Y:S01]  /*32e0*/  FFMA.FTZ R185, R8, UR24, -R120.reuse ;  /* 0x0000001808b97c23 */ /* 0x100fe20008010878 */
[C---:B------:R-:W-:Y:S01]  /*32f0*/  @!P2 ISETP.GE.AND P4, PT, R123.reuse, R206, PT ;  /* 0x000000ce7b00a20c */ /* 0x040fe20003f86270 */
[----:B------:R-:W-:Y:S01]  /*3300*/  FFMA.FTZ R56, R56, UR24, -R120 ;  /* 0x0000001838387c23 */ /* 0x000fe20008010878 */
[----:B------:R-:W-:Y:S02]  /*3310*/  @!P2 ISETP.GE.AND P6, PT, R123, R204, PT ;  /* 0x000000cc7b00a20c */ /* 0x000fe40003fc6270 */
[----:B------:R-:W-:Y:S01]  /*3320*/  @!P2 FSEL R53, R53, -INF , !P4 ;  /* 0xff8000003535a808 */ /* 0x000fe20006000000 */
[----:B------:R-:W-:Y:S01]  /*3330*/  MUFU.EX2 R185, R185 ;  /* 0x000000b900b97308 */ /* 0x000fe20000000800 */
[C---:B------:R-:W-:Y:S02]  /*3340*/  @!P2 ISETP.GE.AND P0, PT, R123.reuse, R212, PT ;  /* 0x000000d47b00a20c */ /* 0x040fe40003f06270 */
[-C--:B------:R-:W-:Y:S01]  /*3350*/  @!P2 ISETP.GE.AND P4, PT, R123, R188.reuse, PT ;  /* 0x000000bc7b00a20c */ /* 0x080fe20003f86270 */
[----:B------:R-:W-:Y:S01]  /*3360*/  @!P2 VIADD R123, R187, 0x38 ;  /* 0x00000038bb7ba836 */ /* 0x000fe20000000000 */
        /* <DEDUP_REMOVED lines=8> */
[----:B------:R-:W-:Y:S02]  /*33f0*/  @!P2 FSEL R55, R55, -INF , !P6 ;  /* 0xff8000003737a808 */ /* 0x000fe40007000000 */
[-C--:B------:R-:W-:Y:S01]  /*3400*/  @!P2 ISETP.GE.AND P1, PT, R123, R212.reuse, PT ;  /* 0x000000d47b00a20c */ /* 0x080fe20003f26270 */
[--C-:B------:R-:W-:Y:S01]  /*3410*/  FFMA.FTZ R54, R54, UR24, -R237.reuse ;  /* 0x0000001836367c23 */ /* 0x100fe200080108ed */
[----:B------:R-:W-:Y:S01]  /*3420*/  @!P2 ISETP.GE.AND P6, PT, R125, R212, PT ;  /* 0x000000d47d00a20c */ /* 0x000fe20003fc6270 */
[----:B------:R-:W-:Y:S01]  /*3430*/  FFMA.FTZ R55, R55, UR24, -R237 ;  /* 0x0000001837377c23 */ /* 0x000fe200080108ed */
[----:B------:R-:W-:Y:S03]  /*3440*/  @!P2 FSEL R60, R60, -INF , !P1 ;  /* 0xff8000003c3ca808 */ /* 0x000fe60004800000 */
[----:B------:R-:W-:Y:S01]  /*3450*/  MUFU.EX2 R187, R187 ;  /* 0x000000bb00bb7308 */ /* 0x000fe20000000800 */
[----:B------:R-:W-:Y:S02]  /*3460*/  @!P2 FSEL R61, R61, -INF , !P6 ;  /* 0xff8000003d3da808 */ /* 0x000fe40007000000 */
[-C--:B------:R-:W-:Y:S01]  /*3470*/  @!P2 ISETP.GE.AND P1, PT, R123, R204.reuse, PT ;  /* 0x000000cc7b00a20c */ /* 0x080fe20003f26270 */
[----:B------:R-:W-:Y:S01]  /*3480*/  FFMA.FTZ R60, R60, UR24, -R120 ;  /* 0x000000183c3c7c23 */ /* 0x000fe20008010878 */
[----:B------:R-:W-:Y:S01]  /*3490*/  @!P2 ISETP.GE.AND P6, PT, R125, R204, PT ;  /* 0x000000cc7d00a20c */ /* 0x000fe20003fc6270 */
[----:B------:R-:W-:Y:S01]  /*34a0*/  IMAD.WIDE.U32 R204, R192, -0x2daee0ad, RZ ;  /* 0xd2511f53c0cc7825 */ /* 0x000fe200078e00ff */
[----:B------:R-:W-:Y:S02]  /*34b0*/  @!P2 FSEL R59, R59, -INF , !P4 ;  /* 0xff8000003b3ba808 */ /* 0x000fe40006000000 */
[-C--:B------:R-:W-:Y:S01]  /*34c0*/  @!P2 ISETP.GE.AND P4, PT, R125, R206.reuse, PT ;  /* 0x000000ce7d00a20c */ /* 0x080fe20003f86270 */
[----:B---3--:R-:W-:Y:S01]  /*34d0*/  IMAD.WIDE.U32 R124, R190, -0x2daee0ad, RZ ;  /* 0xd2511f53be7c7825 */ /* 0x008fe200078e00ff */
[----:B------:R-:W-:Y:S02]  /*34e0*/  LOP3.LUT R228, R205, UR49, R202, 0x96, !PT ;  /* 0x00000031cde47c12 */ /* 0x000fe4000f8e96ca */
[----:B------:R-:W-:Y:S01]  /*34f0*/  LOP3.LUT R202, R201, UR50, R194, 0x96, !PT ;  /* 0x00000032c9ca7c12 */ /* 0x000fe2000f8e96c2 */
[----:B------:R-:W-:Y:S01]  /*3500*/  FFMA.FTZ R190, R13, UR24, -R120 ;  /* 0x000000180dbe7c23 */ /* 0x000fe20008010878 */
[----:B------:R-:W-:Y:S01]  /*3510*/  LOP3.LUT R210, R125, UR49, R210, 0x96, !PT ;  /* 0x000000317dd27c12 */ /* 0x000fe2000f8e96d2 */
[----:B------:R-:W-:Y:S01]  /*3520*/  FFMA.FTZ R192, R15, UR24, -R122 ;  /* 0x000000180fc07c23 */ /* 0x000fe2000801087a */
[----:B------:R-:W-:Y:S01]  /*3530*/  @!P2 FSEL R58, R58, -INF , !P5 ;  /* 0xff8000003a3aa808 */ /* 0x000fe20006800000 */
[----:B------:R-:W-:Y:S01]  /*3540*/  IMAD.WIDE.U32 R202, R202, -0x2daee0ad, RZ ;  /* 0xd2511f53caca7825 */ /* 0x000fe200078e00ff */
[----:B------:R-:W-:Y:S01]  /*3550*/  @!P2 ISETP.GE.AND P5, PT, R123, R206, PT ;  /* 0x000000ce7b00a20c */ /* 0x000fe20003fa6270 */
        /* <DEDUP_REMOVED lines=19> */
[----:B------:R-:W-:Y:S01]  /*3690*/  IMAD.WIDE.U32 R198, R198, -0x326172a9, RZ ;  /* 0xcd9e8d57c6c67825 */ /* 0x000fe200078e00ff */
[----:B------:R-:W-:Y:S02]  /*36a0*/  LOP3.LUT R216, R229, UR48, R216, 0x96, !PT ;  /* 0x00000030e5d87c12 */ /* 0x000fe4000f8e96d8 */
[----:B------:R-:W-:Y:S01]  /*36b0*/  @!P2 FSEL R67, R67, -INF , !P6 ;  /* 0xff8000004343a808 */ /* 0x000fe20007000000 */
[----:B------:R-:W-:Y:S01]  /*36c0*/  FFMA.FTZ R66, R66, UR24, -R237 ;  /* 0x0000001842427c23 */ /* 0x000fe200080108ed */
[----:B------:R-:W-:Y:S01]  /*36d0*/  LOP3.LUT R222, R199, UR48, R222, 0x96, !PT ;  /* 0x00000030c7de7c12 */ /* 0x000fe2000f8e96de */
[----:B------:R-:W-:Y:S04]  /*36e0*/  IMAD.WIDE.U32 R194, R195, -0x2daee0ad, RZ ;  /* 0xd2511f53c3c27825 */ /* 0x000fe800078e00ff */
[--C-:B------:R-:W-:Y:S01]  /*36f0*/  FFMA.FTZ R64, R64, UR24, -R121.reuse ;  /* 0x0000001840407c23 */ /* 0x100fe20008010879 */
[----:B------:R-:W-:Y:S01]  /*3700*/  FFMA.FTZ R62, R62, UR24, -R122 ;  /* 0x000000183e3e7c23 */ /* 0x000fe2000801087a */
[----:B------:R-:W-:Y:S01]  /*3710*/  IMAD.WIDE.U32 R216, R216, -0x2daee0ad, RZ ;  /* 0xd2511f53d8d87825 */ /* 0x000fe200078e00ff */
[----:B------:R-:W-:Y:S02]  /*3720*/  LOP3.LUT R204, R195, UR47, R204, 0x96, !PT ;  /* 0x0000002fc3cc7c12 */ /* 0x000fe4000f8e96cc */
[----:B------:R-:W-:Y:S01]  /*3730*/  MUFU.EX2 R243, R62 ;  /* 0x0000003e00f37308 */ /* 0x000fe20000000800 */
[----:B------:R-:W-:Y:S01]  /*3740*/  IMAD.WIDE.U32 R212, R212, -0x2daee0ad, RZ ;  /* 0xd2511f53d4d47825 */ /* 0x000fe200078e00ff */
[----:B------:R-:W-:Y:S03]  /*3750*/  LOP3.LUT R123, R217, UR45, R194, 0x96, !PT ;  /* 0x0000002dd97b7c12 */ /* 0x000fe6000f8e96c2 */
[----:B------:R-:W-:Y:S01]  /*3760*/  FFMA.FTZ R191, R14, UR24, -R122 ;  /* 0x000000180ebf7c23 */ /* 0x000fe2000801087a */
[----:B------:R-:W-:Y:S01]  /*3770*/  IMAD.WIDE.U32 R208, R208, -0x326172a9, RZ ;  /* 0xcd9e8d57d0d07825 */ /* 0x000fe200078e00ff */
[----:B------:R-:W-:Y:S03]  /*3780*/  LOP3.LUT R226, R213, UR47, R226, 0x96, !PT ;  /* 0x0000002fd5e27c12 */ /* 0x000fe6000f8e96e2 */
[----:B------:R-:W-:Y:S01]  /*3790*/  FFMA.FTZ R195, R20, UR24, -R121 ;  /* 0x0000001814c37c23 */ /* 0x000fe20008010879 */
[----:B------:R-:W-:Y:S01]  /*37a0*/  IMAD.WIDE.U32 R222, R222, -0x2daee0ad, RZ ;  /* 0xd2511f53dede7825 */ /* 0x000fe200078e00ff */
[----:B---3--:R-:W-:Y:S01]  /*37b0*/  LOP3.LUT R124, R209, UR46, R210, 0x96, !PT ;  /* 0x0000002ed17c7c12 */ /* 0x008fe2000f8e96d2 */
[----:B------:R-:W-:Y:S02]  /*37c0*/  MUFU.EX2 R191, R191 ;  /* 0x000000bf00bf7308 */ /* 0x000fe40000000800 */
[--C-:B------:R-:W-:Y:S01]  /*37d0*/  FFMA.FTZ R194, R19, UR24, -R237.reuse ;  /* 0x0000001813c27c23 */ /* 0x100fe200080108ed */
[--C-:B------:R-:W-:Y:S01]  /*37e0*/  FFMA.FTZ R199, R22, UR24, -R237.reuse ;  /* 0x0000001816c77c23 */ /* 0x100fe200080108ed */
[----:B------:R-:W-:Y:S01]  /*37f0*/  LOP3.LUT R200, R223, UR45, R200, 0x96, !PT ;  /* 0x0000002ddfc87c12 */ /* 0x000fe2000f8e96c8 */
[----:B------:R-:W-:Y:S04]  /*3800*/  IMAD.WIDE.U32 R126, R126, -0x326172a9, RZ ;  /* 0xcd9e8d577e7e7825 */ /* 0x000fe800078e00ff */
[----:B------:R-:W-:Y:S01]  /*3810*/  FFMA.FTZ R201, R24, UR24, -R120 ;  /* 0x0000001818c97c23 */ /* 0x000fe20008010878 */
[----:B------:R-:W-:Y:S01]  /*3820*/  FFMA.FTZ R58, R58, UR24, -R122 ;  /* 0x000000183a3a7c23 */ /* 0x000fe2000801087a */
[----:B------:R-:W-:Y:S01]  /*3830*/  IMAD.WIDE.U32 R204, R204, -0x326172a9, RZ ;  /* 0xcd9e8d57cccc7825 */ /* 0x000fe200078e00ff */
[----:B------:R-:W-:Y:S01]  /*3840*/  LOP3.LUT R220, R127, UR48, R220, 0x96, !PT ;  /* 0x000000307fdc7c12 */ /* 0x000fe2000f8e96dc */
[----:B------:R-:W-:Y:S02]  /*3850*/  MUFU.EX2 R195, R195 ;  /* 0x000000c300c37308 */ /* 0x000fe40000000800 */
[----:B------:R-:W-:Y:S01]  /*3860*/  FFMA.FTZ R59, R59, UR24, -R122 ;  /* 0x000000183b3b7c23 */ /* 0x000fe2000801087a */
[----:B------:R-:W-:Y:S01]  /*3870*/  IMAD.WIDE.U32 R218, R218, -0x2daee0ad, RZ ;  /* 0xd2511f53dada7825 */ /* 0x000fe200078e00ff */
[----:B------:R-:W-:Y:S03]  /*3880*/  LOP3.LUT R228, R205, UR46, R228, 0x96, !PT ;  /* 0x0000002ecde47c12 */ /* 0x000fe6000f8e96e4 */
[----:B------:R-:W-:Y:S01]  /*3890*/  IMAD.WIDE.U32 R210, R123, -0x326172a9, RZ ;  /* 0xcd9e8d577bd27825 */ /* 0x000fe200078e00ff */
[----:B------:R-:W-:Y:S02]  /*38a0*/  LOP3.LUT R127, R219, UR45, R202, 0x96, !PT ;  /* 0x0000002ddb7f7c12 */ /* 0x000fe4000f8e96ca */
[----:B------:R-:W3:Y:S01]  /*38b0*/  MUFU.EX2 R194, R194 ;  /* 0x000000c200c27308 */ /* 0x000ee20000000800 */
[----:B------:R-:W-:Y:S01]  /*38c0*/  FFMA.FTZ R202, R23, UR24, -R237 ;  /* 0x0000001817ca7c23 */ /* 0x000fe200080108ed */
[----:B------:R-:W-:Y:S01]  /*38d0*/  IMAD.WIDE.U32 R226, R226, -0x326172a9, RZ ;  /* 0xcd9e8d57e2e27825 */ /* 0x000fe200078e00ff */
[----:B------:R-:W-:Y:S02]  /*38e0*/  LOP3.LUT R205, R210, 0xff, RZ, 0xc0, !PT ;  /* 0x000000ffd2cd7812 */ /* 0x000fe400078ec0ff */
[----:B------:R-:W-:Y:S01]  /*38f0*/  LOP3.LUT R204, R211, UR44, R204, 0x96, !PT ;  /* 0x0000002cd3cc7c12 */ /* 0x000fe2000f8e96cc */
[----:B------:R-:W-:Y:S01]  /*3900*/  IMAD.WIDE.U32 R224, R124, -0x2daee0ad, RZ ;  /* 0xd2511f537ce07825 */ /* 0x000fe200078e00ff */
[----:B------:R-:W-:Y:S03]  /*3910*/  LOP3.LUT R123, R227, UR46, R126, 0x96, !PT ;  /* 0x0000002ee37b7c12 */ /* 0x000fe6000f8e967e */
[----:B------:R-:W-:Y:S01]  /*3920*/  MUFU.EX2 R199, R199 ;  /* 0x000000c700c77308 */ /* 0x000fe20000000800 */
[----:B------:R-:W-:Y:S01]  /*3930*/  ISETP.LE.U32.AND P3, PT, R205, UR25, PT ;  /* 0x00000019cd007c0c */ /* 0x000fe2000bf63070 */
[----:B------:R-:W-:Y:S01]  /*3940*/  IMAD.WIDE.U32 R232, R200, -0x326172a9, RZ ;  /* 0xcd9e8d57c8e87825 */ /* 0x000fe200078e00ff */
[----:B------:R-:W-:Y:S02]  /*3950*/  LOP3.LUT R218, R225, UR43, R218, 0x96, !PT ;  /* 0x0000002be1da7c12 */ /* 0x000fe4000f8e96da */
[----:B------:R-:W-:Y:S01]  /*3960*/  LOP3.LUT R126, R224, 0xffff, RZ, 0xc0, !PT ;  /* 0x0000ffffe07e7812 */ /* 0x000fe200078ec0ff */
[----:B------:R-:W-:Y:S01]  /*3970*/  IMAD.WIDE.U32 R206, R206, -0x326172a9, RZ ;  /* 0xcd9e8d57cece7825 */ /* 0x000fe200078e00ff */
[----:B------:R-:W-:Y:S03]  /*3980*/  LOP3.LUT R205, R204, 0xff, RZ, 0xc0, !PT ;  /* 0x000000ffcccd7812 */ /* 0x000fe600078ec0ff */
[----:B------:R4:W-:Y:S01]  /*3990*/  MUFU.EX2 R200, R202 ;  /* 0x000000ca00c87308 */ /* 0x0009e20000000800 */
[----:B------:R-:W-:Y:S01]  /*39a0*/  SHF.R.U32.HI R203, RZ, 0x18, R210 ;  /* 0x00000018ffcb7819 */ /* 0x000fe200000116d2 */
[----:B------:R-:W-:Y:S01]  /*39b0*/  IMAD.WIDE.U32 R220, R220, -0x2daee0ad, RZ ;  /* 0xd2511f53dcdc7825 */ /* 0x000fe200078e00ff */
[----:B------:R-:W-:Y:S02]  /*39c0*/  LOP3.LUT R125, R207, UR46, R198, 0x96, !PT ;  /* 0x0000002ecf7d7c12 */ /* 0x000fe4000f8e96c6 */
[----:B------:R-:W-:Y:S01]  /*39d0*/  LOP3.LUT R225, R233, UR44, R206, 0x96, !PT ;  /* 0x0000002ce9e17c12 */ /* 0x000fe2000f8e96ce */
[----:B------:R-:W-:Y:S01]  /*39e0*/  IMAD.WIDE.U32 R228, R228, -0x2daee0ad, RZ ;  /* 0xd2511f53e4e47825 */ /* 0x000fe200078e00ff */
[----:B------:R-:W-:Y:S03]  /*39f0*/  LOP3.LUT R211, R210, 0xffff, RZ, 0xc0, !PT ;  /* 0x0000ffffd2d37812 */ /* 0x000fe600078ec0ff */
[----:B------:R-:W-:Y:S01]  /*3a00*/  MUFU.EX2 R201, R201 ;  /* 0x000000c900c97308 */ /* 0x000fe20000000800 */
[----:B------:R-:W-:Y:S01]  /*3a10*/  SHF.R.U32.HI R213, RZ, 0x10, R210 ;  /* 0x00000010ffd57819 */ /* 0x000fe200000116d2 */
[----:B------:R-:W-:Y:S01]  /*3a20*/  IMAD.WIDE.U32 R206, R127, -0x326172a9, RZ ;  /* 0xcd9e8d577fce7825 */ /* 0x000fe200078e00ff */
[----:B------:R-:W-:Y:S02]  /*3a30*/  LOP3.LUT R210, R224, 0xff, RZ, 0xc0, !PT ;  /* 0x000000ffe0d27812 */ /* 0x000fe400078ec0ff */
[--C-:B------:R-:W-:Y:S01]  /*3a40*/  SHF.R.U32.HI R214, RZ, 0x18, R224.reuse ;  /* 0x00000018ffd67819 */ /* 0x100fe200000116e0 */
[----:B------:R-:W-:Y:S01]  /*3a50*/  FFMA.FTZ R198, R21, UR24, -R121 ;  /* 0x0000001815c67c23 */ /* 0x000fe20008010879 */
[----:B------:R-:W-:Y:S01]  /*3a60*/  SHF.R.U32.HI R124, RZ, 0x10, R224 ;  /* 0x00000010ff7c7819 */ /* 0x000fe200000116e0 */
[----:B-1----:R-:W-:Y:S01]  /*3a70*/  @!P3 FADD.FTZ R196, -R196, -RZ ;  /* 0x800000ffc4c4b221 */ /* 0x002fe20000010100 */
[----:B------:R-:W-:Y:S01]  /*3a80*/  LOP3.LUT R216, R229, UR43, R216, 0x96, !PT ;  /* 0x0000002be5d87c12 */ /* 0x000fe2000f8e96d8 */
[----:B----4-:R-:W-:Y:S01]  /*3a90*/  FFMA.FTZ R202, R25, UR24, -R120 ;  /* 0x0000001819ca7c23 */ /* 0x010fe20008010878 */
[C---:B------:R-:W-:Y:S01]  /*3aa0*/  LOP3.LUT R217, R228.reuse, 0xff, RZ, 0xc0, !PT ;  /* 0x000000ffe4d97812 */ /* 0x040fe200078ec0ff */
[----:B------:R-:W-:Y:S01]  /*3ab0*/  IMAD.WIDE.U32 R240, R125, -0x2daee0ad, RZ ;  /* 0xd2511f537df07825 */ /* 0x000fe200078e00ff */
[--C-:B------:R-:W-:Y:S01]  /*3ac0*/  SHF.R.U32.HI R215, RZ, 0x18, R228.reuse ;  /* 0x00000018ffd77819 */ /* 0x100fe200000116e4 */
[----:B------:R-:W-:Y:S01]  /*3ad0*/  MUFU.EX2 R198, R198 ;  /* 0x000000c600c67308 */ /* 0x000fe20000000800 */
[----:B------:R-:W-:Y:S01]  /*3ae0*/  LOP3.LUT R224, R228, 0xffff, RZ, 0xc0, !PT ;  /* 0x0000ffffe4e07812 */ /* 0x000fe200078ec0ff */
[----:B------:R-:W-:Y:S01]  /*3af0*/  IMAD.WIDE.U32 R238, R123, -0x2daee0ad, RZ ;  /* 0xd2511f537bee7825 */ /* 0x000fe200078e00ff */
[----:B------:R-:W-:Y:S02]  /*3b00*/  SHF.R.U32.HI R223, RZ, 0x10, R228 ;  /* 0x00000010ffdf7819 */ /* 0x000fe400000116e4 */
[----:B------:R-:W-:Y:S02]  /*3b10*/  LOP3.LUT R208, R207, UR44, R208, 0x96, !PT ;  /* 0x0000002ccfd07c12 */ /* 0x000fe4000f8e96d0 */
[C---:B------:R-:W-:Y:S03]  /*3b20*/  LOP3.LUT R229, R206.reuse, 0xffff, RZ, 0xc0, !PT ;  /* 0x0000ffffcee57812 */ /* 0x040fe600078ec0ff */
[----:B------:R-:W-:Y:S01]  /*3b30*/  MUFU.EX2 R202, R202 ;  /* 0x000000ca00ca7308 */ /* 0x000fe20000000800 */
[----:B------:R-:W-:Y:S02]  /*3b40*/  LOP3.LUT R228, R206, 0xff, RZ, 0xc0, !PT ;  /* 0x000000ffcee47812 */ /* 0x000fe400078ec0ff */
[--C-:B------:R-:W-:Y:S02]  /*3b50*/  SHF.R.U32.HI R209, RZ, 0x10, R206.reuse ;  /* 0x00000010ffd17819 */ /* 0x100fe400000116ce */
[----:B------:R-:W-:Y:S02]  /*3b60*/  SHF.R.U32.HI R227, RZ, 0x18, R206 ;  /* 0x00000018ffe37819 */ /* 0x000fe400000116ce */
[----:B------:R-:W-:Y:S02]  /*3b70*/  ISETP.LE.U32.AND P5, PT, R205, UR25, PT ;  /* 0x00000019cd007c0c */ /* 0x000fe4000bfa3070 */
[----:B------:R-:W-:Y:S02]  /*3b80*/  LOP3.LUT R205, R204, 0xffff, RZ, 0xc0, !PT ;  /* 0x0000ffffcccd7812 */ /* 0x000fe400078ec0ff */
[--C-:B------:R-:W-:Y:S02]  /*3b90*/  SHF.R.U32.HI R206, RZ, 0x18, R204.reuse ;  /* 0x00000018ffce7819 */ /* 0x100fe400000116cc */
[----:B------:R-:W-:Y:S02]  /*3ba0*/  SHF.R.U32.HI R207, RZ, 0x10, R204 ;  /* 0x00000010ffcf7819 */ /* 0x000fe400000116cc */
[----:B------:R-:W-:Y:S01]  /*3bb0*/  LOP3.LUT R212, R221, UR45, R212, 0x96, !PT ;  /* 0x0000002dddd47c12 */ /* 0x000fe2000f8e96d4 */
[----:B------:R1:W-:Y:S01]  /*3bc0*/  MUFU.EX2 R204, R231 ;  /* 0x000000e700cc7308 */ /* 0x0003e20000000800 */
[C---:B------:R-:W-:Y:S02]  /*3bd0*/  LOP3.LUT R219, R232.reuse, 0xff, RZ, 0xc0, !PT ;  /* 0x000000ffe8db7812 */ /* 0x040fe400078ec0ff */
[--C-:B------:R-:W-:Y:S01]  /*3be0*/  SHF.R.U32.HI R221, RZ, 0x18, R232.reuse ;  /* 0x00000018ffdd7819 */ /* 0x100fe200000116e8 */
[----:B--2---:R-:W-:Y:S01]  /*3bf0*/  @!P5 FADD.FTZ R181, -R181, -RZ ;  /* 0x800000ffb5b5d221 */ /* 0x004fe20000010100 */
[----:B------:R-:W-:Y:S02]  /*3c00*/  SHF.R.U32.HI R230, RZ, 0x10, R232 ;  /* 0x00000010ffe67819 */ /* 0x000fe400000116e8 */
[----:B------:R-:W-:Y:S01]  /*3c10*/  LOP3.LUT R127, R232, 0xffff, RZ, 0xc0, !PT ;  /* 0x0000ffffe87f7812 */ /* 0x000fe200078ec0ff */
[----:B------:R-:W-:Y:S01]  /*3c20*/  FFMA.FTZ R232, R26, UR24, -R122 ;  /* 0x000000181ae87c23 */ /* 0x000fe2000801087a */
[----:B------:R-:W-:Y:S01]  /*3c30*/  ISETP.LE.U32.AND P0, PT, R203, UR25, PT ;  /* 0x00000019cb007c0c */ /* 0x000fe2000bf03070 */
[----:B------:R-:W-:Y:S01]  /*3c40*/  FFMA.FTZ R233, R29, UR24, -R120 ;  /* 0x000000181de97c23 */ /* 0x000fe20008010878 */
[----:B------:R-:W-:Y:S01]  /*3c50*/  LOP3.LUT R207, R207, 0xff, RZ, 0xc0, !PT ;  /* 0x000000ffcfcf7812 */ /* 0x000fe200078ec0ff */
[----:B------:R2:W-:Y:S01]  /*3c60*/  MUFU.EX2 R203, R232 ;  /* 0x000000e800cb7308 */ /* 0x0005e20000000800 */
[----:B------:R-:W-:Y:S02]  /*3c70*/  ISETP.LE.U32.AND P4, PT, R206, UR25, PT ;  /* 0x00000019ce007c0c */ /* 0x000fe4000bf83070 */
[----:B------:R-:W-:Y:S02]  /*3c80*/  SHF.R.U32.HI R205, RZ, 0x8, R205 ;  /* 0x00000008ffcd7819 */ /* 0x000fe400000116cd */
[----:B-1----:R-:W-:Y:S02]  /*3c90*/  LOP3.LUT R231, R208, 0xff, RZ, 0xc0, !PT ;  /* 0x000000ffd0e77812 */ /* 0x002fe400078ec0ff */
[----:B------:R-:W-:Y:S02]  /*3ca0*/  ISETP.LE.U32.AND P1, PT, R207, UR25, PT ;  /* 0x00000019cf007c0c */ /* 0x000fe4000bf23070 */
[----:B------:R-:W-:Y:S01]  /*3cb0*/  ISETP.LE.U32.AND P2, PT, R231, UR25, PT ;  /* 0x00000019e7007c0c */ /* 0x000fe2000bf43070 */
[----:B---3--:R-:W-:Y:S01]  /*3cc0*/  @!P0 FADD.FTZ R194, -R194, -RZ ;  /* 0x800000ffc2c28221 */ /* 0x008fe20000010100 */
[----:B------:R-:W-:Y:S01]  /*3cd0*/  SHF.R.U32.HI R207, RZ, 0x10, R208 ;  /* 0x00000010ffcf7819 */ /* 0x000fe200000116d0 */
[----:B------:R-:W-:Y:S01]  /*3ce0*/  FFMA.FTZ R231, R30, UR24, -R122 ;  /* 0x000000181ee77c23 */ /* 0x000fe2000801087a */
[----:B------:R-:W-:Y:S01]  /*3cf0*/  LOP3.LUT R206, R205, 0xffff, RZ, 0xc0, !PT ;  /* 0x0000ffffcdce7812 */ /* 0x000fe200078ec0ff */
[----:B------:R-:W-:Y:S01]  /*3d00*/  @!P4 FADD.FTZ R184, -R184, -RZ ;  /* 0x800000ffb8b8c221 */ /* 0x000fe20000010100 */
[----:B------:R-:W-:Y:S01]  /*3d10*/  LOP3.LUT R207, R207, 0xff, RZ, 0xc0, !PT ;  /* 0x000000ffcfcf7812 */ /* 0x000fe200078ec0ff */
[----:B------:R1:W-:Y:S01]  /*3d20*/  MUFU.EX2 R205, R234 ;  /* 0x000000ea00cd7308 */ /* 0x0003e20000000800 */
[----:B------:R-:W-:Y:S02]  /*3d30*/  SHF.R.U32.HI R229, RZ, 0x8, R229 ;  /* 0x00000008ffe57819 */ /* 0x000fe400000116e5 */
[----:B------:R-:W-:Y:S01]  /*3d40*/  ISETP.LE.U32.AND P6, PT, R206, UR25, PT ;  /* 0x00000019ce007c0c */ /* 0x000fe2000bfc3070 */
[----:B------:R-:W-:Y:S01]  /*3d50*/  @!P1 FADD.FTZ R183, -R183, -RZ ;  /* 0x800000ffb7b79221 */ /* 0x000fe20000010100 */
[----:B------:R-:W-:Y:S01]  /*3d60*/  LOP3.LUT R206, R208, 0xffff, RZ, 0xc0, !PT ;  /* 0x0000ffffd0ce7812 */ /* 0x000fe200078ec0ff */
[----:B------:R-:W-:Y:S01]  /*3d70*/  @!P2 FADD.FTZ R185, -R185, -RZ ;  /* 0x800000ffb9b9a221 */ /* 0x000fe20000010100 */
[----:B------:R-:W-:Y:S02]  /*3d80*/  ISETP.LE.U32.AND P5, PT, R207, UR25, PT ;  /* 0x00000019cf007c0c */ /* 0x000fe4000bfa3070 */
[----:B------:R-:W-:Y:S01]  /*3d90*/  SHF.R.U32.HI R208, RZ, 0x18, R208 ;  /* 0x00000018ffd07819 */ /* 0x000fe200000116d0 */
[----:B------:R-:W-:Y:S01]  /*3da0*/  MUFU.EX2 R207, R231 ;  /* 0x000000e700cf7308 */ /* 0x000fe20000000800 */
[----:B------:R-:W-:Y:S02]  /*3db0*/  LOP3.LUT R229, R229, 0xffff, RZ, 0xc0, !PT ;  /* 0x0000ffffe5e57812 */ /* 0x000fe400078ec0ff */
[----:B------:R-:W-:Y:S01]  /*3dc0*/  ISETP.LE.U32.AND P4, PT, R228, UR25, PT ;  /* 0x00000019e4007c0c */ /* 0x000fe2000bf83070 */
[--C-:B------:R-:W-:Y:S01]  /*3dd0*/  FFMA.FTZ R228, R32, UR24, -R121.reuse ;  /* 0x0000001820e47c23 */ /* 0x100fe20008010879 */
[----:B--2---:R-:W-:Y:S01]  /*3de0*/  SHF.R.U32.HI R232, RZ, 0x8, R206 ;  /* 0x00000008ffe87819 */ /* 0x004fe200000116ce */
[----:B------:R-:W-:Y:S01]  /*3df0*/  @!P6 FADD.FTZ R182, -R182, -RZ ;  /* 0x800000ffb6b6e221 */ /* 0x000fe20000010100 */
[----:B------:R-:W-:Y:S01]  /*3e00*/  ISETP.LE.U32.AND P1, PT, R208, UR25, PT ;  /* 0x00000019d0007c0c */ /* 0x000fe2000bf23070 */
[----:B-1----:R-:W-:Y:S01]  /*3e10*/  FFMA.FTZ R234, R37, UR24, -R121 ;  /* 0x0000001825ea7c23 */ /* 0x002fe20008010879 */
[----:B------:R-:W-:Y:S01]  /*3e20*/  ISETP.LE.U32.AND P2, PT, R229, UR25, PT ;  /* 0x00000019e5007c0c */ /* 0x000fe2000bf43070 */
[----:B------:R-:W-:Y:S01]  /*3e30*/  @!P5 FADD.FTZ R187, -R187, -RZ ;  /* 0x800000ffbbbbd221 */ /* 0x000fe20000010100 */
[----:B------:R-:W-:Y:S01]  /*3e40*/  LOP3.LUT R232, R232, 0xffff, RZ, 0xc0, !PT ;  /* 0x0000ffffe8e87812 */ /* 0x000fe200078ec0ff */
[----:B------:R-:W-:Y:S01]  /*3e50*/  MUFU.EX2 R206, R233 ;  /* 0x000000e900ce7308 */ /* 0x000fe20000000800 */
[----:B------:R-:W-:Y:S02]  /*3e60*/  LOP3.LUT R229, R209, 0xff, RZ, 0xc0, !PT ;  /* 0x000000ffd1e57812 */ /* 0x000fe400078ec0ff */
[----:B------:R-:W-:Y:S01]  /*3e70*/  ISETP.LE.U32.AND P6, PT, R232, UR25, PT ;  /* 0x00000019e8007c0c */ /* 0x000fe2000bfc3070 */
[----:B------:R-:W-:Y:S01]  /*3e80*/  FFMA.FTZ R232, R31, UR24, -R122 ;  /* 0x000000181fe87c23 */ /* 0x000fe2000801087a */
[----:B------:R-:W-:Y:S01]  /*3e90*/  ISETP.LE.U32.AND P5, PT, R229, UR25, PT ;  /* 0x00000019e5007c0c */ /* 0x000fe2000bfa3070 */
[----:B------:R-:W-:Y:S01]  /*3ea0*/  @!P4 FADD.FTZ R189, -R189, -RZ ;  /* 0x800000ffbdbdc221 */ /* 0x000fe20000010100 */
[----:B------:R-:W-:Y:S01]  /*3eb0*/  SHF.R.U32.HI R211, RZ, 0x8, R211 ;  /* 0x00000008ffd37819 */ /* 0x000fe200000116d3 */
[----:B------:R-:W-:Y:S01]  /*3ec0*/  @!P1 FADD.FTZ R188, -R188, -RZ ;  /* 0x800000ffbcbc9221 */ /* 0x000fe20000010100 */
[----:B------:R-:W-:Y:S01]  /*3ed0*/  ISETP.LE.U32.AND P4, PT, R214, UR25, PT ;  /* 0x00000019d6007c0c */ /* 0x000fe2000bf83070 */
[----:B------:R1:W2:Y:S01]  /*3ee0*/  MUFU.EX2 R208, R232 ;  /* 0x000000e800d07308 */ /* 0x0002a20000000800 */
[----:B------:R-:W-:Y:S01]  /*3ef0*/  ISETP.LE.U32.AND P1, PT, R227, UR25, PT ;  /* 0x00000019e3007c0c */ /* 0x000fe2000bf23070 */
[----:B------:R-:W-:Y:S01]  /*3f00*/  @!P2 FADD.FTZ R190, -R190, -RZ ;  /* 0x800000ffbebea221 */ /* 0x000fe20000010100 */
[----:B------:R-:W-:Y:S01]  /*3f10*/  ISETP.LE.U32.AND P2, PT, R217, UR25, PT ;  /* 0x00000019d9007c0c */ /* 0x000fe2000bf43070 */
[--C-:B------:R-:W-:Y:S01]  /*3f20*/  FFMA.FTZ R214, R34, UR24, -R237.reuse ;  /* 0x0000001822d67c23 */ /* 0x100fe200080108ed */
[----:B------:R-:W-:Y:S01]  /*3f30*/  LOP3.LUT R217, R211, 0xffff, RZ, 0xc0, !PT ;  /* 0x0000ffffd3d97812 */ /* 0x000fe200078ec0ff */
[----:B------:R-:W-:Y:S01]  /*3f40*/  FFMA.FTZ R227, R35, UR24, -R237 ;  /* 0x0000001823e37c23 */ /* 0x000fe200080108ed */
[----:B------:R-:W-:Y:S03]  /*3f50*/  LOP3.LUT R213, R213, 0xff, RZ, 0xc0, !PT ;  /* 0x000000ffd5d57812 */ /* 0x000fe600078ec0ff */
[----:B------:R3:W-:Y:S01]  /*3f60*/  MUFU.EX2 R211, R214 ;  /* 0x000000d600d37308 */ /* 0x0007e20000000800 */
[----:B------:R-:W-:Y:S01]  /*3f70*/  ISETP.LE.U32.AND P3, PT, R215, UR25, PT ;  /* 0x00000019d7007c0c */ /* 0x000fe2000bf63070 */
[----:B------:R-:W-:Y:S01]  /*3f80*/  @!P5 FADD.FTZ R191, -R191, -RZ ;  /* 0x800000ffbfbfd221 */ /* 0x000fe20000010100 */
[----:B------:R-:W-:Y:S01]  /*3f90*/  ISETP.LE.U32.AND P5, PT, R217, UR25, PT ;  /* 0x00000019d9007c0c */ /* 0x000fe2000bfa3070 */
[----:B------:R-:W-:Y:S01]  /*3fa0*/  FFMA.FTZ R217, R36, UR24, -R121 ;  /* 0x0000001824d97c23 */ /* 0x000fe20008010879 */
[----:B------:R-:W-:Y:S01]  /*3fb0*/  SHF.R.U32.HI R125, RZ, 0x18, R218 ;  /* 0x00000018ff7d7819 */ /* 0x000fe200000116da */
[----:B------:R-:W-:Y:S01]  /*3fc0*/  @!P1 FADD.FTZ R192, -R192, -RZ ;  /* 0x800000ffc0c09221 */ /* 0x000fe20000010100 */
[----:B------:R-:W-:Y:S01]  /*3fd0*/  ISETP.LE.U32.AND P1, PT, R213, UR25, PT ;  /* 0x00000019d5007c0c */ /* 0x000fe2000bf23070 */
[----:B------:R-:W-:Y:S01]  /*3fe0*/  @!P6 FADD.FTZ R186, -R186, -RZ ;  /* 0x800000ffbabae221 */ /* 0x000fe20000010100 */
[----:B------:R-:W-:Y:S01]  /*3ff0*/  LOP3.LUT R213, R216, 0xffff, RZ, 0xc0, !PT ;  /* 0x0000ffffd8d57812 */ /* 0x000fe200078ec0ff */
[----:B-1----:R-:W-:Y:S01]  /*4000*/  IMAD.WIDE.U32 R232, R212, -0x326172a9, RZ ;  /* 0xcd9e8d57d4e87825 */ /* 0x002fe200078e00ff */
[----:B------:R-:W-:Y:S01]  /*4010*/  ISETP.LE.U32.AND P6, PT, R210, UR25, PT ;  /* 0x00000019d2007c0c */ /* 0x000fe2000bfc3070 */
[----:B------:R1:W4:Y:S01]  /*4020*/  MUFU.EX2 R212, R227 ;  /* 0x000000e300d47308 */ /* 0x0003220000000800 */
[----:B------:R-:W-:Y:S01]  /*4030*/  SHF.R.U32.HI R213, RZ, 0x8, R213 ;  /* 0x00000008ffd57819 */ /* 0x000fe200000116d5 */
[----:B--2---:R-:W-:Y:S01]  /*4040*/  @!P4 FADD.FTZ R208, -R208, -RZ ;  /* 0x800000ffd0d0c221 */ /* 0x004fe20000010100 */
[----:B------:R-:W-:Y:S01]  /*4050*/  SHF.R.U32.HI R126, RZ, 0x8, R126 ;  /* 0x00000008ff7e7819 */ /* 0x000fe2000001167e */
[----:B------:R-:W-:Y:S01]  /*4060*/  @!P5 FADD.FTZ R197, -R197, -RZ ;  /* 0x800000ffc5c5d221 */ /* 0x000fe20000010100 */
[----:B---3--:R-:W-:Y:S01]  /*4070*/  LOP3.LUT R214, R216, 0xff, RZ, 0xc0, !PT ;  /* 0x000000ffd8d67812 */ /* 0x008fe200078ec0ff */
[----:B------:R-:W-:Y:S01]  /*4080*/  FFMA.FTZ R210, R33, UR24, -R121 ;  /* 0x0000001821d27c23 */ /* 0x000fe20008010879 */
[----:B------:R-:W-:Y:S01]  /*4090*/  LOP3.LUT R215, R213, 0xffff, RZ, 0xc0, !PT ;  /* 0x0000ffffd5d77812 */ /* 0x000fe200078ec0ff */
[----:B------:R-:W-:Y:S01]  /*40a0*/  @!P1 FADD.FTZ R193, -R193, -RZ ;  /* 0x800000ffc1c19221 */ /* 0x000fe20000010100 */
[----:B------:R-:W-:Y:S01]  /*40b0*/  ISETP.LE.U32.AND P5, PT, R214, UR25, PT ;  /* 0x00000019d6007c0c */ /* 0x000fe2000bfa3070 */
[----:B------:R2:W-:Y:S01]  /*40c0*/  MUFU.EX2 R213, R217 ;  /* 0x000000d900d57308 */ /* 0x0005e20000000800 */
[----:B------:R-:W-:Y:S01]  /*40d0*/  ISETP.LE.U32.AND P1, PT, R215, UR25, PT ;  /* 0x00000019d7007c0c */ /* 0x000fe2000bf23070 */
[----:B------:R-:W-:Y:S01]  /*40e0*/  @!P6 FADD.FTZ R205, -R205, -RZ ;  /* 0x800000ffcdcde221 */ /* 0x000fe20000010100 */
[--C-:B------:R-:W-:Y:S02]  /*40f0*/  SHF.R.U32.HI R215, RZ, 0x10, R216.reuse ;  /* 0x00000010ffd77819 */ /* 0x100fe400000116d8 */
[----:B------:R-:W-:Y:S02]  /*4100*/  LOP3.LUT R126, R126, 0xffff, RZ, 0xc0, !PT ;  /* 0x0000ffff7e7e7812 */ /* 0x000fe400078ec0ff */
[----:B-1----:R-:W-:Y:S01]  /*4110*/  SHF.R.U32.HI R227, RZ, 0x18, R216 ;  /* 0x00000018ffe37819 */ /* 0x002fe200000116d8 */
[----:B------:R-:W-:Y:S01]  /*4120*/  FFMA.FTZ R216, R39, UR24, -R237 ;  /* 0x0000001827d87c23 */ /* 0x000fe200080108ed */
[----:B------:R-:W-:Y:S01]  /*4130*/  LOP3.LUT R215, R215, 0xff, RZ, 0xc0, !PT ;  /* 0x000000ffd7d77812 */ /* 0x000fe200078ec0ff */
[----:B----4-:R-:W-:Y:S01]  /*4140*/  @!P3 FADD.FTZ R212, -R212, -RZ ;  /* 0x800000ffd4d4b221 */ /* 0x010fe20000010100 */
[----:B------:R-:W-:Y:S01]  /*4150*/  SHF.R.U32.HI R224, RZ, 0x8, R224 ;  /* 0x00000008ffe07819 */ /* 0x000fe200000116e0 */
[----:B------:R-:W-:Y:S01]  /*4160*/  @!P5 FADD.FTZ R195, -R195, -RZ ;  /* 0x800000ffc3c3d221 */ /* 0x000fe20000010100 */
[----:B------:R-:W-:Y:S01]  /*4170*/  ISETP.LE.U32.AND P5, PT, R227, UR25, PT ;  /* 0x00000019e3007c0c */ /* 0x000fe2000bfa3070 */
[----:B------:R-:W-:Y:S01]  /*4180*/  @!P1 FADD.FTZ R198, -R198, -RZ ;  /* 0x800000ffc6c69221 */ /* 0x000fe20000010100 */
[C---:B------:R-:W-:Y:S01]  /*4190*/  LOP3.LUT R227, R218.reuse, 0xff, RZ, 0xc0, !PT ;  /* 0x000000ffdae37812 */ /* 0x040fe200078ec0ff */
[----:B------:R-:W1:Y:S01]  /*41a0*/  MUFU.EX2 R209, R228 ;  /* 0x000000e400d17308 */ /* 0x000e620000000800 */
[----:B------:R-:W-:Y:S02]  /*41b0*/  ISETP.LE.U32.AND P0, PT, R215, UR25, PT ;  /* 0x00000019d7007c0c */ /* 0x000fe4000bf03070 */
[----:B--2---:R-:W-:Y:S02]  /*41c0*/  LOP3.LUT R217, R218, 0xffff, RZ, 0xc0, !PT ;  /* 0x0000ffffdad97812 */ /* 0x004fe400078ec0ff */
[----:B------:R-:W-:Y:S02]  /*41d0*/  ISETP.LE.U32.AND P1, PT, R227, UR25, PT ;  /* 0x00000019e3007c0c */ /* 0x000fe4000bf23070 */
[----:B------:R-:W-:Y:S03]  /*41e0*/  SHF.R.U32.HI R217, RZ, 0x8, R217 ;  /* 0x00000008ffd97819 */ /* 0x000fe600000116d9 */
[----:B------:R-:W-:Y:S01]  /*41f0*/  MUFU.EX2 R214, R234 ;  /* 0x000000ea00d67308 */ /* 0x000fe20000000800 */
[----:B------:R-:W-:Y:S01]  /*4200*/  SHF.R.U32.HI R227, RZ, 0x10, R218 ;  /* 0x00000010ffe37819 */ /* 0x000fe200000116da */
[----:B------:R-:W-:Y:S01]  /*4210*/  @!P5 FADD.FTZ R200, -R200, -RZ ;  /* 0x800000ffc8c8d221 */ /* 0x000fe20000010100 */
[----:B------:R-:W-:Y:S01]  /*4220*/  LOP3.LUT R217, R217, 0xffff, RZ, 0xc0, !PT ;  /* 0x0000ffffd9d97812 */ /* 0x000fe200078ec0ff */
[----:B------:R-:W-:Y:S01]  /*4230*/  FFMA.FTZ R218, R41, UR24, -R120 ;  /* 0x0000001829da7c23 */ /* 0x000fe20008010878 */
[----:B------:R-:W-:Y:S01]  /*4240*/  LOP3.LUT R227, R227, 0xff, RZ, 0xc0, !PT ;  /* 0x000000ffe3e37812 */ /* 0x000fe200078ec0ff */
[----:B------:R-:W-:Y:S01]  /*4250*/  @!P0 FADD.FTZ R199, -R199, -RZ ;  /* 0x800000ffc7c78221 */ /* 0x000fe20000010100 */
[----:B------:R-:W-:Y:S03]  /*4260*/  ISETP.LE.U32.AND P0, PT, R217, UR25, PT ;  /* 0x00000019d9007c0c */ /* 0x000fe6000bf03070 */
[----:B------:R-:W2:Y:S01]  /*4270*/  MUFU.EX2 R216, R216 ;  /* 0x000000d800d87308 */ /* 0x000ea20000000800 */
[----:B------:R-:W-:Y:S01]  /*4280*/  ISETP.LE.U32.AND P5, PT, R227, UR25, PT ;  /* 0x00000019e3007c0c */ /* 0x000fe2000bfa3070 */
[----:B------:R-:W-:Y:S01]  /*4290*/  @!P1 FADD.FTZ R201, -R201, -RZ ;  /* 0x800000ffc9c99221 */ /* 0x000fe20000010100 */
[----:B------:R-:W-:Y:S01]  /*42a0*/  ISETP.LE.U32.AND P1, PT, R125, UR25, PT ;  /* 0x000000197d007c0c */ /* 0x000fe2000bf23070 */
[----:B------:R-:W-:Y:S01]  /*42b0*/  FFMA.FTZ R227, R42, UR24, -R122 ;  /* 0x000000182ae37c23 */ /* 0x000fe2000801087a */
[----:B------:R-:W-:Y:S01]  /*42c0*/  LOP3.LUT R125, R241, UR43, R222, 0x96, !PT ;  /* 0x0000002bf17d7c12 */ /* 0x000fe2000f8e96de */
[----:B-1----:R-:W-:Y:S01]  /*42d0*/  @!P2 FADD.FTZ R209, -R209, -RZ ;  /* 0x800000ffd1d1a221 */ /* 0x002fe20000010100 */
[----:B------:R-:W-:Y:S03]  /*42e0*/  LOP3.LUT R222, R124, 0xff, RZ, 0xc0, !PT ;  /* 0x000000ff7cde7812 */ /* 0x000fe600078ec0ff */
[----:B------:R-:W-:Y:S01]  /*42f0*/  MUFU.EX2 R218, R218 ;  /* 0x000000da00da7308 */ /* 0x000fe20000000800 */
[----:B------:R-:W-:Y:S02]  /*4300*/  LOP3.LUT R224, R224, 0xffff, RZ, 0xc0, !PT ;  /* 0x0000ffffe0e07812 */ /* 0x000fe400078ec0ff */
[----:B------:R-:W-:Y:S01]  /*4310*/  ISETP.LE.U32.AND P6, PT, R222, UR25, PT ;  /* 0x00000019de007c0c */ /* 0x000fe2000bfc3070 */
[----:B------:R-:W-:Y:S01]  /*4320*/  @!P0 FADD.FTZ R202, -R202, -RZ ;  /* 0x800000ffcaca8221 */ /* 0x000fe20000010100 */
[----:B------:R-:W-:Y:S01]  /*4330*/  ISETP.LE.U32.AND P0, PT, R219, UR25, PT ;  /* 0x00000019db007c0c */ /* 0x000fe2000bf03070 */
[----:B------:R-:W-:Y:S01]  /*4340*/  FFMA.FTZ R222, R45, UR24, -R120 ;  /* 0x000000182dde7c23 */ /* 0x000fe20008010878 */
[----:B------:R-:W-:Y:S01]  /*4350*/  LOP3.LUT R228, R233, UR44, R226, 0x96, !PT ;  /* 0x0000002ce9e47c12 */ /* 0x000fe2000f8e96e2 */
[----:B------:R-:W-:Y:S01]  /*4360*/  @!P1 FADD.FTZ R204, -R204, -RZ ;  /* 0x800000ffcccc9221 */ /* 0x000fe20000010100 */
[----:B------:R-:W-:Y:S01]  /*4370*/  ISETP.LE.U32.AND P1, PT, R126, UR25, PT ;  /* 0x000000197e007c0c */ /* 0x000fe2000bf23070 */
[----:B------:R1:W-:Y:S01]  /*4380*/  MUFU.EX2 R219, R227 ;  /* 0x000000e300db7308 */ /* 0x0003e20000000800 */
[----:B------:R-:W-:Y:S01]  /*4390*/  LOP3.LUT R229, R232, 0xffff, RZ, 0xc0, !PT ;  /* 0x0000ffffe8e57812 */ /* 0x000fe200078ec0ff */
[----:B------:R-:W-:Y:S01]  /*43a0*/  FFMA.FTZ R233, R38, UR24, -R237 ;  /* 0x0000001826e97c23 */ /* 0x000fe200080108ed */
[----:B------:R-:W-:Y:S01]  /*43b0*/  LOP3.LUT R123, R239, UR43, R220, 0x96, !PT ;  /* 0x0000002bef7b7c12 */ /* 0x000fe2000f8e96dc */
[----:B------:R-:W-:Y:S01]  /*43c0*/  FFMA.FTZ R220, R43, UR24, -R122 ;  /* 0x000000182bdc7c23 */ /* 0x000fe2000801087a */
[----:B------:R-:W-:Y:S01]  /*43d0*/  SHF.R.U32.HI R229, RZ, 0x8, R229 ;  /* 0x00000008ffe57819 */ /* 0x000fe200000116e5 */
[----:B------:R-:W-:Y:S01]  /*43e0*/  @!P6 FADD.FTZ R207, -R207, -RZ ;  /* 0x800000ffcfcfe221 */ /* 0x000fe20000010100 */
[----:B------:R-:W-:Y:S03]  /*43f0*/  LOP3.LUT R226, R232, 0xff, RZ, 0xc0, !PT ;  /* 0x000000ffe8e27812 */ /* 0x000fe600078ec0ff */
[----:B------:R3:W4:Y:S01]  /*4400*/  MUFU.EX2 R215, R233 ;  /* 0x000000e900d77308 */ /* 0x0007220000000800 */
[--C-:B------:R-:W-:Y:S01]  /*4410*/  SHF.R.U32.HI R231, RZ, 0x18, R232.reuse ;  /* 0x00000018ffe77819 */ /* 0x100fe200000116e8 */
[----:B------:R-:W-:Y:S01]  /*4420*/  FFMA.FTZ R237, R67, UR24, -R237 ;  /* 0x0000001843ed7c23 */ /* 0x000fe200080108ed */
[----:B------:R-:W-:Y:S01]  /*4430*/  SHF.R.U32.HI R232, RZ, 0x10, R232 ;  /* 0x00000010ffe87819 */ /* 0x000fe200000116e8 */
[----:B------:R-:W-:Y:S01]  /*4440*/  @!P1 FADD.FTZ R206, -R206, -RZ ;  /* 0x800000ffcece9221 */ /* 0x000fe20000010100 */
[----:B------:R-:W-:Y:S01]  /*4450*/  ISETP.LE.U32.AND P1, PT, R224, UR25, PT ;  /* 0x00000019e0007c0c */ /* 0x000fe2000bf23070 */
[----:B------:R-:W-:Y:S01]  /*4460*/  @!P5 FADD.FTZ R203, -R203, -RZ ;  /* 0x800000ffcbcbd221 */ /* 0x000fe20000010100 */
[----:B------:R-:W-:Y:S03]  /*4470*/  LOP3.LUT R224, R223, 0xff, RZ, 0xc0, !PT ;  /* 0x000000ffdfe07812 */ /* 0x000fe600078ec0ff */
[----:B------:R-:W-:Y:S01]  /*4480*/  MUFU.EX2 R220, R220 ;  /* 0x000000dc00dc7308 */ /* 0x000fe20000000800 */
[----:B------:R-:W-:Y:S01]  /*4490*/  LOP3.LUT R232, R232, 0xff, RZ, 0xc0, !PT ;  /* 0x000000ffe8e87812 */ /* 0x000fe200078ec0ff */
[--C-:B-1----:R-:W-:Y:S01]  /*44a0*/  FFMA.FTZ R227, R46, UR24, -R122.reuse ;  /* 0x000000182ee37c23 */ /* 0x102fe2000801087a */
[----:B------:R-:W-:Y:S02]  /*44b0*/  LOP3.LUT R46, R225, 0xff, RZ, 0xc0, !PT ;  /* 0x000000ffe12e7812 */ /* 0x000fe400078ec0ff */
[----:B------:R-:W-:Y:S01]  /*44c0*/  ISETP.LE.U32.AND P6, PT, R224, UR25, PT ;  /* 0x00000019e0007c0c */ /* 0x000fe2000bfc3070 */
[--C-:B------:R-:W-:Y:S01]  /*44d0*/  FFMA.FTZ R224, R47, UR24, -R122.reuse ;  /* 0x000000182fe07c23 */ /* 0x100fe2000801087a */
[----:B------:R-:W-:Y:S01]  /*44e0*/  ISETP.LE.U32.AND P4, PT, R46, UR25, PT ;  /* 0x000000192e007c0c */ /* 0x000fe2000bf83070 */
[----:B------:R-:W-:Y:S01]  /*44f0*/  FFMA.FTZ R122, R63, UR24, -R122 ;  /* 0x000000183f7a7c23 */ /* 0x000fe2000801087a */
[--C-:B------:R-:W-:Y:S01]  /*4500*/  SHF.R.U32.HI R47, RZ, 0x18, R225.reuse ;  /* 0x00000018ff2f7819 */ /* 0x100fe200000116e1 */
[----:B---3--:R-:W-:Y:S01]  /*4510*/  FFMA.FTZ R233, R40, UR24, -R120 ;  /* 0x0000001828e97c23 */ /* 0x008fe20008010878 */
[----:B------:R-:W-:Y:S01]  /*4520*/  LOP3.LUT R46, R225, 0xffff, RZ, 0xc0, !PT ;  /* 0x0000ffffe12e7812 */ /* 0x000fe200078ec0ff */
[----:B------:R-:W-:Y:S01]  /*4530*/  MUFU.EX2 R244, R122 ;  /* 0x0000007a00f47308 */ /* 0x000fe20000000800 */
[----:B------:R-:W-:Y:S02]  /*4540*/  ISETP.LE.U32.AND P2, PT, R47, UR25, PT ;  /* 0x000000192f007c0c */ /* 0x000fe4000bf43070 */
[----:B------:R-:W-:Y:S01]  /*4550*/  SHF.R.U32.HI R47, RZ, 0x10, R225 ;  /* 0x00000010ff2f7819 */ /* 0x000fe200000116e1 */
[--C-:B------:R-:W-:Y:S01]  /*4560*/  FFMA.FTZ R225, R48, UR24, -R121.reuse ;  /* 0x0000001830e17c23 */ /* 0x100fe20008010879 */
[----:B------:R-:W-:Y:S01]  /*4570*/  SHF.R.U32.HI R46, RZ, 0x8, R46 ;  /* 0x00000008ff2e7819 */ /* 0x000fe2000001162e */
[----:B------:R-:W-:Y:S01]  /*4580*/  FFMA.FTZ R121, R65, UR24, -R121 ;  /* 0x0000001841797c23 */ /* 0x000fe20008010879 */
[----:B------:R-:W-:Y:S01]  /*4590*/  LOP3.LUT R47, R47, 0xff, RZ, 0xc0, !PT ;  /* 0x000000ff2f2f7812 */ /* 0x000fe200078ec0ff */
[----:B------:R-:W-:Y:S01]  /*45a0*/  @!P6 FADD.FTZ R211, -R211, -RZ ;  /* 0x800000ffd3d3e221 */ /* 0x000fe20000010100 */
[----:B------:R-:W-:Y:S01]  /*45b0*/  LOP3.LUT R46, R46, 0xffff, RZ, 0xc0, !PT ;  /* 0x0000ffff2e2e7812 */ /* 0x000fe200078ec0ff */
[----:B------:R-:W-:Y:S01]  /*45c0*/  @!P4 FADD.FTZ R213, -R213, -RZ ;  /* 0x800000ffd5d5c221 */ /* 0x000fe20000010100 */
[----:B------:R-:W-:Y:S01]  /*45d0*/  ISETP.LE.U32.AND P3, PT, R47, UR25, PT ;  /* 0x000000192f007c0c */ /* 0x000fe2000bf63070 */
[----:B------:R-:W-:Y:S01]  /*45e0*/  MUFU.EX2 R217, R233 ;  /* 0x000000e900d97308 */ /* 0x000fe20000000800 */
[----:B------:R-:W-:Y:S01]  /*45f0*/  ISETP.LE.U32.AND P6, PT, R46, UR25, PT ;  /* 0x000000192e007c0c */ /* 0x000fe2000bfc3070 */
[----:B--2---:R-:W-:Y:S01]  /*4600*/  @!P2 FADD.FTZ R216, -R216, -RZ ;  /* 0x800000ffd8d8a221 */ /* 0x004fe20000010100 */
[----:B------:R-:W-:Y:S02]  /*4610*/  LOP3.LUT R47, R228, 0xffff, RZ, 0xc0, !PT ;  /* 0x0000ffffe42f7812 */ /* 0x000fe400078ec0ff */
[--C-:B------:R-:W-:Y:S02]  /*4620*/  SHF.R.U32.HI R46, RZ, 0x10, R228.reuse ;  /* 0x00000010ff2e7819 */ /* 0x100fe400000116e4 */
[----:B------:R-:W-:Y:S03]  /*4630*/  SHF.R.U32.HI R47, RZ, 0x8, R47 ;  /* 0x00000008ff2f7819 */ /* 0x000fe6000001162f */
[----:B------:R-:W1:Y:S01]  /*4640*/  MUFU.EX2 R210, R210 ;  /* 0x000000d200d27308 */ /* 0x000e620000000800 */
[----:B------:R-:W-:Y:S02]  /*4650*/  LOP3.LUT R46, R46, 0xff, RZ, 0xc0, !PT ;  /* 0x000000ff2e2e7812 */ /* 0x000fe400078ec0ff */
[----:B------:R-:W-:Y:S01]  /*4660*/  LOP3.LUT R47, R47, 0xffff, RZ, 0xc0, !PT ;  /* 0x0000ffff2f2f7812 */ /* 0x000fe200078ec0ff */
[----:B----4-:R-:W-:Y:S01]  /*4670*/  @!P3 FADD.FTZ R215, -R215, -RZ ;  /* 0x800000ffd7d7b221 */ /* 0x010fe20000010100 */
[----:B------:R-:W-:Y:S01]  /*4680*/  LOP3.LUT R48, R228, 0xff, RZ, 0xc0, !PT ;  /* 0x000000ffe4307812 */ /* 0x000fe200078ec0ff */
[----:B------:R-:W-:Y:S01]  /*4690*/  @!P6 FADD.FTZ R214, -R214, -RZ ;  /* 0x800000ffd6d6e221 */ /* 0x000fe20000010100 */
[----:B------:R-:W-:Y:S03]  /*46a0*/  ISETP.LE.U32.AND P6, PT, R47, UR25, PT ;  /* 0x000000192f007c0c */ /* 0x000fe6000bfc3070 */
[----:B------:R-:W2:Y:S01]  /*46b0*/  MUFU.EX2 R224, R224 ;  /* 0x000000e000e07308 */ /* 0x000ea20000000800 */
[----:B------:R-:W-:Y:S02]  /*46c0*/  ISETP.LE.U32.AND P3, PT, R46, UR25, PT ;  /* 0x000000192e007c0c */ /* 0x000fe4000bf63070 */
[----:B------:R-:W-:Y:S02]  /*46d0*/  ISETP.LE.U32.AND P4, PT, R48, UR25, PT ;  /* 0x0000001930007c0c */ /* 0x000fe4000bf83070 */
[----:B------:R-:W-:Y:S02]  /*46e0*/  SHF.R.U32.HI R46, RZ, 0x18, R228 ;  /* 0x00000018ff2e7819 */ /* 0x000fe400000116e4 */
[----:B------:R-:W-:Y:S03]  /*46f0*/  SHF.R.U32.HI R127, RZ, 0x8, R127 ;  /* 0x00000008ff7f7819 */ /* 0x000fe6000001167f */
[----:B------:R-:W-:Y:S01]  /*4700*/  MUFU.EX2 R228, R51 ;  /* 0x0000003300e47308 */ /* 0x000fe20000000800 */
[----:B------:R-:W-:Y:S01]  /*4710*/  ISETP.LE.U32.AND P2, PT, R46, UR25, PT ;  /* 0x000000192e007c0c */ /* 0x000fe2000bf43070 */
[----:B-1----:R-:W-:Y:S01]  /*4720*/  @!P1 FADD.FTZ R210, -R210, -RZ ;  /* 0x800000ffd2d29221 */ /* 0x002fe20000010100 */
[----:B------:R-:W-:Y:S01]  /*4730*/  LOP3.LUT R46, R229, 0xffff, RZ, 0xc0, !PT ;  /* 0x0000ffffe52e7812 */ /* 0x000fe200078ec0ff */
[----:B------:R-:W-:Y:S01]  /*4740*/  @!P6 FADD.FTZ R218, -R218, -RZ ;  /* 0x800000ffdadae221 */ /* 0x000fe20000010100 */
[----:B------:R-:W-:Y:S01]  /*4750*/  LOP3.LUT R47, R125, 0xff, RZ, 0xc0, !PT ;  /* 0x000000ff7d2f7812 */ /* 0x000fe200078ec0ff */
[----:B------:R-:W-:Y:S01]  /*4760*/  @!P3 FADD.FTZ R219, -R219, -RZ ;  /* 0x800000ffdbdbb221 */ /* 0x000fe20000010100 */
[----:B------:R-:W-:Y:S01]  /*4770*/  ISETP.LE.U32.AND P6, PT, R46, UR25, PT ;  /* 0x000000192e007c0c */ /* 0x000fe2000bfc3070 */
[----:B------:R-:W-:Y:S01]  /*4780*/  @!P4 FADD.FTZ R217, -R217, -RZ ;  /* 0x800000ffd9d9c221 */ /* 0x000fe20000010100 */
[----:B------:R-:W-:Y:S01]  /*4790*/  ISETP.LE.U32.AND P4, PT, R231, UR25, PT ;  /* 0x00000019e7007c0c */ /* 0x000fe2000bf83070 */
[----:B------:R-:W1:Y:S01]  /*47a0*/  MUFU.EX2 R225, R225 ;  /* 0x000000e100e17308 */ /* 0x000e620000000800 */
[----:B------:R-:W-:Y:S02]  /*47b0*/  LOP3.LUT R46, R230, 0xff, RZ, 0xc0, !PT ;  /* 0x000000ffe62e7812 */ /* 0x000fe400078ec0ff */
[----:B------:R-:W-:Y:S01]  /*47c0*/  ISETP.LE.U32.AND P3, PT, R232, UR25, PT ;  /* 0x00000019e8007c0c */ /* 0x000fe2000bf63070 */
[----:B------:R-:W-:Y:S01]  /*47d0*/  @!P2 FADD.FTZ R220, -R220, -RZ ;  /* 0x800000ffdcdca221 */ /* 0x000fe20000010100 */
[----:B------:R-:W-:Y:S02]  /*47e0*/  ISETP.LE.U32.AND P2, PT, R46, UR25, PT ;  /* 0x000000192e007c0c */ /* 0x000fe4000bf43070 */
[----:B------:R-:W-:Y:S03]  /*47f0*/  LOP3.LUT R46, R125, 0xffff, RZ, 0xc0, !PT ;  /* 0x0000ffff7d2e7812 */ /* 0x000fe600078ec0ff */
[----:B------:R-:W3:Y:S01]  /*4800*/  MUFU.EX2 R223, R227 ;  /* 0x000000e300df7308 */ /* 0x000ee20000000800 */
[----:B------:R-:W-:Y:S01]  /*4810*/  ISETP.LE.U32.AND P5, PT, R221, UR25, PT ;  /* 0x00000019dd007c0c */ /* 0x000fe2000bfa3070 */
[----:B------:R-:W-:Y:S01]  /*4820*/  FFMA.FTZ R221, R44, UR24, -R120 ;  /* 0x000000182cdd7c23 */ /* 0x000fe20008010878 */
[----:B------:R-:W-:Y:S01]  /*4830*/  SHF.R.U32.HI R46, RZ, 0x8, R46 ;  /* 0x00000008ff2e7819 */ /* 0x000fe2000001162e */
[----:B------:R-:W-:Y:S01]  /*4840*/  FFMA.FTZ R120, R61, UR24, -R120 ;  /* 0x000000183d787c23 */ /* 0x000fe20008010878 */
[----:B------:R-:W-:Y:S01]  /*4850*/  ISETP.LE.U32.AND P1, PT, R226, UR25, PT ;  /* 0x00000019e2007c0c */ /* 0x000fe2000bf23070 */
[----:B--2---:R-:W-:Y:S01]  /*4860*/  @!P4 FADD.FTZ R224, -R224, -RZ ;  /* 0x800000ffe0e0c221 */ /* 0x004fe20000010100 */
[----:B------:R-:W-:Y:S03]  /*4870*/  LOP3.LUT R46, R46, 0xffff, RZ, 0xc0, !PT ;  /* 0x0000ffff2e2e7812 */ /* 0x000fe600078ec0ff */
[----:B------:R-:W2:Y:S01]  /*4880*/  MUFU.EX2 R222, R222 ;  /* 0x000000de00de7308 */ /* 0x000ea20000000800 */
[----:B------:R-:W-:Y:S01]  /*4890*/  LOP3.LUT R127, R127, 0xffff, RZ, 0xc0, !PT ;  /* 0x0000ffff7f7f7812 */ /* 0x000fe200078ec0ff */
[----:B-1----:R-:W-:Y:S01]  /*48a0*/  @!P0 FADD.FTZ R225, -R225, -RZ ;  /* 0x800000ffe1e18221 */ /* 0x002fe20000010100 */
[----:B------:R-:W-:Y:S02]  /*48b0*/  ISETP.LE.U32.AND P4, PT, R47, UR25, PT ;  /* 0x000000192f007c0c */ /* 0x000fe4000bf83070 */
[--C-:B------:R-:W-:Y:S01]  /*48c0*/  SHF.R.U32.HI R47, RZ, 0x10, R125.reuse ;  /* 0x00000010ff2f7819 */ /* 0x100fe2000001167d */
[----:B------:R-:W-:Y:S01]  /*48d0*/  @!P5 FADD.FTZ R228, -R228, -RZ ;  /* 0x800000ffe4e4d221 */ /* 0x000fe20000010100 */
[----:B------:R-:W-:Y:S03]  /*48e0*/  ISETP.LE.U32.AND P0, PT, R46, UR25, PT ;  /* 0x000000192e007c0c */ /* 0x000fe6000bf03070 */
[----:B------:R-:W1:Y:S01]  /*48f0*/  MUFU.EX2 R227, R50 ;  /* 0x0000003200e37308 */ /* 0x000e620000000800 */
[----:B------:R-:W-:Y:S01]  /*4900*/  SHF.R.U32.HI R233, RZ, 0x18, R240 ;  /* 0x00000018ffe97819 */ /* 0x000fe200000116f0 */
[----:B---3--:R-:W-:Y:S01]  /*4910*/  @!P3 FADD.FTZ R223, -R223, -RZ ;  /* 0x800000ffdfdfb221 */ /* 0x008fe20000010100 */
[----:B------:R-:W-:Y:S02]  /*4920*/  ISETP.LE.U32.AND P3, PT, R127, UR25, PT ;  /* 0x000000197f007c0c */ /* 0x000fe4000bf63070 */
[----:B------:R-:W-:Y:S02]  /*4930*/  LOP3.LUT R47, R47, 0xff, RZ, 0xc0, !PT ;  /* 0x000000ff2f2f7812 */ /* 0x000fe400078ec0ff */
[----:B------:R-:W-:Y:S03]  /*4940*/  SHF.R.U32.HI R125, RZ, 0x18, R125 ;  /* 0x00000018ff7d7819 */ /* 0x000fe6000001167d */
[----:B------:R-:W3:Y:S01]  /*4950*/  MUFU.EX2 R229, R52 ;  /* 0x0000003400e57308 */ /* 0x000ee20000000800 */
[----:B--2---:R-:W-:Y:S01]  /*4960*/  @!P6 FADD.FTZ R222, -R222, -RZ ;  /* 0x800000ffdedee221 */ /* 0x004fe20000010100 */
[----:B------:R-:W-:Y:S02]  /*4970*/  ISETP.LE.U32.AND P6, PT, R233, UR25, PT ;  /* 0x00000019e9007c0c */ /* 0x000fe4000bfc3070 */
[----:B------:R-:W-:Y:S02]  /*4980*/  LOP3.LUT R46, R123, 0xff, RZ, 0xc0, !PT ;  /* 0x000000ff7b2e7812 */ /* 0x000fe400078ec0ff */
[----:B------:R-:W-:Y:S04]  /*4990*/  SHF.R.U32.HI R236, RZ, 0x18, R238 ;  /* 0x00000018ffec7819 */ /* 0x000fe800000116ee */
[----:B------:R-:W2:Y:S01]  /*49a0*/  MUFU.EX2 R230, R53 ;  /* 0x0000003500e67308 */ /* 0x000ea20000000800 */
[----:B-1----:R-:W-:Y:S01]  /*49b0*/  @!P2 FADD.FTZ R227, -R227, -RZ ;  /* 0x800000ffe3e3a221 */ /* 0x002fe20000010100 */
[----:B------:R-:W-:Y:S02]  /*49c0*/  ISETP.LE.U32.AND P2, PT, R47, UR25, PT ;  /* 0x000000192f007c0c */ /* 0x000fe4000bf43070 */
[----:B------:R-:W-:Y:S02]  /*49d0*/  ISETP.LE.U32.AND P5, PT, R125, UR25, PT ;  /* 0x000000197d007c0c */ /* 0x000fe4000bfa3070 */
[----:B------:R-:W-:Y:S04]  /*49e0*/  LOP3.LUT R234, R238, 0xff, RZ, 0xc0, !PT ;  /* 0x000000ffeeea7812 */ /* 0x000fe800078ec0ff */
[----:B------:R-:W1:Y:S01]  /*49f0*/  MUFU.EX2 R226, R49 ;  /* 0x0000003100e27308 */ /* 0x000e620000000800 */
[----:B---3--:R-:W-:Y:S01]  /*4a00*/  @!P4 FADD.FTZ R229, -R229, -RZ ;  /* 0x800000ffe5e5c221 */ /* 0x008fe20000010100 */
[----:B------:R-:W-:Y:S02]  /*4a10*/  ISETP.LE.U32.AND P4, PT, R46, UR25, PT ;  /* 0x000000192e007c0c */ /* 0x000fe4000bf83070 */
[----:B------:R-:W-:Y:S02]  /*4a20*/  SHF.R.U32.HI R126, RZ, 0x10, R240 ;  /* 0x00000010ff7e7819 */ /* 0x000fe400000116f0 */
[----:B------:R-:W-:Y:S04]  /*4a30*/  LOP3.LUT R124, R240, 0xffff, RZ, 0xc0, !PT ;  /* 0x0000fffff07c7812 */ /* 0x000fe800078ec0ff */
[----:B------:R-:W3:Y:S01]  /*4a40*/  MUFU.EX2 R221, R221 ;  /* 0x000000dd00dd7308 */ /* 0x000ee20000000800 */
[----:B--2---:R-:W-:Y:S01]  /*4a50*/  @!P0 FADD.FTZ R230, -R230, -RZ ;  /* 0x800000ffe6e68221 */ /* 0x004fe20000010100 */
[----:B------:R-:W-:Y:S02]  /*4a60*/  ISETP.LE.U32.AND P0, PT, R236, UR25, PT ;  /* 0x00000019ec007c0c */ /* 0x000fe4000bf03070 */
[----:B------:R-:W-:Y:S02]  /*4a70*/  LOP3.LUT R235, R240, 0xff, RZ, 0xc0, !PT ;  /* 0x000000fff0eb7812 */ /* 0x000fe400078ec0ff */
[----:B------:R-:W-:Y:S04]  /*4a80*/  LOP3.LUT R126, R126, 0xff, RZ, 0xc0, !PT ;  /* 0x000000ff7e7e7812 */ /* 0x000fe800078ec0ff */
[----:B------:R-:W2:Y:S01]  /*4a90*/  MUFU.EX2 R231, R54 ;  /* 0x0000003600e77308 */ /* 0x000ea20000000800 */
[----:B-1----:R-:W-:Y:S01]  /*4aa0*/  @!P3 FADD.FTZ R226, -R226, -RZ ;  /* 0x800000ffe2e2b221 */ /* 0x002fe20000010100 */
[----:B------:R-:W-:Y:S02]  /*4ab0*/  ISETP.LE.U32.AND P3, PT, R234, UR25, PT ;  /* 0x00000019ea007c0c */ /* 0x000fe4000bf63070 */
[----:B------:R-:W-:Y:S02]  /*4ac0*/  SHF.R.U32.HI R124, RZ, 0x8, R124 ;  /* 0x00000008ff7c7819 */ /* 0x000fe4000001167c */
[--C-:B------:R-:W-:Y:S01]  /*4ad0*/  SHF.R.U32.HI R46, RZ, 0x18, R123.reuse ;  /* 0x00000018ff2e7819 */ /* 0x100fe2000001167b */
[----:B------:R-:W-:Y:S03]  /*4ae0*/  @!P0 FADD.FTZ R244, -R244, -RZ ;  /* 0x800000fff4f48221 */ /* 0x000fe60000010100 */
[----:B------:R-:W1:Y:S01]  /*4af0*/  MUFU.EX2 R232, R55 ;  /* 0x0000003700e87308 */ /* 0x000e620000000800 */
[----:B---3--:R-:W-:Y:S01]  /*4b00*/  @!P1 FADD.FTZ R221, -R221, -RZ ;  /* 0x800000ffdddd9221 */ /* 0x008fe20000010100 */
[----:B------:R-:W-:Y:S02]  /*4b10*/  ISETP.LE.U32.AND P1, PT, R235, UR25, PT ;  /* 0x00000019eb007c0c */ /* 0x000fe4000bf23070 */
[----:B------:R-:W-:Y:S02]  /*4b20*/  LOP3.LUT R124, R124, 0xffff, RZ, 0xc0, !PT ;  /* 0x0000ffff7c7c7812 */ /* 0x000fe400078ec0ff */
[----:B------:R-:W-:Y:S04]  /*4b30*/  LOP3.LUT R44, R238, 0xffff, RZ, 0xc0, !PT ;  /* 0x0000ffffee2c7812 */ /* 0x000fe800078ec0ff */
[----:B------:R-:W3:Y:S01]  /*4b40*/  MUFU.EX2 R233, R56 ;  /* 0x0000003800e97308 */ /* 0x000ee20000000800 */
[----:B--2---:R-:W-:Y:S01]  /*4b50*/  @!P2 FADD.FTZ R231, -R231, -RZ ;  /* 0x800000ffe7e7a221 */ /* 0x004fe20000010100 */
[----:B------:R-:W-:Y:S02]  /*4b60*/  ISETP.LE.U32.AND P2, PT, R126, UR25, PT ;  /* 0x000000197e007c0c */ /* 0x000fe4000bf43070 */
[----:B------:R-:W-:Y:S02]  /*4b70*/  SHF.R.U32.HI R44, RZ, 0x8, R44 ;  /* 0x00000008ff2c7819 */ /* 0x000fe4000001162c */
[----:B------:R-:W-:Y:S04]  /*4b80*/  SHF.R.U32.HI R45, RZ, 0x10, R238 ;  /* 0x00000010ff2d7819 */ /* 0x000fe800000116ee */
[----:B------:R-:W2:Y:S01]  /*4b90*/  MUFU.EX2 R236, R66 ;  /* 0x0000004200ec7308 */ /* 0x000ea20000000800 */
[----:B-1----:R-:W-:Y:S01]  /*4ba0*/  @!P5 FADD.FTZ R232, -R232, -RZ ;  /* 0x800000ffe8e8d221 */ /* 0x002fe20000010100 */
[----:B------:R-:W-:Y:S02]  /*4bb0*/  ISETP.LE.U32.AND P5, PT, R124, UR25, PT ;  /* 0x000000197c007c0c */ /* 0x000fe4000bfa3070 */
[----:B------:R-:W-:Y:S02]  /*4bc0*/  LOP3.LUT R44, R44, 0xffff, RZ, 0xc0, !PT ;  /* 0x0000ffff2c2c7812 */ /* 0x000fe400078ec0ff */
        /* <DEDUP_REMOVED lines=8> */
[----:B------:R-:W-:Y:S02]  /*4c50*/  SHF.R.U32.HI R123, RZ, 0x8, R123 ;  /* 0x00000008ff7b7819 */ /* 0x000fe4000001167b */
[----:B------:R-:W-:Y:S02]  /*4c60*/  ISETP.LE.U32.AND P2, PT, R44, UR25, PT ;  /* 0x000000192c007c0c */ /* 0x000fe4000bf43070 */
[----:B------:R-:W-:Y:S04]  /*4c70*/  LOP3.LUT R44, R123, 0xffff, RZ, 0xc0, !PT ;  /* 0x0000ffff7b2c7812 */ /* 0x000fe800078ec0ff */
[----:B------:R-:W2:Y:S01]  /*4c80*/  MUFU.EX2 R237, R237 ;  /* 0x000000ed00ed7308 */ /* 0x000ea20000000800 */
[----:B-1----:R-:W-:Y:S01]  /*4c90*/  @!P1 FADD.FTZ R234, -R234, -RZ ;  /* 0x800000ffeaea9221 */ /* 0x002fe20000010100 */
[----:B------:R-:W-:Y:S02]  /*4ca0*/  ISETP.LE.U32.AND P1, PT, R45, UR25, PT ;  /* 0x000000192d007c0c */ /* 0x000fe4000bf23070 */
[----:B------:R-:W-:Y:S02]  /*4cb0*/  LOP3.LUT R46, R46, 0xff, RZ, 0xc0, !PT ;  /* 0x000000ff2e2e7812 */ /* 0x000fe400078ec0ff */
[----:B------:R-:W-:Y:S02]  /*4cc0*/  F2FP.RELU.BF16.F32.PACK_AB R47, R182, R181 ;  /* 0x000000b5b62f723e */ /* 0x000fe400000018ff */
[----:B------:R-:W-:Y:S01]  /*4cd0*/  F2FP.RELU.BF16.F32.PACK_AB R45, R184, R183 ;  /* 0x000000b7b82d723e */ /* 0x000fe200000018ff */
[----:B---3--:R-:W-:Y:S01]  /*4ce0*/  @!P5 FADD.FTZ R235, -R235, -RZ ;  /* 0x800000ffebebd221 */ /* 0x008fe20000010100 */
[----:B------:R-:W-:Y:S01]  /*4cf0*/  ISETP.LE.U32.AND P5, PT, R46, UR25, PT ;  /* 0x000000192e007c0c */ /* 0x000fe2000bfa3070 */
[----:B------:R1:W-:Y:S01]  /*4d00*/  STS [R146+0x12000], R47 ;  /* 0x0120002f92007388 */ /* 0x0003e20000000800 */
[----:B------:R-:W-:Y:S01]  /*4d10*/  F2FP.RELU.BF16.F32.PACK_AB R46, R197, R196 ;  /* 0x000000c4c52e723e */ /* 0x000fe200000018ff */
[----:B------:R-:W3:Y:S01]  /*4d20*/  MUFU.EX2 R241, R60 ;  /* 0x0000003c00f17308 */ /* 0x000ee20000000800 */
[----:B------:R-:W-:Y:S01]  /*4d30*/  F2FP.RELU.BF16.F32.PACK_AB R51, R186, R185 ;  /* 0x000000b9ba33723e */ /* 0x000fe200000018ff */
[----:B------:R4:W-:Y:S01]  /*4d40*/  STS [R146+0x12400], R45 ;  /* 0x0124002d92007388 */ /* 0x0009e20000000800 */
[----:B------:R-:W-:Y:S01]  /*4d50*/  F2FP.RELU.BF16.F32.PACK_AB R49, R188, R187 ;  /* 0x000000bbbc31723e */ /* 0x000fe200000018ff */
[----:B--2---:R-:W-:Y:S01]  /*4d60*/  @!P6 FADD.FTZ R237, -R237, -RZ ;  /* 0x800000ffedede221 */ /* 0x004fe20000010100 */
[----:B------:R-:W-:Y:S01]  /*4d70*/  ISETP.LE.U32.AND P6, PT, R44, UR25, PT ;  /* 0x000000192c007c0c */ /* 0x000fe2000bfc3070 */
[----:B------:R2:W-:Y:S01]  /*4d80*/  STS [R151+0x12000], R46 ;  /* 0x0120002e97007388 */ /* 0x0005e20000000800 */
[----:B------:R-:W-:Y:S03]  /*4d90*/  F2FP.RELU.BF16.F32.PACK_AB R44, R194, R193 ;  /* 0x000000c1c22c723e */ /* 0x000fe600000018ff */
[----:B------:R4:W4:Y:S01]  /*4da0*/  MUFU.EX2 R238, R57 ;  /* 0x0000003900ee7308 */ /* 0x0009220000000800 */
[----:B------:R-:W-:Y:S01]  /*4db0*/  F2FP.RELU.BF16.F32.PACK_AB R50, R190, R189 ;  /* 0x000000bdbe32723e */ /* 0x000fe200000018ff */
[----:B------:R-:W-:Y:S01]  /*4dc0*/  @!P1 FADD.FTZ R243, -R243, -RZ ;  /* 0x800000fff3f39221 */ /* 0x000fe20000010100 */
[----:B------:R-:W-:Y:S01]  /*4dd0*/  F2FP.RELU.BF16.F32.PACK_AB R48, R192, R191 ;  /* 0x000000bfc030723e */ /* 0x000fe200000018ff */
[----:B------:R2:W-:Y:S01]  /*4de0*/  STS [R151+0x12400], R44 ;  /* 0x0124002c97007388 */ /* 0x0005e20000000800 */
[----:B------:R-:W-:Y:S02]  /*4df0*/  F2FP.RELU.BF16.F32.PACK_AB R54, R208, R207 ;  /* 0x000000cfd036723e */ /* 0x000fe400000018ff */
[----:B------:R-:W-:Y:S01]  /*4e00*/  F2FP.RELU.BF16.F32.PACK_AB R52, R216, R215 ;  /* 0x000000d7d834723e */ /* 0x000fe200000018ff */
[----:B------:R2:W-:Y:S01]  /*4e10*/  STS [R146+0x14000], R51 ;  /* 0x0140003392007388 */ /* 0x0005e20000000800 */
[----:B------:R-:W-:Y:S01]  /*4e20*/  F2FP.RELU.BF16.F32.PACK_AB R53, R226, R225 ;  /* 0x000000e1e235723e */ /* 0x000fe200000018ff */
[----:B------:R-:W2:Y:S01]  /*4e30*/  MUFU.EX2 R242, R120 ;  /* 0x0000007800f27308 */ /* 0x000ea20000000800 */
[----:B---3--:R-:W-:Y:S01]  /*4e40*/  @!P3 FADD.FTZ R241, -R241, -RZ ;  /* 0x800000fff1f1b221 */ /* 0x008fe20000010100 */
[----:B------:R3:W-:Y:S01]  /*4e50*/  STS [R146+0x14400], R49 ;  /* 0x0144003192007388 */ /* 0x0007e20000000800 */
[----:B------:R-:W-:Y:S02]  /*4e60*/  FSETP.GE.FTZ.AND P0, PT, R181, RZ, PT ;  /* 0x000000ffb500720b */ /* 0x000fe40003f16000 */
[----:B-1----:R-:W-:Y:S01]  /*4e70*/  F2FP.RELU.BF16.F32.PACK_AB R47, R198, R195 ;  /* 0x000000c3c62f723e */ /* 0x002fe200000018ff */
[----:B------:R1:W-:Y:S01]  /*4e80*/  STS [R151+0x14000], R50 ;  /* 0x0140003297007388 */ /* 0x0003e20000000800 */
[----:B----4-:R-:W-:Y:S01]  /*4e90*/  LEA R57, R139, UR6, 0x1 ;  /* 0x000000068b397c11 */ /* 0x010fe2000f8e08ff */
[----:B------:R-:W-:Y:S01]  /*4ea0*/  @!P6 FADD.FTZ R238, -R238, -RZ ;  /* 0x800000ffeeeee221 */ /* 0x000fe20000010100 */
[----:B------:R-:W-:Y:S01]  /*4eb0*/  F2FP.RELU.BF16.F32.PACK_AB R45, R200, R199 ;  /* 0x000000c7c82d723e */ /* 0x000fe200000018ff */
[----:B------:R4:W-:Y:S01]  /*4ec0*/  STS [R151+0x14400], R48 ;  /* 0x0144003097007388 */ /* 0x0009e20000000800 */
[----:B------:R-:W3:Y:S01]  /*4ed0*/  MUFU.EX2 R239, R58 ;  /* 0x0000003a00ef7308 */ /* 0x000ee20000000800 */
[----:B------:R-:W-:Y:S01]  /*4ee0*/  IMAD.IADD R56, R57, 0x1, R136 ;  /* 0x0000000139387824 */ /* 0x000fe200078e0288 */
[----:B--2---:R-:W-:Y:S01]  /*4ef0*/  F2FP.RELU.BF16.F32.PACK_AB R46, R210, R209 ;  /* 0x000000d1d22e723e */ /* 0x004fe200000018ff */
[----:B------:R2:W-:Y:S01]  /*4f00*/  STS [R150+0x12000], R47 ;  /* 0x0120002f96007388 */ /* 0x0005e20000000800 */
[----:B------:R-:W-:Y:S01]  /*4f10*/  FSETP.GE.FTZ.AND P1, PT, R195, RZ, PT ;  /* 0x000000ffc300720b */ /* 0x000fe20003f36000 */
[----:B------:R-:W-:Y:S02]  /*4f20*/  @!P2 FADD.FTZ R242, -R242, -RZ ;  /* 0x800000fff2f2a221 */ /* 0x000fe40000010100 */
[----:B------:R2:W-:Y:S01]  /*4f30*/  STS [R150+0x12400], R45 ;  /* 0x0124002d96007388 */ /* 0x0005e20000000800 */
[----:B------:R-:W-:Y:S02]  /*4f40*/  F2FP.RELU.BF16.F32.PACK_AB R44, R212, R211 ;  /* 0x000000d3d42c723e */ /* 0x000fe400000018ff */
[----:B------:R-:W4:Y:S01]  /*4f50*/  MUFU.EX2 R240, R59 ;  /* 0x0000003b00f07308 */ /* 0x000f220000000800 */
[----:B------:R-:W-:Y:S01]  /*4f60*/  F2FP.RELU.BF16.F32.PACK_AB R120, R238, R233 ;  /* 0x000000e9ee78723e */ /* 0x000fe200000018ff */
[----:B------:R2:W-:Y:S01]  /*4f70*/  STS [R157+0x12000], R46 ;  /* 0x0120002e9d007388 */ /* 0x0005e20000000800 */
[----:B------:R-:W-:Y:S02]  /*4f80*/  F2FP.RELU.BF16.F32.PACK_AB R51, R204, R203 ;  /* 0x000000cbcc33723e */ /* 0x000fe400000018ff */
[----:B------:R-:W-:Y:S01]  /*4f90*/  F2FP.RELU.BF16.F32.PACK_AB R121, R242, R241 ;  /* 0x000000f1f279723e */ /* 0x000fe200000018ff */
[----:B------:R2:W-:Y:S01]  /*4fa0*/  STS [R157+0x12400], R44 ;  /* 0x0124002c9d007388 */ /* 0x0005e20000000800 */
[----:B---3--:R-:W-:Y:S01]  /*4fb0*/  F2FP.RELU.BF16.F32.PACK_AB R49, R202, R201 ;  /* 0x000000c9ca31723e */ /* 0x008fe200000018ff */
[----:B------:R-:W-:Y:S01]  /*4fc0*/  @!P5 FADD.FTZ R239, -R239, -RZ ;  /* 0x800000ffefefd221 */ /* 0x000fe20000010100 */
[----:B------:R-:W-:Y:S01]  /*4fd0*/  FSETP.GE.FTZ.AND P3, PT, R196, RZ, PT ;  /* 0x000000ffc400720b */ /* 0x000fe20003f76000 */
[----:B------:R3:W-:Y:S01]  /*4fe0*/  STS [R150+0x14400], R51 ;  /* 0x0144003396007388 */ /* 0x0007e20000000800 */
[----:B-1----:R-:W-:Y:S02]  /*4ff0*/  F2FP.RELU.BF16.F32.PACK_AB R50, R218, R217 ;  /* 0x000000d9da32723e */ /* 0x002fe400000018ff */
[----:B------:R-:W-:Y:S01]  /*5000*/  FSETP.GE.FTZ.AND P2, PT, R197, RZ, PT ;  /* 0x000000ffc500720b */ /* 0x000fe20003f56000 */
[----:B------:R1:W-:Y:S01]  /*5010*/  STS [R150+0x14000], R49 ;  /* 0x0140003196007388 */ /* 0x0003e20000000800 */
[----:B----4-:R-:W-:Y:S01]  /*5020*/  F2FP.RELU.BF16.F32.PACK_AB R48, R206, R205 ;  /* 0x000000cdce30723e */ /* 0x010fe200000018ff */
[----:B------:R-:W-:Y:S02]  /*5030*/  @!P4 FADD.FTZ R240, -R240, -RZ ;  /* 0x800000fff0f0c221 */ /* 0x000fe40000010100 */
[----:B------:R-:W-:Y:S01]  /*5040*/  STS [R157+0x14400], R54 ;  /* 0x014400369d007388 */ /* 0x000fe20000000800 */
[----:B--2---:R-:W-:Y:S02]  /*5050*/  F2FP.RELU.BF16.F32.PACK_AB R47, R224, R223 ;  /* 0x000000dfe02f723e */ /* 0x004fe400000018ff */
[----:B------:R-:W-:Y:S01]  /*5060*/  F2FP.RELU.BF16.F32.PACK_AB R59, R244, R243 ;  /* 0x000000f3f43b723e */ /* 0x000fe200000018ff */
[----:B------:R2:W-:Y:S01]  /*5070*/  STS [R157+0x14000], R48 ;  /* 0x014000309d007388 */ /* 0x0005e20000000800 */
[----:B------:R-:W-:Y:S02]  /*5080*/  F2FP.RELU.BF16.F32.PACK_AB R45, R235, R234 ;  /* 0x000000eaeb2d723e */ /* 0x000fe400000018ff */
[----:B------:R-:W-:Y:S01]  /*5090*/  F2FP.RELU.BF16.F32.PACK_AB R58, R240, R239 ;  /* 0x000000eff03a723e */ /* 0x000fe200000018ff */
[----:B------:R-:W-:Y:S01]  /*50a0*/  STS [R147+0x12400], R52 ;  /* 0x0124003493007388 */ /* 0x000fe20000000800 */
[----:B------:R-:W-:Y:S02]  /*50b0*/  F2FP.RELU.BF16.F32.PACK_AB R46, R214, R213 ;  /* 0x000000d5d62e723e */ /* 0x000fe400000018ff */
[----:B------:R-:W-:Y:S02]  /*50c0*/  FSETP.GE.FTZ.AND P4, PT, R182, RZ, PT ;  /* 0x000000ffb600720b */ /* 0x000fe40003f96000 */
[----:B------:R-:W-:Y:S01]  /*50d0*/  F2FP.RELU.BF16.F32.PACK_AB R44, R232, R231 ;  /* 0x000000e7e82c723e */ /* 0x000fe200000018ff */
[----:B------:R4:W-:Y:S01]  /*50e0*/  STS [R147+0x12000], R46 ;  /* 0x0120002e93007388 */ /* 0x0009e20000000800 */
[----:B---3--:R-:W-:Y:S03]  /*50f0*/  F2FP.RELU.BF16.F32.PACK_AB R51, R228, R227 ;  /* 0x000000e3e433723e */ /* 0x008fe600000018ff */
[----:B------:R-:W-:Y:S01]  /*5100*/  STS [R154+0x12000], R53 ;  /* 0x012000359a007388 */ /* 0x000fe20000000800 */
[----:B-1----:R-:W-:Y:S03]  /*5110*/  F2FP.RELU.BF16.F32.PACK_AB R49, R222, R221 ;  /* 0x000000ddde31723e */ /* 0x002fe600000018ff */
[----:B------:R1:W-:Y:S04]  /*5120*/  STS [R154+0x12400], R51 ;  /* 0x012400339a007388 */ /* 0x0003e80000000800 */
[----:B------:R-:W-:Y:S01]  /*5130*/  STS [R147+0x14000], R50 ;  /* 0x0140003293007388 */ /* 0x000fe20000000800 */
[----:B--2---:R-:W-:Y:S05]  /*5140*/  F2FP.RELU.BF16.F32.PACK_AB R48, R220, R219 ;  /* 0x000000dbdc30723e */ /* 0x004fea00000018ff */
[----:B------:R-:W-:Y:S04]  /*5150*/  STS [R147+0x14400], R48 ;  /* 0x0144003093007388 */ /* 0x000fe80000000800 */
[----:B------:R-:W-:Y:S01]  /*5160*/  STS [R154+0x14000], R49 ;  /* 0x014000319a007388 */ /* 0x000fe20000000800 */
[----:B----4-:R-:W-:Y:S03]  /*5170*/  F2FP.RELU.BF16.F32.PACK_AB R46, R230, R229 ;  /* 0x000000e5e62e723e */ /* 0x010fe600000018ff */
[----:B------:R-:W-:Y:S04]  /*5180*/  STS [R154+0x14400], R47 ;  /* 0x0144002f9a007388 */ /* 0x000fe80000000800 */
[----:B------:R-:W-:Y:S01]  /*5190*/  STS [R153+0x12000], R46 ;  /* 0x0120002e99007388 */ /* 0x000fe20000000800 */
[----:B-1----:R-:W-:Y:S03]  /*51a0*/  F2FP.RELU.BF16.F32.PACK_AB R51, R237, R236 ;  /* 0x000000eced33723e */ /* 0x002fe600000018ff */
[----:B------:R-:W-:Y:S04]  /*51b0*/  STS [R153+0x12400], R44 ;  /* 0x0124002c99007388 */ /* 0x000fe80000000800 */
[----:B------:R-:W-:Y:S04]  /*51c0*/  STS [R152+0x12000], R45 ;  /* 0x0120002d98007388 */ /* 0x000fe80000000800 */
[----:B------:R-:W-:Y:S04]  /*51d0*/  STS [R152+0x12400], R51 ;  /* 0x0124003398007388 */ /* 0x000fe80000000800 */
[----:B------:R-:W-:Y:S04]  /*51e0*/  STS [R153+0x14000], R120 ;  /* 0x0140007899007388 */ /* 0x000fe80000000800 */
[----:B------:R-:W-:Y:S04]  /*51f0*/  STS [R153+0x14400], R58 ;  /* 0x0144003a99007388 */ /* 0x000fe80000000800 */
[----:B------:R-:W-:Y:S04]  /*5200*/  STS [R152+0x14000], R121 ;  /* 0x0140007998007388 */ /* 0x000fe80000000800 */
[----:B------:R-:W-:Y:S04]  /*5210*/  STS [R152+0x14400], R59 ;  /* 0x0144003b98007388 */ /* 0x000fe80000000800 */
[----:B------:R-:W-:Y:S08]  /*5220*/  LDSM.16.M88.4 R64, [R57+0x4000] ;  /* 0x004000003940783b */ /* 0x000ff00000000200 */
[----:B------:R-:W1:Y:S08]  /*5230*/  LDSM.16.M88.4 R44, [R137+0x2000] ;  /* 0x00200000892c783b */ /* 0x000e700000000200 */
[----:B------:R-:W2:Y:S08]  /*5240*/  LDSM.16.M88.4 R60, [R57+0x5000] ;  /* 0x00500000393c783b */ /* 0x000eb00000000200 */
[----:B------:R-:W3:Y:S08]  /*5250*/  LDSM.16.M88.4 R48, [R137+0x2400] ;  /* 0x002400008930783b */ /* 0x000ef00000000200 */
[----:B------:R-:W4:Y:S08]  /*5260*/  LDSM.16.M88.4 R52, [R137+0x2800] ;  /* 0x002800008934783b */ /* 0x000f300000000200 */
[----:B------:R-:W4:Y:S01]  /*5270*/  LDSM.16.M88.4 R100, [R137+0x2c00] ;  /* 0x002c00008964783b */ /* 0x000f220000000200 */
[-C--:B-1----:R-:W-:Y:S07]  /*5280*/  HMMA.16816.F32.BF16 R4, R64, R44.reuse, RZ ;  /* 0x0000002c4004723c */ /* 0x082fee00000418ff */
[----:B------:R-:W-:Y:S01]  /*5290*/  LDSM.16.M88.4 R104, [R56+0x4000] ;  /* 0x004000003868783b */ /* 0x000fe20000000200 */
        /* <DEDUP_REMOVED lines=29> */
[-C--:B---3--:R-:W-:Y:S06]  /*5470*/  HMMA.16816.F32.BF16 R36, R104, R120.reuse, R36 ;  /* 0x000000786824723c */ /* 0x088fec0000041824 */
[C---:B------:R-:W-:Y:S06]  /*5480*/  HMMA.16816.F32.BF16 R40, R112.reuse, R120, R40 ;  /* 0x000000787028723c */ /* 0x040fec0000041828 */
[-C--:B------:R-:W-:Y:S05]  /*5490*/  HMMA.16816.F32.BF16 R44, R112, R122.reuse, R44 ;  /* 0x0000007a702c723c */ /* 0x080fea000004182c */
[----:B------:R-:W-:Y:S01]  /*54a0*/  FADD.FTZ R121, -R180, R4 ;  /* 0x00000004b4797221 */ /* 0x000fe20000010100 */
[C---:B------:R-:W-:Y:S05]  /*54b0*/  HMMA.16816.F32.BF16 R48, R104.reuse, R122, R48 ;  /* 0x0000007a6830723c */ /* 0x040fea0000041830 */
[-C--:B------:R-:W-:Y:S01]  /*54c0*/  FSEL R120, R121, R180.reuse, P0 ;  /* 0x000000b479787208 */ /* 0x080fe20000000000 */
[-C--:B------:R-:W-:Y:S03]  /*54d0*/  HMMA.16816.F32.BF16 R52, R104, R124.reuse, R52 ;  /* 0x0000007c6834723c */ /* 0x080fe60000041834 */
[----:B------:R-:W-:Y:S02]  /*54e0*/  FSETP.GE.FTZ.AND P0, PT, R198, RZ, PT ;  /* 0x000000ffc600720b */ /* 0x000fe40003f16000 */
[C---:B------:R-:W-:Y:S01]  /*54f0*/  FADD.FTZ R121, -R180.reuse, R5 ;  /* 0x00000005b4797221 */ /* 0x040fe20000010100 */
[C---:B------:R-:W-:Y:S05]  /*5500*/  HMMA.16816.F32.BF16 R56, R112.reuse, R124, R56 ;  /* 0x0000007c7038723c */ /* 0x040fea0000041838 */
[-C--:B------:R-:W-:Y:S01]  /*5510*/  FSEL R121, R121, R180.reuse, P4 ;  /* 0x000000b479797208 */ /* 0x080fe20002000000 */
[-C--:B------:R-:W-:Y:S03]  /*5520*/  HMMA.16816.F32.BF16 R60, R112, R126.reuse, R60 ;  /* 0x0000007e703c723c */ /* 0x080fe6000004183c */
[----:B------:R-:W-:Y:S02]  /*5530*/  FSETP.GE.FTZ.AND P4, PT, R225, RZ, PT ;  /* 0x000000ffe100720b */ /* 0x000fe40003f96000 */
[-C--:B------:R-:W-:Y:S01]  /*5540*/  FSEL R124, R245, R180.reuse, P2 ;  /* 0x000000b4f57c7208 */ /* 0x080fe20001000000 */
[----:B------:R-:W-:Y:S01]  /*5550*/  FADD.FTZ R125, -R180, R20 ;  /* 0x00000014b47d7221 */ /* 0x000fe20000010100 */
[----:B------:R-:W-:Y:S01]  /*5560*/  FSETP.GE.FTZ.AND P2, PT, R210, RZ, PT ;  /* 0x000000ffd200720b */ /* 0x000fe20003f56000 */
[----:B------:R-:W-:Y:S04]  /*5570*/  HMMA.16816.F32.BF16 R64, R104, R126, R64 ;  /* 0x0000007e6840723c */ /* 0x000fe80000041840 */
[----:B------:R-:W-:Y:S01]  /*5580*/  FSEL R122, R125, R180, P1 ;  /* 0x000000b47d7a7208 */ /* 0x000fe20000800000 */
[----:B------:R-:W-:Y:S01]  /*5590*/  FMUL.FTZ R120, R181, R120 ;  /* 0x00000078b5787220 */ /* 0x000fe20000410000 */
[----:B------:R-:W-:Y:S01]  /*55a0*/  FSETP.GE.FTZ.AND P1, PT, R213, RZ, PT ;  /* 0x000000ffd500720b */ /* 0x000fe20003f36000 */
[C---:B------:R-:W-:Y:S01]  /*55b0*/  FADD.FTZ R181, -R180.reuse, R16 ;  /* 0x00000010b4b57221 */ /* 0x040fe20000010100 */
[----:B------:R-:W-:Y:S03]  /*55c0*/  FADD.FTZ R123, -R180, R21 ;  /* 0x00000015b47b7221 */ /* 0x000fe60000010100 */
[----:B------:R-:W-:Y:S01]  /*55d0*/  FMUL.FTZ R122, R195, R122 ;  /* 0x0000007ac37a7220 */ /* 0x000fe20000410000 */
[-C--:B------:R-:W-:Y:S01]  /*55e0*/  FSEL R181, R181, R180.reuse, P3 ;  /* 0x000000b4b5b57208 */ /* 0x080fe20001800000 */
[----:B------:R-:W-:Y:S01]  /*55f0*/  FMUL.FTZ R121, R182, R121 ;  /* 0x00000079b6797220 */ /* 0x000fe20000410000 */
[----:B------:R-:W-:Y:S01]  /*5600*/  FSEL R123, R123, R180, P0 ;  /* 0x000000b47b7b7208 */ /* 0x000fe20000000000 */
[----:B------:R-:W-:Y:S01]  /*5610*/  FADD.FTZ R195, -R180, R37 ;  /* 0x00000025b4c37221 */ /* 0x000fe20000010100 */
[----:B------:R-:W-:Y:S01]  /*5620*/  FSETP.GE.FTZ.AND P0, PT, R214, RZ, PT ;  /* 0x000000ffd600720b */ /* 0x000fe20003f16000 */
[----:B------:R-:W-:Y:S01]  /*5630*/  FADD.FTZ R125, -R180, R32 ;  /* 0x00000020b47d7221 */ /* 0x000fe20000010100 */
[----:B------:R-:W-:Y:S01]  /*5640*/  FSETP.GE.FTZ.AND P3, PT, R209, RZ, PT ;  /* 0x000000ffd100720b */ /* 0x000fe20003f76000 */
[----:B------:R-:W-:Y:S01]  /*5650*/  FMUL.FTZ R196, R196, R181 ;  /* 0x000000b5c4c47220 */ /* 0x000fe20000410000 */
[----:B------:R-:W-:Y:S01]  /*5660*/  F2FP.BF16.F32.PACK_AB R121, R121, R120 ;  /* 0x000000787979723e */ /* 0x000fe200000010ff */
[C---:B------:R-:W-:Y:S01]  /*5670*/  FADD.FTZ R181, -R180.reuse, R36 ;  /* 0x00000024b4b57221 */ /* 0x040fe20000010100 */
[----:B------:R-:W-:Y:S01]  /*5680*/  FSEL R195, R195, R180, P0 ;  /* 0x000000b4c3c37208 */ /* 0x000fe20000000000 */
[----:B------:R-:W-:Y:S01]  /*5690*/  FMUL.FTZ R197, R197, R124 ;  /* 0x0000007cc5c57220 */ /* 0x000fe20000410000 */
[-C--:B------:R-:W-:Y:S01]  /*56a0*/  FSEL R120, R125, R180.reuse, P3 ;  /* 0x000000b47d787208 */ /* 0x080fe20001800000 */
        /* <DEDUP_REMOVED lines=62> */
.L_x_513:
[----:B------:R-:W-:Y:S01]  /*5a90*/  STS [R146+0xa000], R121 ;  /* 0x00a0007992007388 */ /* 0x000fe20000000800 */
[----:B------:R-:W-:Y:S01]  /*5aa0*/  FADD.FTZ R22, -R179, R22 ;  /* 0x00000016b3167221 */ /* 0x000fe20000010100 */
[----:B------:R-:W-:Y:S01]  /*5ab0*/  FSETP.GE.FTZ.AND P1, PT, R199, RZ, PT ;  /* 0x000000ffc700720b */ /* 0x000fe20003f36000 */
[----:B------:R-:W-:Y:S01]  /*5ac0*/  FADD.FTZ R18, -R179, R18 ;  /* 0x00000012b3127221 */ /* 0x000fe20000010100 */
[----:B------:R-:W-:Y:S01]  /*5ad0*/  FSETP.GE.FTZ.AND P3, PT, R193, RZ, PT ;  /* 0x000000ffc100720b */ /* 0x000fe20003f76000 */
[C---:B------:R-:W-:Y:S01]  /*5ae0*/  FADD.FTZ R34, -R179.reuse, R34 ;  /* 0x00000022b3227221 */ /* 0x040fe20000010100 */
[-C--:B------:R-:W-:Y:S01]  /*5af0*/  FSEL R22, R22, R179.reuse, P1 ;  /* 0x000000b316167208 */ /* 0x080fe20000800000 */
[----:B-1----:R-:W-:Y:S01]  /*5b00*/  FADD.FTZ R4, -R179, R19 ;  /* 0x00000013b3047221 */ /* 0x002fe20000010100 */
[----:B------:R-:W-:Y:S01]  /*5b10*/  FSETP.GE.FTZ.AND P1, PT, R211, RZ, PT ;  /* 0x000000ffd300720b */ /* 0x000fe20003f36000 */
[C---:B------:R-:W-:Y:S01]  /*5b20*/  FADD.FTZ R6, -R179.reuse, R35 ;  /* 0x00000023b3067221 */ /* 0x040fe20000010100 */
[-C--:B------:R-:W-:Y:S01]  /*5b30*/  FSEL R18, R18, R179.reuse, P3 ;  /* 0x000000b312127208 */ /* 0x080fe20001800000 */
[C---:B------:R-:W-:Y:S01]  /*5b40*/  FADD.FTZ R16, -R179.reuse, R39 ;  /* 0x00000027b3107221 */ /* 0x040fe20000010100 */
[----:B------:R-:W-:Y:S01]  /*5b50*/  FSETP.GE.FTZ.AND P2, PT, R194, RZ, PT ;  /* 0x000000ffc200720b */ /* 0x000fe20003f56000 */
[C---:B------:R-:W-:Y:S01]  /*5b60*/  FADD.FTZ R38, -R179.reuse, R38 ;  /* 0x00000026b3267221 */ /* 0x040fe20000010100 */
[----:B------:R-:W-:Y:S01]  /*5b70*/  FSETP.GE.FTZ.AND P3, PT, R212, RZ, PT ;  /* 0x000000ffd400720b */ /* 0x000fe20003f76000 */
[----:B------:R-:W-:Y:S01]  /*5b80*/  FADD.FTZ R54, -R179, R54 ;  /* 0x00000036b3367221 */ /* 0x000fe20000010100 */
[-C--:B------:R-:W-:Y:S01]  /*5b90*/  FSEL R34, R34, R179.reuse, P1 ;  /* 0x000000b322227208 */ /* 0x080fe20000800000 */
[----:B------:R-:W-:Y:S01]  /*5ba0*/  FMUL.FTZ R18, R193, R18 ;  /* 0x00000012c1127220 */ /* 0x000fe20000410000 */
[----:B------:R-:W-:Y:S01]  /*5bb0*/  FSETP.GE.FTZ.AND P1, PT, R216, RZ, PT ;  /* 0x000000ffd800720b */ /* 0x000fe20003f36000 */
[C---:B------:R-:W-:Y:S01]  /*5bc0*/  FADD.FTZ R50, -R179.reuse, R50 ;  /* 0x00000032b3327221 */ /* 0x040fe20000010100 */
[-C--:B------:R-:W-:Y:S01]  /*5bd0*/  FSEL R5, R4, R179.reuse, P2 ;  /* 0x000000b304057208 */ /* 0x080fe20001000000 */
[----:B------:R-:W-:Y:S01]  /*5be0*/  FADD.FTZ R4, -R179, R23 ;  /* 0x00000017b3047221 */ /* 0x000fe20000010100 */
[-C--:B------:R-:W-:Y:S01]  /*5bf0*/  FSEL R17, R6, R179.reuse, P3 ;  /* 0x000000b306117208 */ /* 0x080fe20001800000 */
[----:B------:R-:W-:Y:S01]  /*5c00*/  FMUL.FTZ R34, R211, R34 ;  /* 0x00000022d3227220 */ /* 0x000fe20000410000 */
[----:B------:R-:W-:Y:S01]  /*5c10*/  FSETP.GE.FTZ.AND P2, PT, R200, RZ, PT ;  /* 0x000000ffc800720b */ /* 0x000fe20003f56000 */
[----:B------:R-:W-:Y:S01]  /*5c20*/  FADD.FTZ R6, -R179, R55 ;  /* 0x00000037b3067221 */ /* 0x000fe20000010100 */
[----:B------:R-:W-:Y:S01]  /*5c30*/  FSEL R19, R16, R179, P1 ;  /* 0x000000b310137208 */ /* 0x000fe20000800000 */
        /* <DEDUP_REMOVED lines=12> */
[----:B-----5:R-:W-:Y:S01]  /*5d00*/  FADD.FTZ R13, -R178, R13 ;  /* 0x0000000db20d7221 */ /* 0x020fe20000010100 */
[-C--:B------:R-:W-:Y:S01]  /*5d10*/  FSEL R38, R38, R179.reuse, P2 ;  /* 0x000000b326267208 */ /* 0x080fe20001000000 */
[----:B------:R-:W-:Y:S01]  /*5d20*/  FADD.FTZ R9, -R178, R9 ;  /* 0x00000009b2097221 */ /* 0x000fe20000010100 */
[-C--:B------:R-:W-:Y:S01]  /*5d30*/  FSEL R54, R54, R179.reuse, P4 ;  /* 0x000000b336367208 */ /* 0x080fe20002000000 */
[----:B------:R-:W-:Y:S01]  /*5d40*/  FADD.FTZ R25, -R178, R25 ;  /* 0x00000019b2197221 */ /* 0x000fe20000010100 */
[----:B------:R-:W-:Y:S01]  /*5d50*/  FSEL R17, R6, R179, P3 ;  /* 0x000000b306117208 */ /* 0x000fe20001800000 */
[----:B------:R-:W-:Y:S01]  /*5d60*/  FADD.FTZ R41, -R178, R41 ;  /* 0x00000029b2297221 */ /* 0x000fe20000010100 */
[----:B------:R-:W-:Y:S01]  /*5d70*/  FSETP.GE.FTZ.AND P6, PT, R227, RZ, PT ;  /* 0x000000ffe300720b */ /* 0x000fe20003fd6000 */
[----:B------:R-:W-:Y:S01]  /*5d80*/  FMUL.FTZ R54, R231, R54 ;  /* 0x00000036e7367220 */ /* 0x000fe20000410000 */
[----:B------:R-:W-:Y:S01]  /*5d90*/  FSETP.GE.FTZ.AND P5, PT, R228, RZ, PT ;  /* 0x000000ffe400720b */ /* 0x000fe20003fb6000 */
[----:B------:R-:W-:Y:S01]  /*5da0*/  FMUL.FTZ R17, R232, R17 ;  /* 0x00000011e8117220 */ /* 0x000fe20000410000 */
[----:B------:R-:W-:Y:S01]  /*5db0*/  FSETP.GE.FTZ.AND P2, PT, R236, RZ, PT ;  /* 0x000000ffec00720b */ /* 0x000fe20003f56000 */
[C---:B------:R-:W-:Y:S01]  /*5dc0*/  FADD.FTZ R29, -R178.reuse, R29 ;  /* 0x0000001db21d7221 */ /* 0x040fe20000010100 */
[----:B------:R-:W-:Y:S01]  /*5dd0*/  F2FP.BF16.F32.PACK_AB R18, R5, R18 ;  /* 0x000000120512723e */ /* 0x000fe200000010ff */
[----:B------:R-:W-:Y:S01]  /*5de0*/  FADD.FTZ R45, -R178, R45 ;  /* 0x0000002db22d7221 */ /* 0x000fe20000010100 */
[-C--:B------:R-:W-:Y:S01]  /*5df0*/  FSEL R50, R50, R179.reuse, P6 ;  /* 0x000000b332327208 */ /* 0x080fe20003000000 */
[----:B------:R-:W-:Y:S01]  /*5e00*/  FADD.FTZ R57, -R178, R57 ;  /* 0x00000039b2397221 */ /* 0x000fe20000010100 */
[-C--:B------:R-:W-:Y:S01]  /*5e10*/  FSEL R5, R4, R179.reuse, P5 ;  /* 0x000000b304057208 */ /* 0x080fe20002800000 */
[----:B------:R-:W-:Y:S01]  /*5e20*/  FADD.FTZ R10, -R169, R10 ;  /* 0x0000000aa90a7221 */ /* 0x000fe20000010100 */
        /* <DEDUP_REMOVED lines=8> */
[----:B------:R-:W-:Y:S01]  /*5eb0*/  FADD.FTZ R14, -R169, R14 ;  /* 0x0000000ea90e7221 */ /* 0x000fe20000010100 */
[----:B------:R-:W-:Y:S01]  /*5ec0*/  F2FP.BF16.F32.PACK_AB R53, R53, R52 ;  /* 0x000000343535723e */ /* 0x000fe200000010ff */
[----:B------:R-:W-:Y:S01]  /*5ed0*/  FMUL.FTZ R22, R199, R22 ;  /* 0x00000016c7167220 */ /* 0x000fe20000410000 */
[----:B------:R-:W-:Y:S01]  /*5ee0*/  F2FP.BF16.F32.PACK_AB R21, R4, R21 ;  /* 0x000000150415723e */ /* 0x000fe200000010ff */
[----:B------:R-:W-:Y:S01]  /*5ef0*/  FMUL.FTZ R7, R200, R7 ;  /* 0x00000007c8077220 */ /* 0x000fe20000410000 */
[----:B------:R-:W-:Y:S01]  /*5f00*/  FSEL R4, R17, R178, P1 ;  /* 0x000000b211047208 */ /* 0x000fe20000800000 */
[----:B------:R-:W-:Y:S01]  /*5f10*/  STS [R146+0xa400], R53 ;  /* 0x00a4003592007388 */ /* 0x000fe20000000800 */
[----:B------:R-:W-:Y:S01]  /*5f20*/  FADD.FTZ R17, -R178, R12 ;  /* 0x0000000cb2117221 */ /* 0x000fe20000010100 */
[----:B------:R-:W-:Y:S01]  /*5f30*/  FSETP.GE.FTZ.AND P1, PT, R190, RZ, PT ;  /* 0x000000ffbe00720b */ /* 0x000fe20003f36000 */
[----:B------:R-:W-:Y:S01]  /*5f40*/  FMUL.FTZ R38, R215, R38 ;  /* 0x00000026d7267220 */ /* 0x000fe20000410000 */
[----:B------:R1:W-:Y:S01]  /*5f50*/  STS [R151+0xa400], R18 ;  /* 0x00a4001297007388 */ /* 0x0003e20000000800 */
[----:B------:R-:W-:Y:S01]  /*5f60*/  FSETP.GE.FTZ.AND P3, PT, R186, RZ, PT ;  /* 0x000000ffba00720b */ /* 0x000fe20003f76000 */
[----:B------:R-:W-:Y:S01]  /*5f70*/  FMUL.FTZ R4, R185, R4 ;  /* 0x00000004b9047220 */ /* 0x000fe20000410000 */
[-C--:B------:R-:W-:Y:S01]  /*5f80*/  FSEL R6, R17, R178.reuse, P2 ;  /* 0x000000b211067208 */ /* 0x080fe20001000000 */
[----:B------:R-:W-:Y:S01]  /*5f90*/  STS [R151+0xa000], R196 ;  /* 0x00a000c497007388 */ /* 0x000fe20000000800 */
        /* <DEDUP_REMOVED lines=8> */
[----:B------:R-:W-:Y:S01]  /*6020*/  FSEL R8, R17, R178, P1 ;  /* 0x000000b211087208 */ /* 0x000fe20000800000 */
[C---:B------:R-:W-:Y:S01]  /*6030*/  FADD.FTZ R17, -R178.reuse, R40 ;  /* 0x00000028b2117221 */ /* 0x040fe20000010100 */
[----:B------:R-:W-:Y:S01]  /*6040*/  F2FP.BF16.F32.PACK_AB R6, R13, R6 ;  /* 0x000000060d06723e */ /* 0x000fe200000010ff */
[----:B------:R-:W-:Y:S01]  /*6050*/  FADD.FTZ R13, -R178, R28 ;  /* 0x0000001cb20d7221 */ /* 0x000fe20000010100 */
[----:B------:R-:W-:Y:S01]  /*6060*/  FSEL R25, R25, R178, P5 ;  /* 0x000000b219197208 */ /* 0x000fe20002800000 */
[----:B------:R-:W-:Y:S01]  /*6070*/  FMUL.FTZ R8, R201, R8 ;  /* 0x00000008c9087220 */ /* 0x000fe20000410000 */
[----:B------:R-:W-:Y:S01]  /*6080*/  FSETP.GE.FTZ.AND P4, PT, R205, RZ, PT ;  /* 0x000000ffcd00720b */ /* 0x000fe20003f96000 */
[----:B------:R-:W-:Y:S01]  /*6090*/  FADD.FTZ R26, -R169, R26 ;  /* 0x0000001aa91a7221 */ /* 0x000fe20000010100 */
[----:B------:R-:W-:Y:S01]  /*60a0*/  F2FP.BF16.F32.PACK_AB R9, R9, R4 ;  /* 0x000000040909723e */ /* 0x000fe200000010ff */
[----:B------:R-:W-:Y:S01]  /*60b0*/  FMUL.FTZ R25, R202, R25 ;  /* 0x00000019ca197220 */ /* 0x000fe20000410000 */
[----:B------:R-:W-:Y:S01]  /*60c0*/  FSEL R4, R13, R178, P4 ;  /* 0x000000b20d047208 */ /* 0x000fe20002000000 */
[----:B------:R-:W-:Y:S01]  /*60d0*/  FADD.FTZ R13, -R178, R44 ;  /* 0x0000002cb20d7221 */ /* 0x000fe20000010100 */
[----:B------:R-:W-:Y:S01]  /*60e0*/  FSETP.GE.FTZ.AND P1, PT, R218, RZ, PT ;  /* 0x000000ffda00720b */ /* 0x000fe20003f36000 */
[----:B------:R2:W-:Y:S01]  /*60f0*/  STS [R146+0xc000], R9 ;  /* 0x00c0000992007388 */ /* 0x0005e20000000800 */
        /* <DEDUP_REMOVED lines=20> */
[----:B------:R-:W-:Y:S01]  /*6240*/  FSETP.GE.FTZ.AND P4, PT, R233, RZ, PT ;  /* 0x000000ffe900720b */ /* 0x000fe20003f96000 */
[----:B------:R-:W-:Y:S01]  /*6250*/  FMUL.FTZ R41, R218, R41 ;  /* 0x00000029da297220 */ /* 0x000fe20000410000 */
[----:B------:R-:W-:Y:S01]  /*6260*/  FSETP.GE.FTZ.AND P3, PT, R238, RZ, PT ;  /* 0x000000ffee00720b */ /* 0x000fe20003f76000 */
[----:B------:R-:W-:Y:S01]  /*6270*/  FMUL.FTZ R45, R222, R45 ;  /* 0x0000002dde2d7220 */ /* 0x000fe20000410000 */
[-C--:B------:R-:W-:Y:S01]  /*6280*/  FSEL R12, R17, R178.reuse, P2 ;  /* 0x000000b2110c7208 */ /* 0x080fe20001000000 */
[----:B------:R-:W-:Y:S01]  /*6290*/  FADD.FTZ R17, -R178, R60 ;  /* 0x0000003cb2117221 */ /* 0x000fe20000010100 */
[-C--:B------:R-:W-:Y:S01]  /*62a0*/  FSEL R16, R13, R178.reuse, P4 ;  /* 0x000000b20d107208 */ /* 0x080fe20002000000 */
[----:B------:R-:W-:Y:S01]  /*62b0*/  FADD.FTZ R58, -R169, R58 ;  /* 0x0000003aa93a7221 */ /* 0x000fe20000010100 */
[----:B------:R-:W-:Y:S01]  /*62c0*/  FSEL R57, R57, R178, P3 ;  /* 0x000000b239397208 */ /* 0x000fe20001800000 */
[----:B------:R-:W-:Y:S01]  /*62d0*/  FMUL.FTZ R12, R217, R12 ;  /* 0x0000000cd90c7220 */ /* 0x000fe20000410000 */
[----:B------:R-:W-:Y:S01]  /*62e0*/  FSETP.GE.FTZ.AND P2, PT, R241, RZ, PT ;  /* 0x000000fff100720b */ /* 0x000fe20003f56000 */
[----:B------:R-:W-:Y:S01]  /*62f0*/  FMUL.FTZ R16, R233, R16 ;  /* 0x00000010e9107220 */ /* 0x000fe20000410000 */
[----:B------:R-:W-:Y:S01]  /*6300*/  F2FP.BF16.F32.PACK_AB R45, R45, R8 ;  /* 0x000000082d2d723e */ /* 0x000fe200000010ff */
[----:B------:R-:W-:Y:S01]  /*6310*/  FMUL.FTZ R57, R238, R57 ;  /* 0x00000039ee397220 */ /* 0x000fe20000410000 */
[----:B-1----:R-:W-:Y:S01]  /*6320*/  FSEL R18, R17, R178, P2 ;  /* 0x000000b211127208 */ /* 0x002fe20001000000 */
[----:B------:R-:W-:Y:S01]  /*6330*/  @P1 FADD.FTZ R178, -R178, R61 ;  /* 0x0000003db2b21221 */ /* 0x000fe20000010100 */
[C---:B------:R-:W-:Y:S01]  /*6340*/  FADD.FTZ R8, -R169.reuse, R11 ;  /* 0x0000000ba9087221 */ /* 0x040fe20000010100 */
[----:B------:R-:W-:Y:S01]  /*6350*/  FSETP.GE.FTZ.AND P3, PT, R188, RZ, PT ;  /* 0x000000ffbc00720b */ /* 0x000fe20003f76000 */
[----:B------:R-:W-:Y:S01]  /*6360*/  FADD.FTZ R62, -R169, R62 ;  /* 0x0000003ea93e7221 */ /* 0x000fe20000010100 */
[----:B------:R-:W-:Y:S01]  /*6370*/  FSETP.GE.FTZ.AND P4, PT, R187, RZ, PT ;  /* 0x000000ffbb00720b */ /* 0x000fe20003f96000 */
[----:B------:R-:W-:Y:S01]  /*6380*/  FMUL.FTZ R18, R241, R18 ;  /* 0x00000012f1127220 */ /* 0x000fe20000410000 */
[----:B------:R-:W-:Y:S01]  /*6390*/  F2FP.BF16.F32.PACK_AB R24, R57, R16 ;  /* 0x000000103918723e */ /* 0x000fe200000010ff */
[----:B------:R-:W-:Y:S01]  /*63a0*/  FMUL.FTZ R13, R242, R178 ;  /* 0x000000b2f20d7220 */ /* 0x000fe20000410000 */
[C---:B------:R-:W-:Y:S01]  /*63b0*/  FADD.FTZ R16, -R169.reuse, R15 ;  /* 0x0000000fa9107221 */ /* 0x040fe20000010100 */
[----:B------:R-:W-:Y:S02]  /*63c0*/  FSETP.GE.FTZ.AND P1, PT, R192, RZ, PT ;  /* 0x000000ffc000720b */ /* 0x000fe40003f36000 */
[-C--:B------:R-:W-:Y:S01]  /*63d0*/  FSEL R11, R8, R169.reuse, P3 ;  /* 0x000000a9080b7208 */ /* 0x080fe20001800000 */
[----:B------:R-:W-:Y:S01]  /*63e0*/  FADD.FTZ R8, -R169, R27 ;  /* 0x0000001ba9087221 */ /* 0x000fe20000010100 */
[----:B------:R-:W-:Y:S02]  /*63f0*/  FSEL R10, R10, R169, P4 ;  /* 0x000000a90a0a7208 */ /* 0x000fe40002000000 */
[----:B------:R-:W-:Y:S01]  /*6400*/  FSETP.GE.FTZ.AND P2, PT, R191, RZ, PT ;  /* 0x000000ffbf00720b */ /* 0x000fe20003f56000 */
[----:B------:R-:W-:Y:S01]  /*6410*/  FMUL.FTZ R11, R188, R11 ;  /* 0x0000000bbc0b7220 */ /* 0x000fe20000410000 */
[----:B------:R-:W-:Y:S01]  /*6420*/  F2FP.BF16.F32.PACK_AB R4, R29, R4 ;  /* 0x000000041d04723e */ /* 0x000fe200000010ff */
[----:B------:R-:W-:Y:S01]  /*6430*/  FMUL.FTZ R10, R187, R10 ;  /* 0x0000000abb0a7220 */ /* 0x000fe20000410000 */
[----:B------:R-:W-:Y:S02]  /*6440*/  F2FP.BF16.F32.PACK_AB R29, R13, R18 ;  /* 0x000000120d1d723e */ /* 0x000fe400000010ff */
[-C--:B------:R-:W-:Y:S02]  /*6450*/  FSEL R13, R16, R169.reuse, P1 ;  /* 0x000000a9100d7208 */ /* 0x080fe40000800000 */
[----:B------:R-:W-:Y:S02]  /*6460*/  FSEL R14, R14, R169, P2 ;  /* 0x000000a90e0e7208 */ /* 0x000fe40001000000 */
[----:B------:R-:W-:Y:S01]  /*6470*/  F2FP.BF16.F32.PACK_AB R11, R11, R10 ;  /* 0x0000000a0b0b723e */ /* 0x000fe200000010ff */
[----:B------:R-:W-:Y:S01]  /*6480*/  FMUL.FTZ R13, R192, R13 ;  /* 0x0000000dc00d7220 */ /* 0x000fe20000410000 */
[----:B------:R-:W-:Y:S01]  /*6490*/  FSETP.GE.FTZ.AND P1, PT, R204, RZ, PT ;  /* 0x000000ffcc00720b */ /* 0x000fe20003f36000 */
[----:B------:R-:W-:Y:S01]  /*64a0*/  FMUL.FTZ R14, R191, R14 ;  /* 0x0000000ebf0e7220 */ /* 0x000fe20000410000 */
[----:B------:R-:W-:Y:S01]  /*64b0*/  FSETP.GE.FTZ.AND P2, PT, R203, RZ, PT ;  /* 0x000000ffcb00720b */ /* 0x000fe20003f56000 */
[----:B------:R-:W-:Y:S01]  /*64c0*/  STS [R146+0xc400], R11 ;  /* 0x00c4000b92007388 */ /* 0x000fe20000000800 */
[-C--:B--2---:R-:W-:Y:S01]  /*64d0*/  FSEL R9, R8, R169.reuse, P1 ;  /* 0x000000a908097208 */ /* 0x084fe20000800000 */
[----:B------:R-:W-:Y:S01]  /*64e0*/  FADD.FTZ R8, -R169, R31 ;  /* 0x0000001fa9087221 */ /* 0x000fe20000010100 */
[----:B------:R-:W-:Y:S01]  /*64f0*/  F2FP.BF16.F32.PACK_AB R14, R13, R14 ;  /* 0x0000000e0d0e723e */ /* 0x000fe200000010ff */
[----:B------:R-:W-:Y:S01]  /*6500*/  STS [R151+0xc000], R6 ;  /* 0x00c0000697007388 */ /* 0x000fe20000000800 */
[-C--:B------:R-:W-:Y:S01]  /*6510*/  FSEL R26, R26, R169.reuse, P2 ;  /* 0x000000a91a1a7208 */ /* 0x080fe20001000000 */
[----:B------:R-:W-:Y:S01]  /*6520*/  FADD.FTZ R10, -R169, R59 ;  /* 0x0000003ba90a7221 */ /* 0x000fe20000010100 */
[----:B------:R-:W-:Y:S01]  /*6530*/  FSETP.GE.FTZ.AND P1, PT, R208, RZ, PT ;  /* 0x000000ffd000720b */ /* 0x000fe20003f36000 */
[----:B------:R-:W-:Y:S01]  /*6540*/  STS [R151+0xc400], R14 ;  /* 0x00c4000e97007388 */ /* 0x000fe20000000800 */
[----:B------:R-:W-:Y:S01]  /*6550*/  FSETP.GE.FTZ.AND P2, PT, R207, RZ, PT ;  /* 0x000000ffcf00720b */ /* 0x000fe20003f56000 */
[----:B------:R-:W-:Y:S01]  /*6560*/  FMUL.FTZ R26, R203, R26 ;  /* 0x0000001acb1a7220 */ /* 0x000fe20000410000 */
[----:B------:R-:W-:Y:S01]  /*6570*/  F2FP.BF16.F32.PACK_AB R7, R7, R22 ;  /* 0x000000160707723e */ /* 0x000fe200000010ff */
[----:B------:R-:W-:Y:S01]  /*6580*/  STS [R150+0xa000], R123 ;  /* 0x00a0007b96007388 */ /* 0x000fe20000000800 */
[----:B------:R-:W-:Y:S01]  /*6590*/  FSEL R13, R8, R169, P1 ;  /* 0x000000a9080d7208 */ /* 0x000fe20000800000 */
[----:B------:R-:W-:Y:S01]  /*65a0*/  FMUL.FTZ R9, R204, R9 ;  /* 0x00000009cc097220 */ /* 0x000fe20000410000 */
[----:B------:R-:W-:Y:S01]  /*65b0*/  FSEL R30, R30, R169, P2 ;  /* 0x000000a91e1e7208 */ /* 0x000fe20001000000 */
[----:B------:R-:W-:Y:S01]  /*65c0*/  STS [R150+0xa400], R7 ;  /* 0x00a4000796007388 */ /* 0x000fe20000000800 */
[----:B------:R-:W-:Y:S01]  /*65d0*/  FADD.FTZ R8, -R169, R43 ;  /* 0x0000002ba9087221 */ /* 0x000fe20000010100 */
        /* <DEDUP_REMOVED lines=21> */
[----:B------:R-:W-:Y:S02]  /*6730*/  FSEL R46, R46, R169, P2 ;  /* 0x000000a92e2e7208 */ /* 0x000fe40001000000 */
[----:B------:R-:W-:Y:S01]  /*6740*/  F2FP.BF16.F32.PACK_AB R5, R5, R50 ;  /* 0x000000320505723e */ /* 0x000fe200000010ff */
[----:B------:R-:W-:Y:S01]  /*6750*/  STS [R147+0xa000], R124 ;  /* 0x00a0007c93007388 */ /* 0x000fe20000000800 */
[----:B------:R-:W-:Y:S01]  /*6760*/  FSETP.GE.FTZ.AND P1, PT, R244, RZ, PT ;  /* 0x000000fff400720b */ /* 0x000fe20003f36000 */
[----:B------:R-:W-:Y:S01]  /*6770*/  FMUL.FTZ R46, R223, R46 ;  /* 0x0000002edf2e7220 */ /* 0x000fe20000410000 */
[----:B------:R-:W-:Y:S01]  /*6780*/  FMUL.FTZ R17, R224, R17 ;  /* 0x00000011e0117220 */ /* 0x000fe20000410000 */
[----:B------:R-:W-:Y:S01]  /*6790*/  STS [R147+0xa400], R38 ;  /* 0x00a4002693007388 */ /* 0x000fe20000000800 */
[----:B------:R-:W-:Y:S02]  /*67a0*/  F2FP.BF16.F32.PACK_AB R12, R41, R12 ;  /* 0x0000000c290c723e */ /* 0x000fe400000010ff */
[----:B------:R-:W-:Y:S01]  /*67b0*/  F2FP.BF16.F32.PACK_AB R42, R15, R42 ;  /* 0x0000002a0f2a723e */ /* 0x000fe200000010ff */
[----:B------:R-:W-:Y:S01]  /*67c0*/  STS [R154+0xa000], R49 ;  /* 0x00a000319a007388 */ /* 0x000fe20000000800 */
[----:B------:R-:W-:Y:S02]  /*67d0*/  FSETP.GE.FTZ.AND P3, PT, R240, RZ, PT ;  /* 0x000000fff000720b */ /* 0x000fe40003f76000 */
[----:B------:R-:W-:Y:S01]  /*67e0*/  FSETP.GE.FTZ.AND P4, PT, R239, RZ, PT ;  /* 0x000000ffef00720b */ /* 0x000fe20003f96000 */
[----:B------:R-:W-:Y:S01]  /*67f0*/  STS [R154+0xa400], R5 ;  /* 0x00a400059a007388 */ /* 0x000fe20000000800 */
[----:B------:R-:W-:Y:S02]  /*6800*/  F2FP.BF16.F32.PACK_AB R17, R17, R46 ;  /* 0x0000002e1111723e */ /* 0x000fe400000010ff */
[-C--:B------:R-:W-:Y:S01]  /*6810*/  FSEL R19, R10, R169.reuse, P3 ;  /* 0x000000a90a137208 */ /* 0x080fe20001800000 */
[----:B------:R-:W-:Y:S01]  /*6820*/  STS [R147+0xc000], R12 ;  /* 0x00c0000c93007388 */ /* 0x000fe20000000800 */
[----:B------:R-:W-:Y:S02]  /*6830*/  FSEL R58, R58, R169, P4 ;  /* 0x000000a93a3a7208 */ /* 0x000fe40002000000 */
[----:B------:R-:W-:Y:S01]  /*6840*/  FSETP.GE.FTZ.AND P2, PT, R243, RZ, PT ;  /* 0x000000fff300720b */ /* 0x000fe20003f56000 */
[----:B------:R-:W-:Y:S01]  /*6850*/  STS [R147+0xc400], R42 ;  /* 0x00c4002a93007388 */ /* 0x000fe20000000800 */
[----:B------:R-:W-:Y:S01]  /*6860*/  FMUL.FTZ R19, R240, R19 ;  /* 0x00000013f0137220 */ /* 0x000fe20000410000 */
[----:B------:R-:W-:Y:S01]  /*6870*/  FMUL.FTZ R58, R239, R58 ;  /* 0x0000003aef3a7220 */ /* 0x000fe20000410000 */
[----:B------:R-:W-:Y:S01]  /*6880*/  FSEL R62, R62, R169, P2 ;  /* 0x000000a93e3e7208 */ /* 0x000fe20001000000 */
[----:B------:R-:W-:Y:S01]  /*6890*/  STS [R154+0xc000], R45 ;  /* 0x00c0002d9a007388 */ /* 0x000fe20000000800 */
[----:B------:R-:W-:Y:S01]  /*68a0*/  @P1 FADD.FTZ R169, -R169, R63 ;  /* 0x0000003fa9a91221 */ /* 0x000fe20000010100 */
[----:B------:R-:W-:Y:S02]  /*68b0*/  F2FP.BF16.F32.PACK_AB R125, R180, R125 ;  /* 0x0000007db47d723e */ /* 0x000fe400000010ff */
[----:B------:R-:W-:Y:S01]  /*68c0*/  STS [R154+0xc400], R17 ;  /* 0x00c400119a007388 */ /* 0x000fe20000000800 */
[----:B------:R-:W-:Y:S01]  /*68d0*/  FMUL.FTZ R62, R243, R62 ;  /* 0x0000003ef33e7220 */ /* 0x000fe20000410000 */
[----:B------:R-:W-:Y:S01]  /*68e0*/  FMUL.FTZ R169, R244, R169 ;  /* 0x000000a9f4a97220 */ /* 0x000fe20000410000 */
[----:B------:R-:W-:Y:S01]  /*68f0*/  F2FP.BF16.F32.PACK_AB R58, R19, R58 ;  /* 0x0000003a133a723e */ /* 0x000fe200000010ff */
[----:B------:R-:W-:Y:S01]  /*6900*/  STS [R153+0xa000], R48 ;  /* 0x00a0003099007388 */ /* 0x000fe20000000800 */
[----:B------:R-:W-:Y:S02]  /*6910*/  LEA R52, R138, UR6, 0x1 ;  /* 0x000000068a347c11 */ /* 0x000fe4000f8e08ff */
[----:B------:R-:W-:Y:S01]  /*6920*/  F2FP.BF16.F32.PACK_AB R169, R169, R62 ;  /* 0x0000003ea9a9723e */ /* 0x000fe200000010ff */
[----:B------:R-:W-:Y:S04]  /*6930*/  STS [R153+0xa400], R54 ;  /* 0x00a4003699007388 */ /* 0x000fe80000000800 */
[----:B------:R-:W-:Y:S04]  /*6940*/  STS [R152+0xa000], R125 ;  /* 0x00a0007d98007388 */ /* 0x000fe80000000800 */
[----:B------:R-:W-:Y:S04]  /*6950*/  STS [R152+0xa400], R21 ;  /* 0x00a4001598007388 */ /* 0x000fe80000000800 */
[----:B------:R-:W-:Y:S04]  /*6960*/  STS [R153+0xc000], R24 ;  /* 0x00c0001899007388 */ /* 0x000fe80000000800 */
[----:B------:R-:W-:Y:S04]  /*6970*/  STS [R153+0xc400], R58 ;  /* 0x00c4003a99007388 */ /* 0x000fe80000000800 */
[----:B------:R-:W-:Y:S04]  /*6980*/  STS [R152+0xc000], R29 ;  /* 0x00c0001d98007388 */ /* 0x000fe80000000800 */
        /* <DEDUP_REMOVED lines=55> */
[-C--:B--2---:R-:W-:Y:S05]  /*6d00*/  HMMA.16816.F32.BF16 R68, R16, R20.reuse, R68 ;  /* 0x000000141044723c */ /* 0x084fea0000041844 */
        /* <DEDUP_REMOVED lines=23> */
[----:B------:R-:W-:Y:S01]  /*6e80*/  IMAD.IADD R6, R145, 0x1, -R6 ;  /* 0x0000000191067824 */ /* 0x000fe200078e0a06 */
[----:B------:R-:W-:Y:S02]  /*6e90*/  LEA R8, P1, R9, R174, 0x7 ;  /* 0x000000ae09087211 */ /* 0x000fe400078238ff */
[----:B------:R-:W-:Y:S02]  /*6ea0*/  LOP3.LUT R5, R13, 0x18, R148, 0xf8, !PT ;  /* 0x000000180d057812 */ /* 0x000fe400078ef894 */
[----:B------:R-:W-:Y:S02]  /*6eb0*/  SHF.R.U32.HI R4, RZ, 0x3, R13 ;  /* 0x00000003ff047819 */ /* 0x000fe4000001160d */
[----:B---3--:R-:W-:Y:S02]  /*6ec0*/  LEA.HI.X R9, R9, R175, R7, 0x7, P1 ;  /* 0x000000af09097211 */ /* 0x008fe400008f3c07 */
[----:B------:R-:W-:Y:S01]  /*6ed0*/  LOP3.LUT R4, R5, R4, RZ, 0x3c, !PT ;  /* 0x0000000405047212 */ /* 0x000fe200078e3cff */
[----:B------:R-:W-:Y:S04]  /*6ee0*/  IMAD R5, R143, 0x8, R6 ;  /* 0x000000088f057824 */ /* 0x000fe800078e0206 */
[----:B------:R-:W-:Y:S05]  /*6ef0*/  IMAD.U32 R4, R5, 0x20, R4 ;  /* 0x0000002005047824 */ /* 0x000fea00078e0004 */
[----:B------:R-:W-:Y:S05]  /*6f00*/  LEA R7, R4, UR6, 0x1 ;  /* 0x0000000604077c11 */ /* 0x000fea000f8e08ff */
[----:B------:R-:W-:Y:S01]  /*6f10*/  @!PT LDS RZ, [RZ] ;  /* 0x00000000fffff984 */ /* 0x000fe20000000800 */
[----:B------:R-:W-:Y:S01]  /*6f20*/  @!PT LDS RZ, [RZ] ;  /* 0x00000000fffff984 */ /* 0x000fe20000000800 */
[----:B------:R-:W-:Y:S01]  /*6f30*/  @!PT LDS RZ, [RZ] ;  /* 0x00000000fffff984 */ /* 0x000fe20000000800 */
[----:B------:R1:W-:Y:S05]  /*6f40*/  LDGSTS.E.BYPASS.LTC128B.128 [R7+0x4000], desc[UR58][R174.64] ;  /* 0x04000000ae077fae */ /* 0x0003ea000b901d7a */
[----:B------:R1:W-:Y:S05]  /*6f50*/  LDGSTS.E.BYPASS.LTC128B.128 [R7+0x5000], desc[UR58][R8.64] ;  /* 0x0500000008077fae */ /* 0x0003ea000b901d7a */
[----:B------:R-:W0:Y:S02]  /*6f60*/  LDGDEPBAR ;  /* 0x00000000000079af */ /* 0x000e240000000000 */
.L_x_514:
        /* <DEDUP_REMOVED lines=52> */
[----:B------:R-:W2:Y:S01]  /*72b0*/  LDSM.16.M88.4 R24, [R3+0x6000] ;  /* 0x006000000318783b */ /* 0x000ea20000000200 */
[----:B------:R-:W-:Y:S04]  /*72c0*/  IMAD.U32 R41, RZ, RZ, UR42 ;  /* 0x0000002aff297e24 */ /* 0x000fe8000f8e00ff */
[----:B------:R-:W-:Y:S06]  /*72d0*/  HMMA.16816.F32.BF16 R16, R36, R42, R16 ;  /* 0x0000002a2410723c */ /* 0x000fec0000041810 */
[-C--:B------:R-:W-:Y:S01]  /*72e0*/  HMMA.16816.F32.BF16 R4, R44, R48.reuse, R4 ;  /* 0x000000302c04723c */ /* 0x080fe20000041804 */
[----:B------:R-:W-:Y:S04]  /*72f0*/  IMAD.U32 R37, RZ, RZ, UR42 ;  /* 0x0000002aff257e24 */ /* 0x000fe8000f8e00ff */
[----:B------:R-:W-:Y:S01]  /*7300*/  @P0 VIADD R39, R141, 0xffffff80 ;  /* 0xffffff808d270836 */ /* 0x000fe20000000000 */
[C---:B-1----:R-:W-:Y:S06]  /*7310*/  HMMA.16816.F32.BF16 R8, R20.reuse, R48, R8 ;  /* 0x000000301408723c */ /* 0x042fec0000041808 */
[-C--:B------:R-:W-:Y:S01]  /*7320*/  HMMA.16816.F32.BF16 R12, R20, R50.reuse, R12 ;  /* 0x00000032140c723c */ /* 0x080fe2000004180c */
[----:B------:R-:W-:Y:S05]  /*7330*/  LDSM.16.MT88.4 R20, [R134+0xe000] ;  /* 0x00e000008614783b */ /* 0x000fea0000004200 */
[----:B------:R-:W-:Y:S06]  /*7340*/  HMMA.16816.F32.BF16 R16, R44, R50, R16 ;  /* 0x000000322c10723c */ /* 0x000fec0000041810 */
[-C--:B---3--:R-:W-:Y:S06]  /*7350*/  HMMA.16816.F32.BF16 R4, R28, R32.reuse, R4 ;  /* 0x000000201c04723c */ /* 0x088fec0000041804 */
[C---:B--2---:R-:W-:Y:S06]  /*7360*/  HMMA.16816.F32.BF16 R8, R24.reuse, R32, R8 ;  /* 0x000000201808723c */ /* 0x044fec0000041808 */
[-C--:B------:R-:W-:Y:S01]  /*7370*/  HMMA.16816.F32.BF16 R12, R24, R34.reuse, R12 ;  /* 0x00000022180c723c */ /* 0x080fe2000004180c */
[----:B------:R-:W-:Y:S04]  /*7380*/  IMAD.U32 R33, RZ, RZ, UR41 ;  /* 0x00000029ff217e24 */ /* 0x000fe8000f8e00ff */
[----:B------:R-:W-:Y:S01]  /*7390*/  LEA R32, P2, R37, R172, 0x2 ;  /* 0x000000ac25207211 */ /* 0x000fe200078410ff */
[----:B------:R-:W-:Y:S01]  /*73a0*/  HMMA.16816.F32.BF16 R16, R28, R34, R16 ;  /* 0x000000221c10723c */ /* 0x000fe20000041810 */
[----:B------:R-:W-:Y:S04]  /*73b0*/  IMAD.U32 R25, RZ, RZ, UR41 ;  /* 0x00000029ff197e24 */ /* 0x000fe8000f8e00ff */
[----:B------:R-:W-:Y:S01]  /*73c0*/  @P0 IMAD.WIDE R36, R39, R158, UR60 ;  /* 0x0000003c27240e25 */ /* 0x000fe2000f8e029e */
[-C--:B------:R-:W-:Y:S01]  /*73d0*/  LEA R24, P1, R33, R172.reuse, 0x2 ;  /* 0x000000ac21187211 */ /* 0x080fe200078210ff */
[----:B------:R-:W-:Y:S01]  /*73e0*/  @UP3 UMOV UR60, UR18 ;  /* 0x00000012003c3c82 */ /* 0x000fe20008000000 */
[-C--:B------:R-:W-:Y:S01]  /*73f0*/  LEA.HI.X.SX32 R33, R41, R173.reuse, 0x2, P2 ;  /* 0x000000ad29217211 */ /* 0x080fe200010f16ff */
[----:B------:R-:W-:Y:S01]  /*7400*/  @UP3 UMOV UR61, UR5 ;  /* 0x00000005003d3c82 */ /* 0x000fe20008000000 */
[----:B------:R-:W5:Y:S01]  /*7410*/  @P0 LDG.E R167, desc[UR58][R36.64] ;  /* 0x0000003a24a70981 */ /* 0x000f62000c1e1900 */
[-C--:B------:R-:W-:Y:S01]  /*7420*/  LEA.HI.X.SX32 R25, R25, R173.reuse, 0x2, P1 ;  /* 0x000000ad19197211 */ /* 0x080fe200008f16ff */
[----:B------:R-:W-:Y:S02]  /*7430*/  IMAD.U32 R27, RZ, RZ, UR40 ;  /* 0x00000028ff1b7e24 */ /* 0x000fe4000f8e00ff */
[----:B------:R-:W5:Y:S01]  /*7440*/  @P0 LDG.E R166, desc[UR58][R36.64+0x20] ;  /* 0x0000203a24a60981 */ /* 0x000f62000c1e1900 */
[----:B------:R-:W-:Y:S02]  /*7450*/  IMAD.U32 R31, RZ, RZ, UR38 ;  /* 0x00000026ff1f7e24 */ /* 0x000fe4000f8e00ff */
[----:B------:R-:W-:Y:S01]  /*7460*/  IMAD.U32 R39, RZ, RZ, UR39 ;  /* 0x00000027ff277e24 */ /* 0x000fe2000f8e00ff */
[----:B------:R-:W5:Y:S01]  /*7470*/  @P0 LDG.E R165, desc[UR58][R36.64+0x100] ;  /* 0x0001003a24a50981 */ /* 0x000f62000c1e1900 */
[----:B------:R-:W-:Y:S01]  /*7480*/  IMAD.U32 R41, RZ, RZ, UR40 ;  /* 0x00000028ff297e24 */ /* 0x000fe2000f8e00ff */
[-C--:B------:R-:W-:Y:S01]  /*7490*/  LEA R26, P1, R31, R172.reuse, 0x2 ;  /* 0x000000ac1f1a7211 */ /* 0x080fe200078210ff */
[----:B------:R-:W-:Y:S01]  /*74a0*/  IMAD.U32 R29, RZ, RZ, UR37 ;  /* 0x00000025ff1d7e24 */ /* 0x000fe2000f8e00ff */
[----:B------:R1:W5:Y:S01]  /*74b0*/  @P0 LDG.E R164, desc[UR58][R36.64+0x120] ;  /* 0x0001203a24a40981 */ /* 0x000362000c1e1900 */
[-C--:B------:R-:W-:Y:S01]  /*74c0*/  LEA R30, P0, R27, R172.reuse, 0x2 ;  /* 0x000000ac1b1e7211 */ /* 0x080fe200078010ff */
[----:B------:R-:W-:Y:S01]  /*74d0*/  IMAD.U32 R35, RZ, RZ, UR39 ;  /* 0x00000027ff237e24 */ /* 0x000fe2000f8e00ff */
[-C--:B------:R-:W-:Y:S01]  /*74e0*/  LEA R28, P2, R39, R172.reuse, 0x2 ;  /* 0x000000ac271c7211 */ /* 0x080fe200078410ff */
[----:B------:R-:W-:Y:S01]  /*74f0*/  REDG.E.ADD.F32.FTZ.RN.STRONG.GPU desc[UR58][R172.64], R4 ;  /* 0x00000004ac0079a6 */ /* 0x000fe2000c10f3ba */
[-C--:B------:R-:W-:Y:S01]  /*7500*/  LEA.HI.X.SX32 R31, R41, R173.reuse, 0x2, P0 ;  /* 0x000000ad291f7211 */ /* 0x080fe200000f16ff */
[----:B------:R-:W-:Y:S01]  /*7510*/  IMAD.U32 R39, RZ, RZ, UR36 ;  /* 0x00000024ff277e24 */ /* 0x000fe2000f8e00ff */
[----:B------:R-:W-:Y:S01]  /*7520*/  MOV R27, UR38 ;  /* 0x00000026001b7c02 */ /* 0x000fe20008000f00 */
[----:B------:R2:W-:Y:S03]  /*7530*/  REDG.E.ADD.F32.FTZ.RN.STRONG.GPU desc[UR58][R32.64], R5 ;  /* 0x00000005200079a6 */ /* 0x0005e6000c10f3ba */
[-C--:B------:R-:W-:Y:S01]  /*7540*/  LEA.HI.X.SX32 R27, R27, R173.reuse, 0x2, P1 ;  /* 0x000000ad1b1b7211 */ /* 0x080fe200008f16ff */
[----:B------:R3:W-:Y:S04]  /*7550*/  REDG.E.ADD.F32.FTZ.RN.STRONG.GPU desc[UR58][R24.64], R6 ;  /* 0x00000006180079a6 */ /* 0x0007e8000c10f3ba */
[----:B------:R4:W-:Y:S01]  /*7560*/  REDG.E.ADD.F32.FTZ.RN.STRONG.GPU desc[UR58][R30.64], R7 ;  /* 0x000000071e0079a6 */ /* 0x0009e2000c10f3ba */
[----:B-1----:R-:W-:Y:S02]  /*7570*/  IMAD.U32 R37, RZ, RZ, UR35 ;  /* 0x00000023ff257e24 */ /* 0x002fe4000f8e00ff */
[----:B--2---:R-:W-:Y:S02]  /*7580*/  IMAD.U32 R5, RZ, RZ, UR37 ;  /* 0x00000025ff057e24 */ /* 0x004fe4000f8e00ff */
[----:B------:R-:W-:Y:S01]  /*7590*/  IMAD.U32 R33, RZ, RZ, UR33 ;  /* 0x00000021ff217e24 */ /* 0x000fe2000f8e00ff */
[-C--:B---3--:R-:W-:Y:S02]  /*75a0*/  LEA R24, P0, R29, R172.reuse, 0x2 ;  /* 0x000000ac1d187211 */ /* 0x088fe400078010ff */
[-C--:B------:R-:W-:Y:S01]  /*75b0*/  LEA.HI.X.SX32 R29, R35, R173.reuse, 0x2, P2 ;  /* 0x000000ad231d7211 */ /* 0x080fe200010f16ff */
[----:B------:R-:W-:Y:S01]  /*75c0*/  IMAD.U32 R35, RZ, RZ, UR34 ;  /* 0x00000022ff237e24 */ /* 0x000fe2000f8e00ff */
[-C--:B------:R-:W-:Y:S01]  /*75d0*/  LEA.HI.X.SX32 R25, R5, R173.reuse, 0x2, P0 ;  /* 0x000000ad05197211 */ /* 0x080fe200000f16ff */
[----:B------:R-:W-:Y:S01]  /*75e0*/  IMAD.U32 R5, RZ, RZ, UR36 ;  /* 0x00000024ff057e24 */ /* 0x000fe2000f8e00ff */
[-C--:B------:R-:W-:Y:S01]  /*75f0*/  LEA R32, P2, R37, R172.reuse, 0x2 ;  /* 0x000000ac25207211 */ /* 0x080fe200078410ff */
[----:B------:R1:W-:Y:S01]  /*7600*/  REDG.E.ADD.F32.FTZ.RN.STRONG.GPU desc[UR58][R28.64], R8 ;  /* 0x000000081c0079a6 */ /* 0x0003e2000c10f3ba */
[----:B----4-:R-:W-:Y:S01]  /*7610*/  IMAD.U32 R7, RZ, RZ, UR35 ;  /* 0x00000023ff077e24 */ /* 0x010fe2000f8e00ff */
[-C--:B------:R-:W-:Y:S01]  /*7620*/  LEA R38, P1, R35, R172.reuse, 0x2 ;  /* 0x000000ac23267211 */ /* 0x080fe200078210ff */
[----:B------:R-:W-:Y:S01]  /*7630*/  IMAD.U32 R31, RZ, RZ, UR32 ;  /* 0x00000020ff1f7e24 */ /* 0x000fe2000f8e00ff */
[----:B------:R2:W-:Y:S01]  /*7640*/  REDG.E.ADD.F32.FTZ.RN.STRONG.GPU desc[UR58][R26.64], R9 ;  /* 0x000000091a0079a6 */ /* 0x0005e2000c10f3ba */
[-C--:B------:R-:W-:Y:S02]  /*7650*/  LEA R36, P0, R5, R172.reuse, 0x2 ;  /* 0x000000ac05247211 */ /* 0x080fe400078010ff */
[----:B------:R-:W-:Y:S01]  /*7660*/  MOV R5, UR34 ;  /* 0x0000002200057c02 */ /* 0x000fe20008000f00 */
[----:B------:R3:W-:Y:S01]  /*7670*/  REDG.E.ADD.F32.FTZ.RN.STRONG.GPU desc[UR58][R24.64], R10 ;  /* 0x0000000a180079a6 */ /* 0x0007e2000c10f3ba */
[-C--:B------:R-:W-:Y:S02]  /*7680*/  LEA.HI.X.SX32 R37, R39, R173.reuse, 0x2, P0 ;  /* 0x000000ad27257211 */ /* 0x080fe400000f16ff */
[-C--:B------:R-:W-:Y:S02]  /*7690*/  LEA R34, P0, R33, R172.reuse, 0x2 ;  /* 0x000000ac21227211 */ /* 0x080fe400078010ff */
[-C--:B------:R-:W-:Y:S01]  /*76a0*/  LEA.HI.X.SX32 R33, R7, R173.reuse, 0x2, P2 ;  /* 0x000000ad07217211 */ /* 0x080fe200010f16ff */
[----:B------:R4:W-:Y:S01]  /*76b0*/  REDG.E.ADD.F32.FTZ.RN.STRONG.GPU desc[UR58][R36.64], R11 ;  /* 0x0000000b240079a6 */ /* 0x0009e2000c10f3ba */
[-C--:B------:R-:W-:Y:S01]  /*76c0*/  LEA.HI.X.SX32 R39, R5, R173.reuse, 0x2, P1 ;  /* 0x000000ad05277211 */ /* 0x080fe200008f16ff */
[----:B------:R-:W-:Y:S02]  /*76d0*/  IMAD.U32 R5, RZ, RZ, UR32 ;  /* 0x00000020ff057e24 */ /* 0x000fe4000f8e00ff */
[----:B------:R4:W-:Y:S01]  /*76e0*/  REDG.E.ADD.F32.FTZ.RN.STRONG.GPU desc[UR58][R32.64], R16 ;  /* 0x00000010200079a6 */ /* 0x0009e2000c10f3ba */
[----:B------:R-:W-:Y:S03]  /*76f0*/  IMAD.U32 R7, RZ, RZ, UR31 ;  /* 0x0000001fff077e24 */ /* 0x000fe6000f8e00ff */
[----:B------:R4:W-:Y:S01]  /*7700*/  REDG.E.ADD.F32.FTZ.RN.STRONG.GPU desc[UR58][R38.64], R17 ;  /* 0x00000011260079a6 */ /* 0x0009e2000c10f3ba */
[----:B-1----:R-:W-:Y:S01]  /*7710*/  MOV R29, UR31 ;  /* 0x0000001f001d7c02 */ /* 0x002fe20008000f00 */
[----:B--2---:R-:W-:Y:S02]  /*7720*/  IMAD.U32 R9, RZ, RZ, UR33 ;  /* 0x00000021ff097e24 */ /* 0x004fe4000f8e00ff */
[----:B------:R-:W-:Y:S02]  /*7730*/  IMAD.U32 R27, RZ, RZ, UR30 ;  /* 0x0000001eff1b7e24 */ /* 0x000fe4000f8e00ff */
[----:B---3--:R-:W-:Y:S01]  /*7740*/  IMAD.U32 R25, RZ, RZ, UR29 ;  /* 0x0000001dff197e24 */ /* 0x008fe2000f8e00ff */
[-C--:B------:R-:W-:Y:S01]  /*7750*/  LEA.HI.X.SX32 R35, R9, R173.reuse, 0x2, P0 ;  /* 0x000000ad09237211 */ /* 0x080fe200000f16ff */
[----:B------:R-:W-:Y:S01]  /*7760*/  IMAD.U32 R9, RZ, RZ, UR28 ;  /* 0x0000001cff097e24 */ /* 0x000fe2000f8e00ff */
[-C--:B------:R-:W-:Y:S01]  /*7770*/  LEA R30, P0, R5, R172.reuse, 0x2 ;  /* 0x000000ac051e7211 */ /* 0x080fe200078010ff */
[----:B------:R-:W-:Y:S02]  /*7780*/  IMAD.U32 R5, RZ, RZ, UR28 ;  /* 0x0000001cff057e24 */ /* 0x000fe4000f8e00ff */
[----:B------:R1:W-:Y:S01]  /*7790*/  REDG.E.ADD.F32.FTZ.RN.STRONG.GPU desc[UR58][R34.64], R18 ;  /* 0x00000012220079a6 */ /* 0x0003e2000c10f3ba */
[-C--:B----4-:R-:W-:Y:S01]  /*77a0*/  LEA R36, P3, R7, R172.reuse, 0x2 ;  /* 0x000000ac07247211 */ /* 0x090fe200078610ff */
[----:B------:R-:W-:Y:S01]  /*77b0*/  IMAD.U32 R11, RZ, RZ, UR30 ;  /* 0x0000001eff0b7e24 */ /* 0x000fe2000f8e00ff */
[-C--:B------:R-:W-:Y:S01]  /*77c0*/  LEA.HI.X.SX32 R31, R31, R173.reuse, 0x2, P0 ;  /* 0x000000ad1f1f7211 */ /* 0x080fe200000f16ff */
[----:B------:R-:W-:Y:S01]  /*77d0*/  IMAD.U32 R33, RZ, RZ, UR29 ;  /* 0x0000001dff217e24 */ /* 0x000fe2000f8e00ff */
[-C--:B------:R-:W-:Y:S02]  /*77e0*/  LEA.HI.X.SX32 R37, R29, R173.reuse, 0x2, P3 ;  /* 0x000000ad1d257211 */ /* 0x080fe400018f16ff */
[-C--:B------:R-:W-:Y:S01]  /*77f0*/  LEA R32, P1, R25, R172.reuse, 0x2 ;  /* 0x000000ac19207211 */ /* 0x080fe200078210ff */
[----:B------:R-:W-:Y:S01]  /*7800*/  REDG.E.ADD.F32.FTZ.RN.STRONG.GPU desc[UR58][R30.64], R19 ;  /* 0x000000131e0079a6 */ /* 0x000fe2000c10f3ba */
[-C--:B------:R-:W-:Y:S02]  /*7810*/  LEA R38, P0, R9, R172.reuse, 0x2 ;  /* 0x000000ac09267211 */ /* 0x080fe400078010ff */
[-C--:B------:R-:W-:Y:S01]  /*7820*/  LEA.HI.X.SX32 R33, R33, R173.reuse, 0x2, P1 ;  /* 0x000000ad21217211 */ /* 0x080fe200008f16ff */
[----:B------:R-:W-:Y:S01]  /*7830*/  REDG.E.ADD.F32.FTZ.RN.STRONG.GPU desc[UR58][R36.64], R12 ;  /* 0x0000000c240079a6 */ /* 0x000fe2000c10f3ba */
[-C--:B------:R-:W-:Y:S02]  /*7840*/  LEA.HI.X.SX32 R39, R5, R173.reuse, 0x2, P0 ;  /* 0x000000ad05277211 */ /* 0x080fe400000f16ff */
[----:B------:R-:W-:Y:S01]  /*7850*/  PLOP3.LUT P1, PT, PT, PT, UP0, 0x80, 0x0 ;  /* 0x000000000000781c */ /* 0x000fe20003f2f008 */
[----:B------:R-:W-:Y:S01]  /*7860*/  LDSM.16.MT88.4 R4, [R134+0xa000] ;  /* 0x00a000008604783b */ /* 0x000fe20000004200 */
[----:B------:R-:W-:Y:S01]  /*7870*/  PLOP3.LUT P0, PT, PT, PT, UP2, 0x80, 0x0 ;  /* 0x000000000000781c */ /* 0x000fe20003f0f028 */
[----:B------:R-:W-:Y:S02]  /*7880*/  @UP3 UIADD3 UR26, UP0, UR26, -0x200, URZ ;  /* 0xfffffe001a1a3890 */ /* 0x000fe4000ff1e03f */
[----:B------:R-:W-:Y:S02]  /*7890*/  LDSM.16.MT88.4 R16, [R134+0xa800] ;  /* 0x00a800008610783b */ /* 0x000fe40000004200 */
[----:B------:R-:W-:Y:S02]  /*78a0*/  @UP3 UIADD3.X UR27, UR27, -0x1, URZ, UP0, !UPT ;  /* 0xffffffff1b1b3890 */ /* 0x000fe400087fe43f */
[----:B------:R-:W-:Y:S01]  /*78b0*/  LDSM.16.MT88.4 R28, [R134+0xe800] ;  /* 0x00e80000861c783b */ /* 0x000fe20000004200 */
[----:B-1----:R-:W-:Y:S03]  /*78c0*/  LEA R34, P2, R27, R172, 0x2 ;  /* 0x000000ac1b227211 */ /* 0x002fe600078410ff */
[----:B------:R-:W-:Y:S01]  /*78d0*/  LDSM.16.MT88.4 R24, [R130+0x400] ;  /* 0x000400008218783b */ /* 0x000fe20000004200 */
[----:B------:R-:W-:Y:S03]  /*78e0*/  LEA.HI.X.SX32 R35, R11, R173, 0x2, P2 ;  /* 0x000000ad0b237211 */ /* 0x000fe600010f16ff */
[----:B------:R-:W1:Y:S04]  /*78f0*/  LDSM.16.MT88.4 R8, [R130] ;  /* 0x000000008208783b */ /* 0x000e680000004200 */
[----:B------:R-:W-:Y:S04]  /*7900*/  REDG.E.ADD.F32.FTZ.RN.STRONG.GPU desc[UR58][R34.64], R13 ;  /* 0x0000000d220079a6 */ /* 0x000fe8000c10f3ba */
[----:B------:R-:W-:Y:S04]  /*7910*/  REDG.E.ADD.F32.FTZ.RN.STRONG.GPU desc[UR58][R32.64], R14 ;  /* 0x0000000e200079a6 */ /* 0x000fe8000c10f3ba */
[----:B------:R-:W-:Y:S04]  /*7920*/  REDG.E.ADD.F32.FTZ.RN.STRONG.GPU desc[UR58][R38.64], R15 ;  /* 0x0000000f260079a6 */ /* 0x000fe8000c10f3ba */
[----:B------:R-:W-:Y:S01]  /*7930*/  LDSM.16.MT88.4 R12, [R130+0x800] ;  /* 0x00080000820c783b */ /* 0x000fe20000004200 */
[-C--:B-1----:R-:W-:Y:S06]  /*7940*/  HMMA.16816.F32.BF16 R84, R4, R8.reuse, R84 ;  /* 0x000000080454723c */ /* 0x082fec0000041854 */
[C---:B------:R-:W-:Y:S06]  /*7950*/  HMMA.16816.F32.BF16 R88, R20.reuse, R8, R88 ;  /* 0x000000081458723c */ /* 0x040fec0000041858 */
[-C--:B------:R-:W-:Y:S01]  /*7960*/  HMMA.16816.F32.BF16 R92, R20, R10.reuse, R92 ;  /* 0x0000000a145c723c */ /* 0x080fe2000004185c */
[----:B------:R-:W1:Y:S05]  /*7970*/  LDSM.16.MT88.4 R20, [R134+0xb000] ;  /* 0x00b000008614783b */ /* 0x000e6a0000004200 */
[----:B------:R-:W-:Y:S01]  /*7980*/  HMMA.16816.F32.BF16 R96, R4, R10, R96 ;  /* 0x0000000a0460723c */ /* 0x000fe20000041860 */
[----:B------:R-:W2:Y:S04]  /*7990*/  LDSM.16.MT88.4 R4, [R134+0xf000] ;  /* 0x00f000008604783b */ /* 0x000ea80000004200 */
[----:B------:R-:W-:Y:S01]  /*79a0*/  LDSM.16.MT88.4 R8, [R134+0xb800] ;  /* 0x00b800008608783b */ /* 0x000fe20000004200 */
[-C--:B------:R-:W-:Y:S06]  /*79b0*/  HMMA.16816.F32.BF16 R84, R16, R24.reuse, R84 ;  /* 0x000000181054723c */ /* 0x080fec0000041854 */
        /* <DEDUP_REMOVED lines=47> */
.L_x_512:
[----:B------:R-:W-:Y:S01]  /*7cb0*/  @!UPT UIADD3 URZ, URZ, URZ, URZ ;  /* 0x0000003f3f3ff290 */ /* 0x000fe2000fffe03f */
[----:B------:R-:W2:Y:S01]  /*7cc0*/  S2R R4, SR_TID.X ;  /* 0x0000000000047919 */ /* 0x000ea20000002100 */
[----:B------:R-:W-:Y:S01]  /*7cd0*/  ULDC UR4, c[0x0][0x390] ;  /* 0x0000e40000047ab9 */ /* 0x000fe20000000800 */
[----:B-1----:R-:W1:Y:S01]  /*7ce0*/  LDC.64 R6, c[0x0][0x438] ;  /* 0x00010e00ff067b82 */ /* 0x002e620000000a00 */
        /* <DEDUP_REMOVED lines=44> */
[----:B-1----:R-:W-:Y:S01]  /*7fb0*/  IMAD R14, R6, UR12, RZ ;  /* 0x0000000c060e7c24 */ /* 0x002fe2000f8e02ff */
[----:B------:R-:W-:Y:S01]  /*7fc0*/  F2FP.BF16.F32.PACK_AB R98, R99, R98 ;  /* 0x000000626362723e */ /* 0x000fe200000010ff */
[----:B------:R-:W-:Y:S01]  /*7fd0*/  ULDC.64 UR18, c[0x0][0x3f0] ;  /* 0x0000fc0000127ab9 */ /* 0x000fe20000000a00 */
[----:B------:R-:W-:Y:S01]  /*7fe0*/  LOP3.LUT R5, R4, 0xc0, RZ, 0xc0, !PT ;  /* 0x000000c004057812 */ /* 0x000fe200078ec0ff */
[----:B------:R-:W-:Y:S01]  /*7ff0*/  IMAD R7, R7, UR7, R14 ;  /* 0x0000000707077c24 */ /* 0x000fe2000f8e020e */
[----:B------:R-:W-:Y:S01]  /*8000*/  LOP3.LUT R4, R10, 0x7fffffe, RZ, 0xc0, !PT ;  /* 0x07fffffe0a047812 */ /* 0x000fe200078ec0ff */
[----:B------:R-:W-:Y:S01]  /*8010*/  STS [R156], R85 ;  /* 0x000000559c007388 */ /* 0x000fe20000000800 */
[----:B------:R-:W-:Y:S01]  /*8020*/  F2FP.BF16.F32.PACK_AB R89, R89, R88 ;  /* 0x000000585959723e */ /* 0x000fe200000010ff */
[----:B------:R-:W1:Y:S01]  /*8030*/  LDC.64 R12, c[0x0][0x468] ;  /* 0x00011a00ff0c7b82 */ /* 0x000e620000000a00 */
[----:B------:R-:W-:Y:S01]  /*8040*/  F2FP.BF16.F32.PACK_AB R91, R91, R90 ;  /* 0x0000005a5b5b723e */ /* 0x000fe200000010ff */
[----:B------:R-:W-:Y:S01]  /*8050*/  STS [R156+0x200], R87 ;  /* 0x000200579c007388 */ /* 0x000fe20000000800 */
[----:B------:R-:W-:Y:S01]  /*8060*/  F2FP.BF16.F32.PACK_AB R92, R93, R92 ;  /* 0x0000005c5d5c723e */ /* 0x000fe200000010ff */
[----:B------:R-:W-:Y:S01]  /*8070*/  ULDC.64 UR4, c[0x0][0x3f8] ;  /* 0x0000fe0000047ab9 */ /* 0x000fe20000000a00 */
[----:B------:R-:W-:Y:S01]  /*8080*/  F2FP.BF16.F32.PACK_AB R94, R95, R94 ;  /* 0x0000005e5f5e723e */ /* 0x000fe200000010ff */
[----:B------:R-:W-:Y:S01]  /*8090*/  STS [R155], R96 ;  /* 0x000000609b007388 */ /* 0x000fe20000000800 */
[----:B------:R-:W-:-:S02]  /*80a0*/  F2FP.BF16.F32.PACK_AB R69, R69, R68 ;  /* 0x000000444545723e */ /* 0x000fc400000010ff */
        /* <DEDUP_REMOVED lines=9> */
[----:B------:R-:W-:Y:S01]  /*8140*/  IADD3 R4, R145, -R4, RZ ;  /* 0x8000000491047210 */ /* 0x000fe20007ffe0ff */
[----:B------:R-:W-:Y:S01]  /*8150*/  IMAD R30, R8, UR20, RZ ;  /* 0x00000014081e7c24 */ /* 0x000fe2000f8e02ff */
[----:B------:R-:W-:Y:S01]  /*8160*/  F2FP.BF16.F32.PACK_AB R73, R73, R72 ;  /* 0x000000484949723e */ /* 0x000fe200000010ff */
[----:B------:R-:W-:Y:S01]  /*8170*/  STS [R155+0x1000], R92 ;  /* 0x0010005c9b007388 */ /* 0x000fe20000000800 */
[----:B------:R-:W-:Y:S01]  /*8180*/  F2FP.BF16.F32.PACK_AB R75, R75, R74 ;  /* 0x0000004a4b4b723e */ /* 0x000fe200000010ff */
[----:B-1----:R-:W-:Y:S01]  /*8190*/  IMAD R28, R12, UR13, RZ ;  /* 0x0000000d0c1c7c24 */ /* 0x002fe2000f8e02ff */
[----:B------:R-:W-:Y:S01]  /*81a0*/  F2FP.BF16.F32.PACK_AB R76, R77, R76 ;  /* 0x0000004c4d4c723e */ /* 0x000fe200000010ff */
[----:B------:R-:W-:Y:S01]  /*81b0*/  STS [R155+0x1200], R94 ;  /* 0x0012005e9b007388 */ /* 0x000fe20000000800 */
[----:B------:R-:W-:Y:S01]  /*81c0*/  F2FP.BF16.F32.PACK_AB R78, R79, R78 ;  /* 0x0000004e4f4e723e */ /* 0x000fe200000010ff */
[----:B------:R-:W-:Y:S01]  /*81d0*/  IMAD R28, R13, UR8, R28 ;  /* 0x000000080d1c7c24 */ /* 0x000fe2000f8e021c */
[----:B------:R-:W-:Y:S01]  /*81e0*/  LOP3.LUT R5, R10, R5, RZ, 0x3c, !PT ;  /* 0x000000050a057212 */ /* 0x000fe200078e3cff */
[----:B------:R-:W-:Y:S01]  /*81f0*/  STS [R156+0x2000], R69 ;  /* 0x002000459c007388 */ /* 0x000fe20000000800 */
[----:B------:R-:W-:Y:S01]  /*8200*/  LEA R4, R143, R4, 0x3 ;  /* 0x000000048f047211 */ /* 0x000fe200078e18ff */
[----:B------:R-:W1:Y:S01]  /*8210*/  LDC.64 R10, c[0x0][0x440] ;  /* 0x00011000ff0a7b82 */ /* 0x000e620000000a00 */
[----:B------:R-:W-:Y:S01]  /*8220*/  SHF.R.S32.HI R37, RZ, 0x1f, R148 ;  /* 0x0000001fff257819 */ /* 0x000fe20000011494 */
[----:B------:R-:W-:Y:S01]  /*8230*/  STS [R156+0x2200], R71 ;  /* 0x002200479c007388 */ /* 0x000fe20000000800 */
[----:B------:R-:W-:Y:S01]  /*8240*/  LEA R31, R4, R5, 0x5 ;  /* 0x00000005041f7211 */ /* 0x000fe200078e28ff */
[----:B------:R-:W-:Y:S01]  /*8250*/  IMAD R30, R9, UR21, R30 ;  /* 0x00000015091e7c24 */ /* 0x000fe2000f8e021e */
[----:B------:R-:W-:Y:S01]  /*8260*/  MOV R36, R148 ;  /* 0x0000009400247202 */ /* 0x000fe20000000f00 */
[----:B------:R-:W-:Y:S01]  /*8270*/  STS [R155+0x2000], R80 ;  /* 0x002000509b007388 */ /* 0x000fe20000000800 */
[----:B------:R-:W-:Y:S01]  /*8280*/  SHF.R.S32.HI R15, RZ, 0x1f, R145 ;  /* 0x0000001fff0f7819 */ /* 0x000fe20000011491 */
[----:B------:R-:W2:Y:S01]  /*8290*/  LDC.64 R4, c[0x0][0x458] ;  /* 0x00011600ff047b82 */ /* 0x000ea20000000a00 */
[----:B------:R-:W-:Y:S01]  /*82a0*/  LEA R31, R31, UR6, 0x1 ;  /* 0x000000061f1f7c11 */ /* 0x000fe2000f8e08ff */
[----:B------:R-:W-:Y:S01]  /*82b0*/  STS [R155+0x2200], R82 ;  /* 0x002200529b007388 */ /* 0x000fe20000000800 */
[----:B------:R-:W-:-:S03]  /*82c0*/  IMAD.WIDE.U32 R18, R6, UR7, R36 ;  /* 0x0000000706127c25 */ /* 0x000fc6000f8e0024 */
[----:B------:R-:W-:Y:S01]  /*82d0*/  STS [R156+0x3000], R73 ;  /* 0x003000499c007388 */ /* 0x000fe20000000800 */
[----:B------:R-:W-:Y:S01]  /*82e0*/  IMAD R32, R15, R8, RZ ;  /* 0x000000080f207224 */ /* 0x000fe200078e02ff */
[----:B------:R-:W-:Y:S02]  /*82f0*/  IADD3 R19, R19, R7, RZ ;  /* 0x0000000713137210 */ /* 0x000fe40007ffe0ff */
[----:B------:R-:W-:Y:S01]  /*8300*/  STS [R156+0x3200], R75 ;  /* 0x0032004b9c007388 */ /* 0x000fe20000000800 */
[----:B------:R-:W3:Y:S01]  /*8310*/  LDC.64 R6, c[0x0][0x470] ;  /* 0x00011c00ff067b82 */ /* 0x000ee20000000a00 */
[----:B------:R-:W-:Y:S02]  /*8320*/  IMAD R32, R145, R9, R32 ;  /* 0x0000000991207224 */ /* 0x000fe400078e0220 */
[----:B------:R-:W-:Y:S01]  /*8330*/  STS [R155+0x3000], R76 ;  /* 0x0030004c9b007388 */ /* 0x000fe20000000800 */
[----:B------:R-:W-:Y:S02]  /*8340*/  IMAD.WIDE.U32 R38, R12, UR8, R18 ;  /* 0x000000080c267c25 */ /* 0x000fe4000f8e0012 */
[----:B------:R-:W-:Y:S01]  /*8350*/  IADD3 R33, R17, R32, RZ ;  /* 0x0000002011217210 */ /* 0x000fe20007ffe0ff */
[----:B------:R-:W-:Y:S01]  /*8360*/  STS [R155+0x3200], R78 ;  /* 0x0032004e9b007388 */ /* 0x000fe20000000800 */
[C---:B-1----:R-:W-:Y:S01]  /*8370*/  IMAD R12, R10.reuse, UR12, RZ ;  /* 0x0000000c0a0c7c24 */ /* 0x042fe2000f8e02ff */
[----:B------:R-:W-:Y:S01]  /*8380*/  MOV R32, R16 ;  /* 0x0000001000207202 */ /* 0x000fe20000000f00 */
[----:B------:R-:W-:Y:S01]  /*8390*/  IMAD.WIDE.U32 R36, R10, UR7, R36 ;  /* 0x000000070a247c25 */ /* 0x000fe2000f8e0024 */
[----:B------:R-:W-:Y:S03]  /*83a0*/  BAR.SYNC.DEFER_BLOCKING 0x0 ;  /* 0x0000000000007b1d */ /* 0x000fe60000010000 */
[----:B------:R-:W-:-:S02]  /*83b0*/  IMAD R11, R11, UR7, R12 ;  /* 0x000000070b0b7c24 */ /* 0x000fc4000f8e020c */
[-C--:B--2---:R-:W-:Y:S02]  /*83c0*/  IMAD R10, R15, R4.reuse, RZ ;  /* 0x000000040f0a7224 */ /* 0x084fe400078e02ff */
[----:B------:R-:W-:Y:S01]  /*83d0*/  IMAD.WIDE.U32 R34, R145, R4, RZ ;  /* 0x0000000491227225 */ /* 0x000fe200078e00ff */
[----:B------:R-:W-:Y:S02]  /*83e0*/  IADD3 R37, R37, R11, RZ ;  /* 0x0000000b25257210 */ /* 0x000fe40007ffe0ff */
[----:B------:R-:W-:Y:S01]  /*83f0*/  IADD3 R11, R39, R28, RZ ;  /* 0x0000001c270b7210 */ /* 0x000fe20007ffe0ff */
[----:B------:R-:W-:Y:S02]  /*8400*/  IMAD R10, R145, R5, R10 ;  /* 0x00000005910a7224 */ /* 0x000fe400078e020a */
[----:B------:R-:W-:-:S03]  /*8410*/  IMAD.WIDE.U32 R32, R8, UR21, R32 ;  /* 0x0000001508207c25 */ /* 0x000fc6000f8e0020 */
[----:B------:R-:W-:Y:S01]  /*8420*/  IADD3 R35, R35, R10, RZ ;  /* 0x0000000a23237210 */ /* 0x000fe20007ffe0ff */
[----:B---3--:R-:W-:Y:S01]  /*8430*/  IMAD R28, R6, UR13, RZ ;  /* 0x0000000d061c7c24 */ /* 0x008fe2000f8e02ff */
[----:B------:R-:W-:Y:S01]  /*8440*/  IADD3 R29, P0, R38, R32, RZ ;  /* 0x00000020261d7210 */ /* 0x000fe20007f1e0ff */
[----:B------:R-:W-:-:S03]  /*8450*/  IMAD.WIDE.U32 R36, R6, UR8, R36 ;  /* 0x0000000806247c25 */ /* 0x000fc6000f8e0024 */
[----:B------:R-:W-:Y:S01]  /*8460*/  IADD3.X R30, R11, R33, R30, P0, !PT ;  /* 0x000000210b1e7210 */ /* 0x000fe200007fe41e */
[----:B------:R-:W-:Y:S01]  /*8470*/  IMAD R7, R7, UR8, R28 ;  /* 0x0000000807077c24 */ /* 0x000fe2000f8e021c */
[----:B------:R-:W1:Y:S01]  /*8480*/  LDS.128 R24, [R31+0x6000] ;  /* 0x006000001f187984 */ /* 0x000e620000000c00 */
[C---:B------:R-:W-:Y:S01]  /*8490*/  IMAD R6, R4.reuse, UR20, RZ ;  /* 0x0000001404067c24 */ /* 0x040fe2000f8e02ff */
[----:B------:R-:W-:Y:S01]  /*84a0*/  LEA R28, P1, R29, UR18, 0x1 ;  /* 0x000000121d1c7c11 */ /* 0x000fe2000f8208ff */
[----:B------:R-:W-:Y:S01]  /*84b0*/  IMAD.WIDE.U32 R34, R4, UR21, R34 ;  /* 0x0000001504227c25 */ /* 0x000fe2000f8e0022 */
[----:B------:R-:W2:Y:S01]  /*84c0*/  LDS.128 R20, [R31+0x7000] ;  /* 0x007000001f147984 */ /* 0x000ea20000000c00 */
[----:B------:R-:W-:Y:S02]  /*84d0*/  IADD3 R7, R37, R7, RZ ;  /* 0x0000000725077210 */ /* 0x000fe40007ffe0ff */
[----:B------:R-:W-:Y:S01]  /*84e0*/  IMAD R6, R5, UR21, R6 ;  /* 0x0000001505067c24 */ /* 0x000fe2000f8e0206 */
[----:B------:R-:W3:Y:S01]  /*84f0*/  LDS.128 R16, [R31+0x8000] ;  /* 0x008000001f107984 */ /* 0x000ee20000000c00 */
[----:B------:R-:W-:-:S02]  /*8500*/  IADD3 R10, P0, R36, R34, RZ ;  /* 0x00000022240a7210 */ /* 0x000fc40007f1e0ff */
[----:B------:R-:W-:Y:S01]  /*8510*/  LEA.HI.X R29, R29, UR19, R30, 0x1, P1 ;  /* 0x000000131d1d7c11 */ /* 0x000fe200088f0c1e */
[----:B------:R4:W3:Y:S01]  /*8520*/  LDS.128 R12, [R31+0x9000] ;  /* 0x009000001f0c7984 */ /* 0x0008e20000000c00 */
[----:B------:R-:W-:Y:S02]  /*8530*/  IADD3.X R7, R7, R35, R6, P0, !PT ;  /* 0x0000002307077210 */ /* 0x000fe400007fe406 */
[----:B------:R-:W-:Y:S02]  /*8540*/  LEA R6, P0, R10, UR4, 0x1 ;  /* 0x000000040a067c11 */ /* 0x000fe4000f8008ff */
[----:B------:R-:W-:Y:S02]  /*8550*/  LEA R30, P1, R8, R28, 0x7 ;  /* 0x0000001c081e7211 */ /* 0x000fe400078238ff */
[----:B------:R-:W-:Y:S02]  /*8560*/  LEA.HI.X R7, R10, UR5, R7, 0x1, P0 ;  /* 0x000000050a077c11 */ /* 0x000fe400080f0c07 */
[----:B------:R-:W-:-:S04]  /*8570*/  LEA R10, P0, R4, R6, 0x7 ;  /* 0x00000006040a7211 */ /* 0x000fc800078038ff */
[----:B------:R-:W-:Y:S02]  /*8580*/  LEA.HI.X R11, R4, R7, R5, 0x7, P0 ;  /* 0x00000007040b7211 */ /* 0x000fe400000f3c05 */
[----:B----4-:R-:W-:Y:S01]  /*8590*/  LEA.HI.X R31, R8, R29, R9, 0x7, P1 ;  /* 0x0000001d081f7211 */ /* 0x010fe200008f3c09 */
[----:B-1----:R1:W-:Y:S04]  /*85a0*/  STG.E.128 desc[UR58][R28.64], R24 ;  /* 0x000000181c007986 */ /* 0x0023e8000c101d3a */
[----:B--2---:R1:W-:Y:S04]  /*85b0*/  STG.E.128 desc[UR58][R30.64], R20 ;  /* 0x000000141e007986 */ /* 0x0043e8000c101d3a */
[----:B---3--:R1:W-:Y:S04]  /*85c0*/  STG.E.128 desc[UR58][R6.64], R16 ;  /* 0x0000001006007986 */ /* 0x0083e8000c101d3a */
[----:B------:R1:W-:Y:S02]  /*85d0*/  STG.E.128 desc[UR58][R10.64], R12 ;  /* 0x0000000c0a007986 */ /* 0x0003e4000c101d3a */
.L_x_509:
        /* <DEDUP_REMOVED lines=11> */
.L_x_516:
[----:B------:R-:W-:Y:S05]  /*8690*/  EXIT ;  /* 0x000000000000794d */ /* 0x000fea0003800000 */
.L_x_518:
        /* <DEDUP_REMOVED lines=14> */
.L_x_706:


//--------------------- .text._ZN5flash44flash_bwd_dq_dk_dv_loop_seqk_parallel_kernelI23Flash_bwd_kernel_traitsILi32ELi128ELi128ELi8ELi4ELi4ELi4ELb0ELb0EN7cutlass10bfloat16_tE19Flash_kernel_traitsILi32ELi128ELi128ELi8ES3_EELb0ELb1ELb0ELb0ELb1ELb1ELb1EEEvNS_16Flash_bwd_paramsE --------------------------
	.section	.text._ZN5flash44flash_bwd_dq_dk_dv_loop_seqk_parallel_kernelI23Flash_bwd_kernel_traitsILi32ELi128ELi128ELi8ELi4ELi4ELi4ELb0ELb0EN7cutlass10bfloat16_tE19Flash_kernel_traitsILi32ELi128ELi128ELi8ES3_EELb0ELb1ELb0ELb0ELb1ELb1ELb1EEEvNS_16Flash_bwd_paramsE,"ax",@progbits
	.align	128
        .global         _ZN5flash44flash_bwd_dq_dk_dv_loop_seqk_parallel_kernelI23Flash_bwd_kernel_traitsILi32ELi128ELi128ELi8ELi4ELi4ELi4ELb0ELb0EN7cutlass10bfloat16_tE19Flash_kernel_traitsILi32ELi128ELi128ELi8ES3_EELb0ELb1ELb0ELb0ELb1ELb1ELb1EEEvNS_16Flash_bwd_paramsE
        .type           _ZN5flash44flash_bwd_dq_dk_dv_loop_seqk_parallel_kernelI23Flash_bwd_kernel_traitsILi32ELi128ELi128ELi8ELi4ELi4ELi4ELb0ELb0EN7cutlass10bfloat16_tE19Flash_kernel_traitsILi32ELi128ELi128ELi8ES3_EELb0ELb1ELb0ELb0ELb1ELb1ELb1EEEvNS_16Flash_bwd_paramsE,@function
        .size           _ZN5flash44flash_bwd_dq_dk_dv_loop_seqk_parallel_kernelI23Flash_bwd_kernel_traitsILi32ELi128ELi128ELi8ELi4ELi4ELi4ELb0ELb0EN7cutlass10bfloat16_tE19Flash_kernel_traitsILi32ELi128ELi128ELi8ES3_EELb0ELb1ELb0ELb0ELb1ELb1ELb1EEEvNS_16Flash_bwd_paramsE,(.L_x_707 - _ZN5flash44flash_bwd_dq_dk_dv_loop_seqk_parallel_kernelI23Flash_bwd_kernel_traitsILi32ELi128ELi128ELi8ELi4ELi4ELi4ELb0ELb0EN7cutlass10bfloat16_tE19Flash_kernel_traitsILi32ELi128ELi128ELi8ES3_EELb0ELb1ELb0ELb0ELb1ELb1ELb1EEEvNS_16Flash_bwd_paramsE)
        .other          _ZN5flash44flash_bwd_dq_dk_dv_loop_seqk_parallel_kernelI23Flash_bwd_kernel_traitsILi32ELi128ELi128ELi8ELi4ELi4ELi4ELb0ELb0EN7cutlass10bfloat16_tE19Flash_kernel_traitsILi32ELi128ELi128ELi8ES3_EELb0ELb1ELb0ELb0ELb1ELb1ELb1EEEvNS_16Flash_bwd_paramsE,@"STO_CUDA_ENTRY STV_DEFAULT"
_ZN5flash44flash_bwd_dq_dk_dv_loop_seqk_parallel_kernelI23Flash_bwd_kernel_traitsILi32ELi128ELi128ELi8ELi4ELi4ELi4ELb0ELb0EN7cutlass10bfloat16_tE19Flash_kernel_traitsILi32ELi128ELi128ELi8ES3_EELb0ELb1ELb0ELb0ELb1ELb1ELb1EEEvNS_16Flash_bwd_paramsE:
.text._ZN5flash44flash_bwd_dq_dk_dv_loop_seqk_parallel_kernelI23Flash_bwd_kernel_traitsILi32ELi128ELi128ELi8ELi4ELi4ELi4ELb0ELb0EN7cutlass10bfloat16_tE19Flash_kernel_traitsILi32ELi128ELi128ELi8ES3_EELb0ELb1ELb0ELb0ELb1ELb1ELb1EEEvNS_16Flash_bwd_paramsE:
        /* <DEDUP_REMOVED lines=195> */
.L_x_527:
        /* <DEDUP_REMOVED lines=104> */
.L_x_520:
[----:B------:R-:W-:Y:S01]  /*12b0*/  UIMAD UR31, UR12, UR8, UR13 ;  /* 0x000000080c1f72a4 */ /* 0x000fe2000f8e020d */
[----:B------:R-:W-:-:S03]  /*12c0*/  ULDC UR42, c[0x0][0x2d4] ;  /* 0x0000b500002a7ab9 */ /* 0x000fc60000000800 */
[----:B------:R-:W-:-:S12]  /*12d0*/  UIMAD UR31, UR31, UR42, URZ ;  /* 0x0000002a1f1f72a4 */ /* 0x000fd8000f8e023f */
.L_x_521:
[----:B------:R-:W2:Y:S01]  /*12e0*/  LDL R33, [R1+0x24] ;  /* 0x0000240001217983 */ /* 0x000ea20000100800 */
[----:B------:R-:W1:Y:S03]  /*12f0*/  LDC.64 R8, c[0x0][0x418] ;  /* 0x00010600ff087b82 */ /* 0x000e660000000a00 */
[----:B------:R-:W3:Y:S01]  /*1300*/  LDL R32, [R1+0x38] ;  /* 0x0000380001207983 */ /* 0x000ee20000100800 */
[----:B------:R-:W-:Y:S01]  /*1310*/  UIMAD UR21, UR8, UR37, URZ ;  /* 0x00000025081572a4 */ /* 0x000fe2000f8e023f */
[----:B------:R-:W-:Y:S01]  /*1320*/  IMAD.U32 R10, RZ, RZ, UR9 ;  /* 0x00000009ff0a7e24 */ /* 0x000fe2000f8e00ff */
[----:B------:R-:W-:Y:S01]  /*1330*/  USHF.R.S32.HI UR9, URZ, 0x1f, UR37 ;  /* 0x0000001f3f097899 */ /* 0x000fe20008011425 */
[----:B------:R-:W4:Y:S01]  /*1340*/  S2R R7, SR_TID.X ;  /* 0x0000000000077919 */ /* 0x000f220000002100 */
[----:B------:R-:W-:Y:S01]  /*1350*/  USHF.L.U32 UR7, UR21, 0x7, URZ ;  /* 0x0000000715077899 */ /* 0x000fe2000800063f */
[----:B------:R-:W-:Y:S01]  /*1360*/  IMAD.U32 R11, RZ, RZ, UR6 ;  /* 0x00000006ff0b7e24 */ /* 0x000fe2000f8e00ff */
[----:B------:R-:W5:Y:S01]  /*1370*/  LDC.64 R18, c[0x0][0x420] ;  /* 0x00010800ff127b82 */ /* 0x000f620000000a00 */
[----:B------:R-:W-:Y:S01]  /*1380*/  UIMAD.WIDE UR42, UR12, UR42, UR34 ;  /* 0x0000002a0c2a72a5 */ /* 0x000fe2000f8e0222 */
[----:B------:R-:W-:Y:S01]  /*1390*/  CS2R R94, SRZ ;  /* 0x00000000005e7805 */ /* 0x000fe2000001ff00 */
[----:B------:R-:W-:Y:S01]  /*13a0*/  USHF.R.S32.HI UR6, URZ, 0x1f, UR7 ;  /* 0x0000001f3f067899 */ /* 0x000fe20008011407 */
[----:B------:R-:W-:Y:S01]  /*13b0*/  CS2R R92, SRZ ;  /* 0x00000000005c7805 */ /* 0x000fe2000001ff00 */
[----:B------:R-:W-:Y:S01]  /*13c0*/  UIMAD.WIDE.U32 UR40, UR37, UR8, URZ ;  /* 0x00000008252872a5 */ /* 0x000fe2000f8e003f */
[----:B------:R-:W-:Y:S01]  /*13d0*/  CS2R R98, SRZ ;  /* 0x0000000000627805 */ /* 0x000fe2000001ff00 */
[----:B------:R-:W-:Y:S01]  /*13e0*/  UIADD3 UR33, UP0, UR42, UR33, URZ ;  /* 0x000000212a217290 */ /* 0x000fe2000ff1e03f */
[----:B------:R-:W5:Y:S01]  /*13f0*/  LDC.64 R26, c[0x0][0x240] ;  /* 0x00009000ff1a7b82 */ /* 0x000f620000000a00 */
[----:B------:R-:W-:Y:S01]  /*1400*/  UIADD3 UR31, UR34, UR31, URZ ;  /* 0x0000001f221f7290 */ /* 0x000fe2000fffe03f */
[----:B------:R-:W-:Y:S01]  /*1410*/  CS2R R96, SRZ ;  /* 0x0000000000607805 */ /* 0x000fe2000001ff00 */
[----:B------:R-:W-:Y:S01]  /*1420*/  UIADD3.X UR19, UR43, UR19, URZ, UP0, !UPT ;  /* 0x000000132b137290 */ /* 0x000fe200087fe43f */
[----:B------:R-:W-:Y:S01]  /*1430*/  IMAD.U32 R20, RZ, RZ, UR40 ;  /* 0x00000028ff147e24 */ /* 0x000fe2000f8e00ff */
[----:B------:R-:W-:Y:S01]  /*1440*/  CS2R R90, SRZ ;  /* 0x00000000005a7805 */ /* 0x000fe2000001ff00 */
[----:B------:R-:W-:Y:S01]  /*1450*/  IMAD.U32 R21, RZ, RZ, UR41 ;  /* 0x00000029ff157e24 */ /* 0x000fe2000f8e00ff */
[----:B------:R-:W-:Y:S01]  /*1460*/  CS2R R88, SRZ ;  /* 0x0000000000587805 */ /* 0x000fe2000001ff00 */
[----:B------:R-:W5:Y:S01]  /*1470*/  LDC.64 R16, c[0x0][0x248] ;  /* 0x00009200ff107b82 */ /* 0x000f620000000a00 */
[----:B------:R-:W-:-:S02]  /*1480*/  CS2R R86, SRZ ;  /* 0x0000000000567805 */ /* 0x000fc4000001ff00 */
[----:B------:R-:W-:Y:S02]  /*1490*/  CS2R R84, SRZ ;  /* 0x0000000000547805 */ /* 0x000fe4000001ff00 */
[----:B------:R-:W-:Y:S02]  /*14a0*/  CS2R R78, SRZ ;  /* 0x00000000004e7805 */ /* 0x000fe4000001ff00 */
[----:B------:R-:W-:Y:S02]  /*14b0*/  CS2R R76, SRZ ;  /* 0x00000000004c7805 */ /* 0x000fe4000001ff00 */
[----:B------:R-:W-:Y:S02]  /*14c0*/  CS2R R82, SRZ ;  /* 0x0000000000527805 */ /* 0x000fe4000001ff00 */
[----:B------:R-:W-:Y:S02]  /*14d0*/  CS2R R80, SRZ ;  /* 0x0000000000507805 */ /* 0x000fe4000001ff00 */
[----:B------:R-:W-:Y:S01]  /*14e0*/  CS2R R74, SRZ ;  /* 0x00000000004a7805 */ /* 0x000fe2000001ff00 */
[----:B------:R-:W5:Y:S01]  /*14f0*/  LDC.64 R24, c[0x0][0x238] ;  /* 0x00008e00ff187b82 */ /* 0x000f620000000a00 */
[----:B------:R-:W-:-:S02]  /*1500*/  CS2R R72, SRZ ;  /* 0x0000000000487805 */ /* 0x000fc4000001ff00 */
[----:B------:R-:W-:Y:S02]  /*1510*/  CS2R R70, SRZ ;  /* 0x0000000000467805 */ /* 0x000fe4000001ff00 */
[----:B------:R-:W-:Y:S02]  /*1520*/  CS2R R68, SRZ ;  /* 0x0000000000447805 */ /* 0x000fe4000001ff00 */
[----:B----4-:R-:W-:Y:S01]  /*1530*/  SHF.R.S32.HI R6, RZ, 0x1f, R7 ;  /* 0x0000001fff067819 */ /* 0x010fe20000011407 */
[----:B------:R-:W4:Y:S03]  /*1540*/  LDC.64 R22, c[0x0][0x228] ;  /* 0x00008a00ff167b82 */ /* 0x000f260000000a00 */
[CC--:B------:R-:W-:Y:S02]  /*1550*/  LEA.HI R4, R6.reuse, R7.reuse, RZ, 0x5 ;  /* 0x0000000706047211 */ /* 0x0c0fe400078f28ff */
[----:B------:R-:W-:-:S02]  /*1560*/  LEA.HI R6, R6, R7, RZ, 0x2 ;  /* 0x0000000706067211 */ /* 0x000fc400078f10ff */
[----:B------:R-:W-:Y:S02]  /*1570*/  LOP3.LUT R3, R4, 0xffffffe0, RZ, 0xc0, !PT ;  /* 0xffffffe004037812 */ /* 0x000fe400078ec0ff */
[----:B------:R-:W-:Y:S02]  /*1580*/  SHF.R.S32.HI R4, RZ, 0x5, R4 ;  /* 0x00000005ff047819 */ /* 0x000fe40000011404 */
[----:B------:R-:W-:Y:S01]  /*1590*/  LOP3.LUT R5, R6, 0xfffffffc, RZ, 0xc0, !PT ;  /* 0xfffffffc06057812 */ /* 0x000fe200078ec0ff */
[----:B------:R-:W-:-:S04]  /*15a0*/  IMAD.IADD R3, R7, 0x1, -R3 ;  /* 0x0000000107037824 */ /* 0x000fc800078e0a03 */
[----:B------:R-:W-:Y:S02]  /*15b0*/  IMAD R3, R4, UR21, R3 ;  /* 0x0000001504037c24 */ /* 0x000fe4000f8e0203 */
[----:B------:R-:W-:Y:S02]  /*15c0*/  IMAD.IADD R5, R7, 0x1, -R5 ;  /* 0x0000000107057824 */ /* 0x000fe400078e0a05 */
[----:B-1----:R-:W-:Y:S01]  /*15d0*/  IMAD R7, R8, UR18, RZ ;  /* 0x0000001208077c24 */ /* 0x002fe2000f8e02ff */
[----:B------:R-:W-:Y:S01]  /*15e0*/  @P1 BAR.SYNC.DEFER_BLOCKING 0x0 ;  /* 0x0000000000001b1d */ /* 0x000fe20000010000 */
[----:B------:R-:W-:Y:S01]  /*15f0*/  IMAD.SHL.U32 R4, R5, 0x8, RZ ;  /* 0x0000000805047824 */ /* 0x000fe200078e00ff */
[----:B------:R-:W-:Y:S01]  /*1600*/  IADD3 R10, P2, P0, R3, UR7, R10 ;  /* 0x00000007030a7c10 */ /* 0x000fe2000f85e00a */
[----:B------:R-:W-:Y:S01]  /*1610*/  IMAD R7, R9, UR12, R7 ;  /* 0x0000000c09077c24 */ /* 0x000fe2000f8e0207 */
[----:B------:R-:W-:Y:S02]  /*1620*/  SHF.R.S32.HI R3, RZ, 0x1f, R3 ;  /* 0x0000001fff037819 */ /* 0x000fe40000011403 */
[----:B------:R-:W-:-:S02]  /*1630*/  SHF.R.S32.HI R5, RZ, 0x1f, R4 ;  /* 0x0000001fff057819 */ /* 0x000fc40000011404 */
[----:B------:R-:W-:Y:S01]  /*1640*/  IADD3.X R11, R3, UR6, R11, P2, P0 ;  /* 0x00000006030b7c10 */ /* 0x000fe200097e040b */
[----:B------:R-:W-:Y:S01]  /*1650*/  ULDC.64 UR6, c[0x0][0x428] ;  /* 0x00010a0000067ab9 */ /* 0x000fe20000000a00 */
[----:B------:R-:W-:Y:S01]  /*1660*/  IADD3 R10, P0, R10, R12, RZ ;  /* 0x0000000c0a0a7210 */ /* 0x000fe20007f1e0ff */
[----:B------:R-:W-:Y:S01]  /*1670*/  IMAD.WIDE.U32 R8, R8, UR12, R4 ;  /* 0x0000000c08087c25 */ /* 0x000fe2000f8e0004 */
[----:B------:R-:W-:Y:S01]  /*1680*/  SHF.R.S32.HI R3, RZ, 0x2, R6 ;  /* 0x00000002ff037819 */ /* 0x000fe20000011406 */
[----:B------:R-:W-:Y:S02]  /*1690*/  UIMAD UR38, UR17, UR6, URZ ;  /* 0x00000006112672a4 */ /* 0x000fe4000f8e023f */
[----:B------:R-:W-:Y:S01]  /*16a0*/  IMAD.X R11, R11, 0x1, R13, P0 ;  /* 0x000000010b0b7824 */ /* 0x000fe200000e060d */
[----:B------:R-:W-:Y:S01]  /*16b0*/  SHF.R.S32.HI R29, RZ, 0x1f, R3 ;  /* 0x0000001fff1d7819 */ /* 0x000fe20000011403 */
[----:B------:R-:W1:Y:S01]  /*16c0*/  LDC.64 R12, c[0x0][0x230] ;  /* 0x00008c00ff0c7b82 */ /* 0x000e620000000a00 */
[----:B------:R-:W-:Y:S01]  /*16d0*/  IADD3 R6, P0, R3, UR34, RZ ;  /* 0x0000002203067c10 */ /* 0x000fe2000ff1e0ff */
[----:B------:R-:W-:Y:S01]  /*16e0*/  IMAD.WIDE.U32 R10, R20, UR33, R10 ;  /* 0x00000021140a7c25 */ /* 0x000fe2000f8e000a */
[----:B------:R-:W-:Y:S01]  /*16f0*/  IADD3 R9, R9, R7, RZ ;  /* 0x0000000709097210 */ /* 0x000fe20007ffe0ff */
[----:B------:R-:W-:Y:S01]  /*1700*/  UIMAD UR38, UR13, UR7, UR38 ;  /* 0x000000070d2672a4 */ /* 0x000fe2000f8e0226 */
[C---:B------:R-:W-:Y:S01]  /*1710*/  IADD3.X R7, R29.reuse, UR35, RZ, P0, !PT ;  /* 0x000000231d077c10 */ /* 0x040fe200087fe4ff */
[----:B------:R-:W-:Y:S01]  /*1720*/  UIMAD UR35, UR9, UR8, URZ ;  /* 0x00000008092372a4 */ /* 0x000fe2000f8e023f */
[----:B-----5:R-:W-:Y:S01]  /*1730*/  IMAD R20, R29, R16, RZ ;  /* 0x000000101d147224 */ /* 0x020fe200078e02ff */
[----:B------:R-:W-:Y:S01]  /*1740*/  UIADD3 UR34, UR34, UR32, URZ ;  /* 0x0000002022227290 */ /* 0x000fe2000fffe03f */
[----:B------:R-:W-:Y:S01]  /*1750*/  IMAD.WIDE.U32 R8, R6, R18, R8 ;  /* 0x0000001206087225 */ /* 0x000fe200078e0008 */
[----:B------:R-:W-:Y:S01]  /*1760*/  UIMAD UR35, UR39, UR37, UR35 ;  /* 0x00000025272372a4 */ /* 0x000fe2000f8e0223 */
[----:B------:R-:W-:-:S02]  /*1770*/  ULDC.64 UR8, c[0x0][0x3e0] ;  /* 0x0000f80000087ab9 */ /* 0x000fc40000000a00 */
[C---:B------:R-:W-:Y:S01]  /*1780*/  IMAD R14, R7.reuse, R18, RZ ;  /* 0x00000012070e7224 */ /* 0x040fe200078e02ff */
[----:B------:R-:W-:Y:S01]  /*1790*/  UIADD3 UR35, UR41, UR35, URZ ;  /* 0x0000002329237290 */ /* 0x000fe2000fffe03f */
[----:B------:R-:W-:Y:S02]  /*17a0*/  IMAD R7, R7, R26, RZ ;  /* 0x0000001a07077224 */ /* 0x000fe400078e02ff */
[----:B------:R-:W-:Y:S01]  /*17b0*/  IMAD R14, R6, R19, R14 ;  /* 0x00000013060e7224 */ /* 0x000fe200078e020e */
[----:B------:R-:W-:Y:S01]  /*17c0*/  UIMAD UR35, UR35, UR33, URZ ;  /* 0x00000021232372a4 */ /* 0x000fe2000f8e023f */
[----:B------:R-:W-:-:S03]  /*17d0*/  IMAD.WIDE.U32 R30, R3, R16, RZ ;  /* 0x00000010031e7225 */ /* 0x000fc600078e00ff */
[----:B------:R-:W-:Y:S01]  /*17e0*/  UIMAD UR19, UR19, UR40, UR35 ;  /* 0x00000028131372a4 */ /* 0x000fe2000f8e0223 */
[----:B------:R-:W-:Y:S02]  /*17f0*/  IMAD.IADD R9, R9, 0x1, R14 ;  /* 0x0000000109097824 */ /* 0x000fe400078e020e */
[----:B------:R-:W-:Y:S01]  /*1800*/  IMAD.U32 R14, RZ, RZ, UR6 ;  /* 0x00000006ff0e7e24 */ /* 0x000fe2000f8e00ff */
[----:B------:R-:W-:Y:S01]  /*1810*/  ULDC.64 UR6, c[0x0][0x400] ;  /* 0x0001000000067ab9 */ /* 0x000fe20000000a00 */
[----:B-1----:R-:W-:Y:S01]  /*1820*/  IMAD R21, R12, UR18, RZ ;  /* 0x000000120c157c24 */ /* 0x002fe2000f8e02ff */
[----:B------:R-:W-:Y:S01]  /*1830*/  IADD3 R15, R11, UR19, RZ ;  /* 0x000000130b0f7c10 */ /* 0x000fe2000fffe0ff */
[----:B------:R-:W-:Y:S01]  /*1840*/  IMAD.WIDE.U32 R8, R14, UR13, R8 ;  /* 0x0000000d0e087c25 */ /* 0x000fe2000f8e0008 */
[----:B------:R-:W-:Y:S01]  /*1850*/  LEA R130, P0, R10, UR6, 0x2 ;  /* 0x000000060a827c11 */ /* 0x000fe2000f8010ff */
[----:B------:R-:W-:Y:S02]  /*1860*/  UIADD3 UR19, UP0, UR30, UR36, URZ ;  /* 0x000000241e137290 */ /* 0x000fe4000ff1e03f */
[----:B------:R-:W-:Y:S01]  /*1870*/  IMAD R14, R6, R27, R7 ;  /* 0x0000001b060e7224 */ /* 0x000fe200078e0207 */
[----:B------:R-:W-:Y:S01]  /*1880*/  LEA.HI.X R131, R10, UR7, R15, 0x2, P0 ;  /* 0x000000070a837c11 */ /* 0x000fe200080f140f */
[----:B------:R-:W-:Y:S01]  /*1890*/  IMAD.WIDE.U32 R6, R6, R26, R4 ;  /* 0x0000001a06067225 */ /* 0x000fe200078e0004 */
[----:B------:R-:W-:Y:S01]  /*18a0*/  LEA R232, P2, R8, UR8, 0x1 ;  /* 0x0000000808e87c11 */ /* 0x000fe2000f8408ff */
[----:B------:R-:W-:Y:S01]  /*18b0*/  ULDC.64 UR6, c[0x0][0x260] ;  /* 0x0000980000067ab9 */ /* 0x000fe20000000a00 */
[----:B------:R-:W-:Y:S01]  /*18c0*/  UIADD3.X UR4, UR25, UR4, URZ, UP0, !UPT ;  /* 0x0000000419047290 */ /* 0x000fe200087fe43f */
[----:B------:R-:W-:Y:S01]  /*18d0*/  IMAD.IADD R11, R7, 0x1, R14 ;  /* 0x00000001070b7824 */ /* 0x000fe200078e020e */
[----:B------:R-:W-:Y:S01]  /*18e0*/  UIADD3 UR25, UR28, -0x1, URZ ;  /* 0xffffffff1c197890 */ /* 0x000fe2000fffe03f */
[----:B------:R-:W1:Y:S01]  /*18f0*/  LDC.64 R14, c[0x0][0x250] ;  /* 0x00009400ff0e7b82 */ /* 0x000e620000000a00 */
[----:B------:R-:W-:-:S02]  /*1900*/  VIADD R7, R9, UR38 ;  /* 0x0000002609077c36 */ /* 0x000fc40008000000 */
[----:B------:R-:W-:Y:S02]  /*1910*/  IMAD R20, R3, R17, R20 ;  /* 0x0000001103147224 */ /* 0x000fe400078e0214 */
[----:B------:R-:W-:Y:S01]  /*1920*/  IMAD R21, R13, UR12, R21 ;  /* 0x0000000c0d157c24 */ /* 0x000fe2000f8e0215 */
[----:B------:R-:W-:Y:S01]  /*1930*/  LEA.HI.X R233, R8, UR9, R7, 0x1, P2 ;  /* 0x0000000908e97c11 */ /* 0x000fe200090f0c07 */
[----:B------:R-:W-:Y:S01]  /*1940*/  IMAD.WIDE.U32 R12, R12, UR12, R4 ;  /* 0x0000000c0c0c7c25 */ /* 0x000fe2000f8e0004 */
[----:B------:R-:W-:Y:S01]  /*1950*/  IADD3 R7, R31, R20, RZ ;  /* 0x000000141f077210 */ /* 0x000fe20007ffe0ff */
[----:B------:R-:W-:Y:S02]  /*1960*/  ULDC.64 UR8, c[0x0][0x258] ;  /* 0x0000960000087ab9 */ /* 0x000fe40000000a00 */
[----:B------:R-:W-:Y:S01]  /*1970*/  IMAD.MOV.U32 R10, RZ, RZ, R6 ;  /* 0x000000ffff0a7224 */ /* 0x000fe200078e0006 */
[----:B------:R-:W-:Y:S01]  /*1980*/  UIMAD UR33, UR17, UR8, URZ ;  /* 0x00000008112172a4 */ /* 0x000fe2000f8e023f */
[----:B------:R-:W-:-:S02]  /*1990*/  IMAD.IADD R9, R13, 0x1, R21 ;  /* 0x000000010d097824 */ /* 0x000fc400078e0215 */
[----:B------:R-:W-:Y:S01]  /*19a0*/  IMAD.MOV.U32 R8, RZ, RZ, R12 ;  /* 0x000000ffff087224 */ /* 0x000fe200078e000c */
[----:B------:R-:W-:Y:S01]  /*19b0*/  LEA R12, P0, R18, R232, 0x7 ;  /* 0x000000e8120c7211 */ /* 0x000fe200078038ff */
[----:B------:R-:W-:Y:S01]  /*19c0*/  IMAD.MOV.U32 R6, RZ, RZ, R30 ;  /* 0x000000ffff067224 */ /* 0x000fe200078e001e */
[----:B------:R-:W-:Y:S01]  /*19d0*/  UIMAD UR33, UR13, UR9, UR33 ;  /* 0x000000090d2172a4 */ /* 0x000fe2000f8e0221 */
[----:B------:R-:W-:Y:S02]  /*19e0*/  IMAD R13, R28, UR6, RZ ;  /* 0x000000061c0d7c24 */ /* 0x000fe4000f8e02ff */
[----:B------:R-:W-:-:S04]  /*19f0*/  IMAD.WIDE.U32 R8, R0, UR6, R8 ;  /* 0x0000000600087c25 */ /* 0x000fc8000f8e0008 */
[----:B------:R-:W-:-:S04]  /*1a00*/  IMAD.WIDE.U32 R6, R16, UR19, R6 ;  /* 0x0000001310067c25 */ /* 0x000fc8000f8e0006 */
[----:B------:R-:W-:Y:S01]  /*1a10*/  IMAD R20, R0, UR7, R13 ;  /* 0x0000000700147c24 */ /* 0x000fe2000f8e020d */
[----:B------:R-:W-:Y:S01]  /*1a20*/  LEA.HI.X R13, R18, R233, R19, 0x7, P0 ;  /* 0x000000e9120d7211 */ /* 0x000fe200000f3c13 */
[----:B------:R-:W-:Y:S01]  /*1a30*/  IMAD R18, R16, UR4, RZ ;  /* 0x0000000410127c24 */ /* 0x000fe2000f8e02ff */
[----:B------:R-:W-:Y:S01]  /*1a40*/  IADD3 R21, P0, R8, R6, RZ ;  /* 0x0000000608157210 */ /* 0x000fe20007f1e0ff */
[----:B------:R-:W-:Y:S01]  /*1a50*/  IMAD R6, R24, UR18, RZ ;  /* 0x0000001218067c24 */ /* 0x000fe2000f8e02ff */
[----:B------:R-:W-:Y:S01]  /*1a60*/  ULDC.64 UR6, c[0x0][0x268] ;  /* 0x00009a0000067ab9 */ /* 0x000fe20000000a00 */
[----:B------:R-:W-:Y:S02]  /*1a70*/  IMAD.IADD R20, R9, 0x1, R20 ;  /* 0x0000000109147824 */ /* 0x000fe400078e0214 */
[----:B------:R-:W-:Y:S02]  /*1a80*/  IMAD R18, R17, UR19, R18 ;  /* 0x0000001311127c24 */ /* 0x000fe4000f8e0212 */
[----:B----4-:R-:W-:-:S03]  /*1a90*/  IMAD.WIDE.U32 R8, R22, UR12, R10 ;  /* 0x0000000c16087c25 */ /* 0x010fc6000f8e000a */
[----:B------:R-:W-:Y:S01]  /*1aa0*/  IADD3.X R18, R20, R7, R18, P0, !PT ;  /* 0x0000000714127210 */ /* 0x000fe200007fe412 */
[----:B------:R-:W-:Y:S02]  /*1ab0*/  IMAD R10, R25, UR12, R6 ;  /* 0x0000000c190a7c24 */ /* 0x000fe4000f8e0206 */
[----:B------:R-:W-:-:S04]  /*1ac0*/  IMAD.WIDE.U32 R4, R24, UR12, R4 ;  /* 0x0000000c18047c25 */ /* 0x000fc8000f8e0004 */
[----:B-1----:R-:W-:Y:S01]  /*1ad0*/  IMAD R6, R29, R14, RZ ;  /* 0x0000000e1d067224 */ /* 0x002fe200078e02ff */
[----:B------:R-:W-:Y:S01]  /*1ae0*/  IADD3 R7, R5, R10, RZ ;  /* 0x0000000a05077210 */ /* 0x000fe20007ffe0ff */
[----:B------:R-:W-:-:S04]  /*1af0*/  IMAD.WIDE.U32 R10, R3, R14, RZ ;  /* 0x0000000e030a7225 */ /* 0x000fc800078e00ff */
[----:B------:R-:W-:Y:S02]  /*1b00*/  IMAD R5, R3, R15, R6 ;  /* 0x0000000f03057224 */ /* 0x000fe400078e0206 */
[----:B------:R-:W-:Y:S02]  /*1b10*/  IMAD.MOV.U32 R6, RZ, RZ, R4 ;  /* 0x000000ffff067224 */ /* 0x000fe400078e0004 */
[----:B------:R-:W-:Y:S02]  /*1b20*/  IMAD R3, R28, UR6, RZ ;  /* 0x000000061c037c24 */ /* 0x000fe4000f8e02ff */
[----:B------:R-:W-:Y:S02]  /*1b30*/  IMAD.IADD R5, R11, 0x1, R5 ;  /* 0x000000010b057824 */ /* 0x000fe400078e0205 */
[----:B------:R-:W-:Y:S02]  /*1b40*/  IMAD.MOV.U32 R4, RZ, RZ, R10 ;  /* 0x000000ffff047224 */ /* 0x000fe400078e000a */
[----:B------:R-:W-:Y:S01]  /*1b50*/  IMAD.WIDE.U32 R6, R0, UR6, R6 ;  /* 0x0000000600067c25 */ /* 0x000fe2000f8e0006 */
[----:B------:R-:W-:-:S03]  /*1b60*/  ULEA.HI UR6, UR25, UR25, URZ, 0x1 ;  /* 0x0000001919067291 */ /* 0x000fc6000f8f083f */
[----:B------:R-:W-:Y:S01]  /*1b70*/  IMAD R3, R0, UR7, R3 ;  /* 0x0000000700037c24 */ /* 0x000fe2000f8e0203 */
[----:B------:R-:W-:Y:S01]  /*1b80*/  ULOP3.LUT UR6, UR6, 0xfffffffe, URZ, 0xc0, !UPT ;  /* 0xfffffffe06067892 */ /* 0x000fe2000f8ec03f */
[----:B------:R-:W-:-:S03]  /*1b90*/  IMAD.WIDE.U32 R4, R14, UR19, R4 ;  /* 0x000000130e047c25 */ /* 0x000fc6000f8e0004 */
[----:B------:R-:W-:Y:S01]  /*1ba0*/  IADD3 R10, R7, R3, RZ ;  /* 0x00000003070a7210 */ /* 0x000fe20007ffe0ff */
[----:B------:R-:W-:Y:S01]  /*1bb0*/  UIADD3 UR35, UR25, -UR6, URZ ;  /* 0x8000000619237290 */ /* 0x000fe2000fffe03f */
[----:B------:R-:W-:Y:S01]  /*1bc0*/  IADD3 R3, P0, R6, R4, RZ ;  /* 0x0000000406037210 */ /* 0x000fe20007f1e0ff */
[----:B------:R-:W-:Y:S01]  /*1bd0*/  IMAD R4, R14, UR4, RZ ;  /* 0x000000040e047c24 */ /* 0x000fe2000f8e02ff */
[----:B------:R-:W-:Y:S01]  /*1be0*/  ULDC.64 UR6, c[0x0][0x218] ;  /* 0x0000860000067ab9 */ /* 0x000fe20000000a00 */
[----:B------:R-:W-:Y:S01]  /*1bf0*/  UISETP.NE.AND UP0, UPT, UR35, 0x1, UPT ;  /* 0x000000012300788c */ /* 0x000fe2000bf05270 */
[----:B------:R-:W-:Y:S01]  /*1c00*/  LEA R6, P1, R21, UR6, 0x1 ;  /* 0x0000000615067c11 */ /* 0x000fe2000f8208ff */
[----:B------:R-:W-:Y:S02]  /*1c10*/  IMAD R4, R15, UR19, R4 ;  /* 0x000000130f047c24 */ /* 0x000fe4000f8e0204 */
[----:B------:R-:W-:Y:S01]  /*1c20*/  IMAD R19, R22, UR18, RZ ;  /* 0x0000001216137c24 */ /* 0x000fe2000f8e02ff */
[----:B------:R-:W-:Y:S01]  /*1c30*/  LEA.HI.X R7, R21, UR7, R18, 0x1, P1 ;  /* 0x0000000715077c11 */ /* 0x000fe200088f0c12 */
[----:B------:R-:W-:Y:S01]  /*1c40*/  ULDC.64 UR6, c[0x0][0x220] ;  /* 0x0000880000067ab9 */ /* 0x000fe20000000a00 */
[----:B------:R-:W-:Y:S01]  /*1c50*/  IADD3.X R5, R10, R5, R4, P0, !PT ;  /* 0x000000050a057210 */ /* 0x000fe200007fe404 */
[----:B------:R-:W-:Y:S01]  /*1c60*/  IMAD R19, R23, UR12, R19 ;  /* 0x0000000c17137c24 */ /* 0x000fe2000f8e0213 */
[----:B------:R-:W-:Y:S01]  /*1c70*/  PLOP3.LUT P0, PT, PT, PT, UP0, 0x80, 0x0 ;  /* 0x000000000000781c */ /* 0x000fe20003f0f008 */
[----:B------:R-:W-:Y:S01]  /*1c80*/  IMAD.U32 R0, RZ, RZ, UR8 ;  /* 0x00000008ff007e24 */ /* 0x000fe2000f8e00ff */
[----:B------:R-:W-:Y:S01]  /*1c90*/  ULDC.64 UR8, c[0x0][0x210] ;  /* 0x0000840000087ab9 */ /* 0x000fe20000000a00 */
[----:B------:R-:W-:-:S02]  /*1ca0*/  IMAD.IADD R9, R9, 0x1, R19 ;  /* 0x0000000109097824 */ /* 0x000fc400078e0213 */
[----:B------:R-:W-:-:S04]  /*1cb0*/  IMAD.WIDE.U32 R8, R0, UR13, R8 ;  /* 0x0000000d00087c25 */ /* 0x000fc8000f8e0008 */
[----:B------:R-:W-:Y:S01]  /*1cc0*/  VIADD R9, R9, UR33 ;  /* 0x0000002109097c36 */ /* 0x000fe20008000000 */
[C---:B------:R-:W-:Y:S01]  /*1cd0*/  LEA R230, P2, R8.reuse, UR8, 0x1 ;  /* 0x0000000808e67c11 */ /* 0x040fe2000f8408ff */
[----:B------:R-:W-:Y:S02]  /*1ce0*/  ULDC.64 UR32, c[0x0][0x478] ;  /* 0x00011e0000207ab9 */ /* 0x000fe40000000a00 */
[----:B------:R-:W-:Y:S01]  /*1cf0*/  UIMAD.WIDE UR32, UR31, 0x4, UR32 ;  /* 0x000000041f2078a5 */ /* 0x000fe2000f8e0220 */
[----:B------:R-:W-:Y:S01]  /*1d00*/  LEA.HI.X R231, R8, UR9, R9, 0x1, P2 ;  /* 0x0000000908e77c11 */ /* 0x000fe200090f0c09 */
[----:B------:R-:W-:Y:S01]  /*1d10*/  ULDC.64 UR8, c[0x0][0x2b0] ;  /* 0x0000ac0000087ab9 */ /* 0x000fe20000000a00 */
[----:B------:R-:W-:Y:S01]  /*1d20*/  LEA R10, P2, R16, R6, 0x7 ;  /* 0x00000006100a7211 */ /* 0x000fe200078438ff */
[----:B------:R-:W-:-:S03]  /*1d30*/  UIMAD.WIDE UR8, UR34, 0x4, UR8 ;  /* 0x00000004220878a5 */ /* 0x000fc6000f8e0208 */
[----:B------:R-:W-:Y:S01]  /*1d40*/  LEA.HI.X R11, R16, R7, R17, 0x7, P2 ;  /* 0x00000007100b7211 */ /* 0x000fe200010f3c11 */
[C---:B--2---:R-:W-:Y:S01]  /*1d50*/  VIADD R4, R33.reuse, 0x1000 ;  /* 0x0000100021047836 */ /* 0x044fe20000000000 */
[----:B------:R-:W-:-:S04]  /*1d60*/  LEA R0, R33, UR5, 0x1 ;  /* 0x0000000521007c11 */ /* 0x000fc8000f8e08ff */
[----:B------:R-:W-:Y:S01]  /*1d70*/  SEL R18, R4, R33, !P0 ;  /* 0x0000002104127207 */ /* 0x000fe20004000000 */
[----:B------:R-:W-:Y:S01]  /*1d80*/  @!PT LDS RZ, [RZ] ;  /* 0x00000000fffff984 */ /* 0x000fe20000000800 */
[----:B------:R-:W-:Y:S01]  /*1d90*/  @!PT LDS RZ, [RZ] ;  /* 0x00000000fffff984 */ /* 0x000fe20000000800 */
[----:B------:R-:W-:Y:S01]  /*1da0*/  @!PT LDS RZ, [RZ] ;  /* 0x00000000fffff984 */ /* 0x000fe20000000800 */
[----:B------:R-:W-:Y:S01]  /*1db0*/  LDGSTS.E.BYPASS.LTC128B.128 [R0+0x4000], desc[UR26][R232.64] ;  /* 0x04000000e8007fae */ /* 0x000fe2000b901d5a */
[C---:B------:R-:W-:Y:S01]  /*1dc0*/  LEA R4, P1, R3.reuse, UR6, 0x1 ;  /* 0x0000000603047c11 */ /* 0x040fe2000f8208ff */
[----:B------:R-:W-:Y:S01]  /*1dd0*/  UIADD3 UR6, -UR24, UR29, UR30 ;  /* 0x0000001d18067290 */ /* 0x000fe2000fffe11e */
[----:B------:R-:W-:Y:S01]  /*1de0*/  LEA R18, R18, UR5, 0x1 ;  /* 0x0000000512127c11 */ /* 0x000fe2000f8e08ff */
[----:B------:R1:W-:Y:S01]  /*1df0*/  LDGSTS.E.BYPASS.LTC128B.128 [R0+0x5000], desc[UR26][R12.64] ;  /* 0x050000000c007fae */ /* 0x0003e2000b901d5a */
[----:B------:R-:W-:Y:S01]  /*1e00*/  LEA.HI.X R5, R3, UR7, R5, 0x1, P1 ;  /* 0x0000000703057c11 */ /* 0x000fe200088f0c05 */
[----:B------:R-:W-:Y:S01]  /*1e10*/  ULDC UR7, c[0x0][0x398] ;  /* 0x0000e60000077ab9 */ /* 0x000fe20000000800 */
[C---:B------:R-:W-:Y:S01]  /*1e20*/  LEA R8, P1, R14.reuse, R4, 0x7 ;  /* 0x000000040e087211 */ /* 0x040fe200078238ff */
[----:B------:R-:W-:Y:S01]  /*1e30*/  UIADD3 UR7, UR6, -UR7, URZ ;  /* 0x8000000706077290 */ /* 0x000fe2000fffe03f */
[----:B------:R-:W-:Y:S02]  /*1e40*/  LDGSTS.E.BYPASS.LTC128B.128 [R18], desc[UR26][R230.64] ;  /* 0x00000000e6127fae */ /* 0x000fe4000b901d5a */
[----:B------:R-:W-:Y:S01]  /*1e50*/  LEA.HI.X R9, R14, R5, R15, 0x7, P1 ;  /* 0x000000050e097211 */ /* 0x000fe200008f3c0f */
[----:B------:R-:W-:-:S04]  /*1e60*/  USHF.R.S32.HI UR6, URZ, 0x1f, UR7 ;  /* 0x0000001f3f067899 */ /* 0x000fc80008011407 */
[----:B------:R-:W-:-:S03]  /*1e70*/  ULEA.HI UR6, UR6, UR7, URZ, 0x7 ;  /* 0x0000000706067291 */ /* 0x000fc6000f8f383f */
[----:B------:R-:W-:Y:S01]  /*1e80*/  UMOV UR7, UR9 ;  /* 0x0000000900077c82 */ /* 0x000fe20008000000 */
[----:B------:R-:W-:-:S04]  /*1e90*/  USHF.R.S32.HI UR6, URZ, 0x7, UR6 ;  /* 0x000000073f067899 */ /* 0x000fc80008011406 */
[----:B------:R-:W-:-:S04]  /*1ea0*/  UISETP.LT.AND UP0, UPT, URZ, UR6, UPT ;  /* 0x000000063f00728c */ /* 0x000fc8000bf01270 */
[----:B------:R-:W-:Y:S01]  /*1eb0*/  USEL UR6, URZ, UR6, !UP0 ;  /* 0x000000063f067287 */ /* 0x000fe2000c000000 */
[----:B-1----:R-:W-:-:S03]  /*1ec0*/  LEA R12, P3, R26, R230, 0x7 ;  /* 0x000000e61a0c7211 */ /* 0x002fc600078638ff */
[----:B------:R-:W-:Y:S01]  /*1ed0*/  UISETP.GT.AND UP0, UPT, UR28, UR6, UPT ;  /* 0x000000061c00728c */ /* 0x000fe2000bf04270 */
[----:B------:R-:W-:-:S05]  /*1ee0*/  LEA.HI.X R13, R26, R231, R27, 0x7, P3 ;  /* 0x000000e71a0d7211 */ /* 0x000fca00018f3c1b */
[----:B------:R-:W-:Y:S01]  /*1ef0*/  PLOP3.LUT P1, PT, PT, PT, UP0, 0x80, 0x0 ;  /* 0x000000000000781c */ /* 0x000fe20003f2f008 */
[----:B------:R-:W-:Y:S04]  /*1f00*/  LDGSTS.E.BYPASS.LTC128B.128 [R18+0x1000], desc[UR26][R12.64] ;  /* 0x010000000c127fae */ /* 0x000fe8000b901d5a */
[----:B------:R-:W-:Y:S04]  /*1f10*/  LDGSTS.E.BYPASS.LTC128B.128 [R0+0x6000], desc[UR26][R6.64] ;  /* 0x0600000006007fae */ /* 0x000fe8000b901d5a */
[----:B------:R-:W-:Y:S04]  /*1f20*/  LDGSTS.E.BYPASS.LTC128B.128 [R0+0x7000], desc[UR26][R10.64] ;  /* 0x070000000a007fae */ /* 0x000fe8000b901d5a */
[----:B------:R3:W-:Y:S04]  /*1f30*/  LDGSTS.E.BYPASS.LTC128B.128 [R0+0x8000], desc[UR26][R4.64] ;  /* 0x0800000004007fae */ /* 0x0007e8000b901d5a */
[----:B------:R1:W-:Y:S04]  /*1f40*/  LDGSTS.E.BYPASS.LTC128B.128 [R0+0x9000], desc[UR26][R8.64] ;  /* 0x0900000008007fae */ /* 0x0003e8000b901d5a */
[----:B------:R-:W0:Y:S01]  /*1f50*/  LDGDEPBAR ;  /* 0x00000000000079af */ /* 0x000e220000000000 */
[----:B---3--:R-:W-:Y:S01]  /*1f60*/  IMAD.SHL.U32 R4, R32, 0x4, RZ ;  /* 0x0000000420047824 */ /* 0x008fe200078e00ff */
[----:B-1----:R-:W-:-:S04]  /*1f70*/  SHF.R.S32.HI R0, RZ, 0x1f, R32 ;  /* 0x0000001fff007819 */ /* 0x002fc80000011420 */
[----:B------:R-:W-:Y:S02]  /*1f80*/  IADD3 R4, P2, R4, UR8, RZ ;  /* 0x0000000804047c10 */ /* 0x000fe4000ff5e0ff */
[----:B------:R-:W-:-:S04]  /*1f90*/  SHF.L.U64.HI R3, R32, 0x2, R0 ;  /* 0x0000000220037819 */ /* 0x000fc80000010200 */
[----:B------:R-:W-:Y:S01]  /*1fa0*/  IADD3.X R5, R3, UR7, RZ, P2, !PT ;  /* 0x0000000703057c10 */ /* 0x000fe200097fe4ff */
[----:B------:R-:W-:Y:S06]  /*1fb0*/  @!P1 BRA `(.L_x_522) ;  /* 0x0000005800dc9947 */ /* 0x000fec0003800000 */
[----:B------:R-:W2:Y:S04]  /*1fc0*/  LDG.E R9, desc[UR26][R4.64] ;  /* 0x0000001a04097981 */ /* 0x000ea8000c1e1900 */
[----:B------:R-:W3:Y:S04]  /*1fd0*/  LDG.E R8, desc[UR26][R4.64+0x20] ;  /* 0x0000201a04087981 */ /* 0x000ee8000c1e1900 */
[----:B------:R-:W4:Y:S04]  /*1fe0*/  LDG.E R7, desc[UR26][R4.64+0x100] ;  /* 0x0001001a04077981 */ /* 0x000f28000c1e1900 */
[----:B------:R1:W5:Y:S01]  /*1ff0*/  LDG.E R6, desc[UR26][R4.64+0x120] ;  /* 0x0001201a04067981 */ /* 0x000362000c1e1900 */
[----:B------:R-:W-:Y:S01]  /*2000*/  SHF.L.U64.HI R0, R32, 0x2, R0 ;  /* 0x0000000220007819 */ /* 0x000fe20000010200 */
[----:B------:R-:W-:Y:S01]  /*2010*/  VIADD R3, R124, 0x1000 ;  /* 0x000010007c037836 */ /* 0x000fe20000000000 */
[----:B------:R-:W-:Y:S01]  /*2020*/  UIADD3 UR44, UR30, UR29, URZ ;  /* 0x0000001d1e2c7290 */ /* 0x000fe2000fffe03f */
[----:B------:R-:W-:Y:S01]  /*2030*/  STL [R1], R18 ;  /* 0x0000001201007387 */ /* 0x000fe20000100800 */
[----:B------:R-:W-:Y:S01]  /*2040*/  MOV R95, RZ ;  /* 0x000000ff005f7202 */ /* 0x000fe20000000f00 */
[----:B------:R-:W-:Y:S01]  /*2050*/  UMOV UR28, UR32 ;  /* 0x00000020001c7c82 */ /* 0x000fe20008000000 */
[----:B------:R-:W-:Y:S01]  /*2060*/  SEL R118, R3, R124, !P0 ;  /* 0x0000007c03767207 */ /* 0x000fe20004000000 */
[----:B------:R1:W-:Y:S01]  /*2070*/  STL [R1+0x1c], R0 ;  /* 0x00001c0001007387 */ /* 0x0003e20000100800 */
[----:B------:R-:W-:Y:S01]  /*2080*/  UMOV UR9, UR33 ;  /* 0x0000002100097c82 */ /* 0x000fe20008000000 */
[----:B------:R-:W-:-:S02]  /*2090*/  USHF.L.U32 UR42, UR21, 0x3, URZ ;  /* 0x00000003152a7899 */ /* 0x000fc4000800063f */
[----:B------:R-:W-:Y:S02]  /*20a0*/  USHF.L.U32 UR41, UR21, 0x4, URZ ;  /* 0x0000000415297899 */ /* 0x000fe4000800063f */
[----:B------:R-:W-:Y:S02]  /*20b0*/  UIMAD UR40, UR21, 0x18, URZ ;  /* 0x00000018152878a4 */ /* 0x000fe4000f8e023f */
[----:B------:R-:W-:Y:S02]  /*20c0*/  USHF.L.U32 UR39, UR21, 0x5, URZ ;  /* 0x0000000515277899 */ /* 0x000fe4000800063f */
[----:B------:R-:W-:Y:S02]  /*20d0*/  UIMAD UR38, UR21, 0x28, URZ ;  /* 0x00000028152678a4 */ /* 0x000fe4000f8e023f */
[----:B------:R-:W-:Y:S02]  /*20e0*/  UIMAD UR37, UR21, 0x30, URZ ;  /* 0x00000030152578a4 */ /* 0x000fe4000f8e023f */
[----:B------:R-:W-:-:S02]  /*20f0*/  UIMAD UR36, UR21, 0x38, URZ ;  /* 0x00000038152478a4 */ /* 0x000fc4000f8e023f */
[----:B------:R-:W-:Y:S01]  /*2100*/  USHF.L.U32 UR35, UR21, 0x6, URZ ;  /* 0x0000000615237899 */ /* 0x000fe2000800063f */
[----:B-1----:R-:W-:Y:S01]  /*2110*/  IMAD.SHL.U32 R5, R32, 0x4, RZ ;  /* 0x0000000420057824 */ /* 0x002fe200078e00ff */
[----:B------:R-:W-:Y:S01]  /*2120*/  UIMAD UR34, UR21, 0x48, URZ ;  /* 0x00000048152278a4 */ /* 0x000fe2000f8e023f */
[----:B------:R-:W-:Y:S01]  /*2130*/  VIADD R4, R123, 0x1000 ;  /* 0x000010007b047836 */ /* 0x000fe20000000000 */
[----:B------:R-:W-:Y:S02]  /*2140*/  UIMAD UR33, UR21, 0x50, URZ ;  /* 0x00000050152178a4 */ /* 0x000fe4000f8e023f */
[----:B------:R-:W-:Y:S02]  /*2150*/  UIMAD UR32, UR21, 0x58, URZ ;  /* 0x00000058152078a4 */ /* 0x000fe4000f8e023f */
[----:B------:R-:W-:Y:S01]  /*2160*/  SEL R4, R4, R123, !P0 ;  /* 0x0000007b04047207 */ /* 0x000fe20004000000 */
[----:B------:R-:W-:Y:S01]  /*2170*/  UIMAD UR31, UR21, 0x60, URZ ;  /* 0x00000060151f78a4 */ /* 0x000fe2000f8e023f */
[----:B------:R-:W-:Y:S01]  /*2180*/  IADD3 R0, R32, -0x80, RZ ;  /* 0xffffff8020007810 */ /* 0x000fe20007ffe0ff */
[----:B------:R-:W-:-:S02]  /*2190*/  UIMAD UR30, UR21, 0x68, URZ ;  /* 0x00000068151e78a4 */ /* 0x000fc4000f8e023f */
[----:B------:R-:W-:Y:S02]  /*21a0*/  UIMAD UR29, UR21, 0x70, URZ ;  /* 0x00000070151d78a4 */ /* 0x000fe4000f8e023f */
[----:B------:R-:W-:Y:S01]  /*21b0*/  UIMAD UR47, UR21, 0x78, URZ ;  /* 0x00000078152f78a4 */ /* 0x000fe2000f8e023f */
[----:B------:R-:W-:Y:S01]  /*21c0*/  ULDC UR43, c[0x0][0x270] ;  /* 0x00009c00002b7ab9 */ /* 0x000fe20000000800 */
[----:B------:R-:W-:Y:S01]  /*21d0*/  UIADD3 UR44, -UR24, 0x80, UR44 ;  /* 0x00000080182c7890 */ /* 0x000fe2000fffe12c */
[----:B--2---:R-:W-:Y:S04]  /*21e0*/  STL [R1+0x10], R9 ;  /* 0x0000100901007387 */ /* 0x004fe80000100800 */
[----:B---3--:R-:W-:Y:S04]  /*21f0*/  STL [R1+0xc], R8 ;  /* 0x00000c0801007387 */ /* 0x008fe80000100800 */
[----:B----4-:R-:W-:Y:S04]  /*2200*/  STL [R1+0x8], R7 ;  /* 0x0000080701007387 */ /* 0x010fe80000100800 */
[----:B-----5:R-:W-:Y:S04]  /*2210*/  STL [R1+0x4], R6 ;  /* 0x0000040601007387 */ /* 0x020fe80000100800 */
[----:B------:R1:W-:Y:S02]  /*2220*/  STL [R1+0x20], R5 ;  /* 0x0000200501007387 */ /* 0x0003e40000100800 */
[----:B-1----:R-:W-:-:S04]  /*2230*/  SHF.R.S32.HI R5, RZ, 0x1f, R0 ;  /* 0x0000001fff057819 */ /* 0x002fc80000011400 */
        /* <DEDUP_REMOVED lines=8> */
.L_x_525:
[----:B------:R-:W0:Y:S01]  /*22c0*/  LDGDEPBAR ;  /* 0x00000000000079af */ /* 0x000e220000000000 */
[----:B------:R-:W-:Y:S01]  /*22d0*/  IADD3 R112, R122, R118, RZ ;  /* 0x000000767a707210 */ /* 0x000fe20007ffe0ff */
[----:B------:R-:W-:Y:S01]  /*22e0*/  USHF.L.U32 UR21, UR25, 0x7, URZ ;  /* 0x0000000719157899 */ /* 0x000fe2000800063f */
[----:B-1----:R-:W-:Y:S05]  /*22f0*/  IMAD.U32 R0, RZ, RZ, UR14 ;  /* 0x0000000eff007e24 */ /* 0x002fea000f8e00ff */
        /* <DEDUP_REMOVED lines=87> */
[----:B-1----:R-:W-:Y:S04]  /*2870*/  MOV R10, UR21 ;  /* 0x00000015000a7c02 */ /* 0x002fe80008000f00 */
[----:B------:R-:W-:Y:S05]  /*2880*/  @!P0 IADD3 R10, R10, UR24, R134 ;  /* 0x000000180a0a8c10 */ /* 0x000fea000fffe086 */
        /* <DEDUP_REMOVED lines=23> */
[--C-:B------:R-:W-:Y:S01]  /*2a00*/  FFMA.FTZ R5, R5, UR45, -R13.reuse ;  /* 0x0000002d05057c23 */ /* 0x100fe2000801080d */
        /* <DEDUP_REMOVED lines=17> */
[----:B------:R-:W-:Y:S01]  /*2b20*/  @!P0 ISETP.GE.AND P4, PT, R4, R11, PT ;  /* 0x0000000b0400820c */ /* 0x000fe20003f86270 */
        /* <DEDUP_REMOVED lines=8> */
[----:B------:R-:W-:Y:S01]  /*2bb0*/  MOV R19, R201 ;  /* 0x000000c900137202 */ /* 0x000fe20000000f00 */
[----:B------:R-:W-:Y:S03]  /*2bc0*/  FMUL.FTZ R27, R27, UR46 ;  /* 0x0000002e1b1b7c20 */ /* 0x000fe60008410000 */
[----:B------:R-:W-:Y:S01]  /*2bd0*/  MUFU.EX2 R80, R9 ;  /* 0x0000000900507308 */ /* 0x000fe20000000800 */
[----:B------:R-:W-:Y:S01]  /*2be0*/  IMAD.MOV.U32 R5, RZ, RZ, R69 ;  /* 0x000000ffff057224 */ /* 0x000fe200078e0045 */
[----:B------:R-:W-:Y:S01]  /*2bf0*/  @!P0 FSEL R5, R69, -INF , !P1 ;  /* 0xff80000045058808 */ /* 0x000fe20004800000 */
[----:B------:R-:W-:Y:S01]  /*2c00*/  FMUL.FTZ R30, R30, UR46 ;  /* 0x0000002e1e1e7c20 */ /* 0x000fe20008410000 */
[----:B------:R-:W-:Y:S01]  /*2c10*/  @!P0 ISETP.GE.AND P1, PT, R0, R11, PT ;  /* 0x0000000b0000820c */ /* 0x000fe20003f26270 */
[----:B------:R-:W-:Y:S01]  /*2c20*/  FMUL.FTZ R28, R28, UR46 ;  /* 0x0000002e1c1c7c20 */ /* 0x000fe20008410000 */
[----:B------:R-:W-:Y:S01]  /*2c30*/  FMUL.FTZ R29, R29, UR46 ;  /* 0x0000002e1d1d7c20 */ /* 0x000fe20008410000 */
        /* <DEDUP_REMOVED lines=52> */
[----:B--2---:R-:W-:Y:S01]  /*2f80*/  FFMA.FTZ R4, R5, UR45, -R8 ;  /* 0x0000002d05047c23 */ /* 0x004fe20008010808 */
[----:B------:R-:W-:Y:S01]  /*2f90*/  IMAD.MOV.U32 R5, RZ, RZ, R184 ;  /* 0x000000ffff057224 */ /* 0x000fe200078e00b8 */
[----:B------:R-:W-:Y:S07]  /*2fa0*/  @!P0 FSEL R5, R184, -INF , !P1 ;  /* 0xff800000b8058808 */ /* 0x000fee0004800000 */
[----:B------:R2:W-:Y:S01]  /*2fb0*/  MUFU.EX2 R235, R4 ;  /* 0x0000000400eb7308 */ /* 0x0005e20000000800 */
[C---:B------:R-:W-:Y:S01]  /*2fc0*/  @!P0 ISETP.GE.AND P1, PT, R16.reuse, R11, PT ;  /* 0x0000000b1000820c */ /* 0x040fe20003f26270 */
        /* <DEDUP_REMOVED lines=12> */
[----:B------:R-:W-:Y:S01]  /*3090*/  IMAD.MOV.U32 R19, RZ, RZ, R74 ;  /* 0x000000ffff137224 */ /* 0x000fe200078e004a */
[----:B------:R-:W-:Y:S06]  /*30a0*/  @!P0 FSEL R17, R159, -INF , !P2 ;  /* 0xff8000009f118808 */ /* 0x000fec0005000000 */
        /* <DEDUP_REMOVED lines=14> */
[CC--:B------:R-:W-:Y:S01]  /*3190*/  @!P0 ISETP.GE.AND P1, PT, R17.reuse, R15.reuse, PT ;  /* 0x0000000f1100820c */ /* 0x0c0fe20003f26270 */
[C---:B------:R-:W-:Y:S04]  /*31a0*/  HMMA.16816.F32.BF16 R40, R112.reuse, R4, R40 ;  /* 0x000000047028723c */ /* 0x040fe80000041828 */
[----:B------:R-:W-:Y:S01]  /*31b0*/  @!P0 ISETP.GE.AND P2, PT, R17, R14, PT ;  /* 0x0000000e1100820c */ /* 0x000fe20003f46270 */
[--C-:B------:R-:W-:Y:S01]  /*31c0*/  FFMA.FTZ R16, R16, UR45, -R12.reuse ;  /* 0x0000002d10107c23 */ /* 0x100fe2000801080c */
        /* <DEDUP_REMOVED lines=26> */
[----:B------:R-:W1:Y:S01]  /*3370*/  MUFU.TANH R243, R37 ;  /* 0x0000002500f37308 */ /* 0x000e620000002400 */
[--C-:B------:R-:W-:Y:S01]  /*3380*/  FFMA.FTZ R5, R18, UR45, -R13.reuse ;  /* 0x0000002d12057c23 */ /* 0x100fe2000801080d */
[----:B------:R-:W-:Y:S01]  /*3390*/  @!P0 FSEL R4, R251, -INF , !P1 ;  /* 0xff800000fb048808 */ /* 0x000fe20004800000 */
[----:B------:R-:W-:Y:S01]  /*33a0*/  FMUL.FTZ R51, R51, UR46 ;  /* 0x0000002e33337c20 */ /* 0x000fe20008410000 */
[----:B------:R-:W-:Y:S01]  /*33b0*/  FMUL.FTZ R46, R46, UR46 ;  /* 0x0000002e2e2e7c20 */ /* 0x000fe20008410000 */
[----:B------:R-:W-:Y:S01]  /*33c0*/  FMUL.FTZ R47, R47, UR46 ;  /* 0x0000002e2f2f7c20 */ /* 0x000fe20008410000 */
[----:B------:R-:W-:Y:S01]  /*33d0*/  @!P0 ISETP.GE.AND P1, PT, R16, R14, PT ;  /* 0x0000000e1000820c */ /* 0x000fe20003f26270 */
[----:B------:R-:W-:Y:S03]  /*33e0*/  FFMA.FTZ R4, R4, UR45, -R13 ;  /* 0x0000002d04047c23 */ /* 0x000fe6000801080d */
[----:B------:R2:W-:Y:S01]  /*33f0*/  MUFU.EX2 R77, R5 ;  /* 0x00000005004d7308 */ /* 0x0005e20000000800 */
[----:B------:R-:W-:Y:S02]  /*3400*/  MOV R18, R153 ;  /* 0x0000009900127202 */ /* 0x000fe40000000f00 */
[----:B------:R-:W-:Y:S02]  /*3410*/  @!P0 FSEL R18, R153, -INF , !P1 ;  /* 0xff80000099128808 */ /* 0x000fe40004800000 */
[C---:B------:R-:W-:Y:S05]  /*3420*/  @!P0 ISETP.GE.AND P1, PT, R17.reuse, R11, PT ;  /* 0x0000000b1100820c */ /* 0x040fea0003f26270 */
[----:B------:R3:W-:Y:S10]  /*3430*/  MUFU.EX2 R76, R4 ;  /* 0x00000004004c7308 */ /* 0x0007f40000000800 */
[----:B------:R-:W-:Y:S01]  /*3440*/  MUFU.TANH R145, R39 ;  /* 0x0000002700917308 */ /* 0x000fe20000002400 */
[----:B--2---:R-:W-:Y:S02]  /*3450*/  MOV R5, R154 ;  /* 0x0000009a00057202 */ /* 0x004fe40000000f00 */
        /* <DEDUP_REMOVED lines=12> */
[----:B--2---:R-:W-:Y:S01]  /*3520*/  FFMA.FTZ R4, R18, UR45, -R12 ;  /* 0x0000002d12047c23 */ /* 0x004fe2000801080c */
[----:B------:R-:W-:Y:S08]  /*3530*/  MOV R18, R175 ;  /* 0x000000af00127202 */ /* 0x000ff00000000f00 */
[----:B------:R2:W-:Y:S01]  /*3540*/  MUFU.EX2 R181, R4 ;  /* 0x0000000400b57308 */ /* 0x0005e20000000800 */
[----:B---3--:R-:W-:Y:S09]  /*3550*/  MOV R5, R172 ;  /* 0x000000ac00057202 */ /* 0x008ff20000000f00 */
[----:B------:R-:W-:Y:S10]  /*3560*/  MUFU.TANH R160, R41 ;  /* 0x0000002900a07308 */ /* 0x000ff40000002400 */
[----:B------:R-:W-:Y:S01]  /*3570*/  MUFU.TANH R179, R43 ;  /* 0x0000002b00b37308 */ /* 0x000fe20000002400 */
[----:B--2---:R-:W-:Y:S01]  /*3580*/  IMAD.MOV.U32 R4, RZ, RZ, R176 ;  /* 0x000000ffff047224 */ /* 0x004fe200078e00b0 */
        /* <DEDUP_REMOVED lines=14> */
[----:B--2---:R-:W-:Y:S01]  /*3670*/  IMAD.MOV.U32 R4, RZ, RZ, R195 ;  /* 0x000000ffff047224 */ /* 0x004fe200078e00c3 */
[----:B------:R-:W-:Y:S02]  /*3680*/  @!P0 FSEL R4, R195, -INF , !P1 ;  /* 0xff800000c3048808 */ /* 0x000fe40004800000 */
[-C--:B------:R-:W-:Y:S03]  /*3690*/  @!P0 ISETP.GE.AND P1, PT, R17, R11.reuse, PT ;  /* 0x0000000b1100820c */ /* 0x080fe60003f26270 */
[----:B------:R-:W-:Y:S03]  /*36a0*/  FFMA.FTZ R4, R4, UR45, -R8 ;  /* 0x0000002d04047c23 */ /* 0x000fe60008010808 */
[----:B------:R-:W2:Y:S01]  /*36b0*/  MUFU.TANH R151, R45 ;  /* 0x0000002d00977308 */ /* 0x000ea20000002400 */
[----:B------:R-:W-:Y:S01]  /*36c0*/  @!P0 FSEL R5, R172, -INF , !P1 ;  /* 0xff800000ac058808 */ /* 0x000fe20004800000 */
[----:B---3--:R-:W-:Y:S04]  /*36d0*/  @!P0 VIADD R16, R0, 0x19 ;  /* 0x0000001900108836 */ /* 0x008fe80000000000 */
[--C-:B------:R-:W-:Y:S01]  /*36e0*/  FFMA.FTZ R5, R5, UR45, -R9.reuse ;  /* 0x0000002d05057c23 */ /* 0x100fe20008010809 */
[C---:B------:R-:W-:Y:S03]  /*36f0*/  @!P0 ISETP.GE.AND P1, PT, R16.reuse, R11, PT ;  /* 0x0000000b1000820c */ /* 0x040fe60003f26270 */
        /* <DEDUP_REMOVED lines=20> */
[----:B-1----:R-:W-:Y:S02]  /*3840*/  MOV R18, R246 ;  /* 0x000000f600127202 */ /* 0x002fe40000000f00 */
[----:B------:R-:W-:Y:S02]  /*3850*/  @!P0 FSEL R18, R246, -INF , !P1 ;  /* 0xff800000f6128808 */ /* 0x000fe40004800000 */
[----:B------:R-:W-:Y:S05]  /*3860*/  @!P0 ISETP.GE.AND P1, PT, R16, R15, PT ;  /* 0x0000000f1000820c */ /* 0x000fea0003f26270 */
[----:B------:R-:W1:Y:S01]  /*3870*/  MUFU.TANH R138, R50 ;  /* 0x00000032008a7308 */ /* 0x000e620000002400 */
[--C-:B------:R-:W-:Y:S01]  /*3880*/  FFMA.FTZ R18, R18, UR45, -R13.reuse ;  /* 0x0000002d12127c23 */ /* 0x100fe2000801080d */
[----:B------:R-:W-:Y:S01]  /*3890*/  @!P0 FSEL R19, R245, -INF , !P1 ;  /* 0xff800000f5138808 */ /* 0x000fe20004800000 */
[-C--:B----4-:R-:W-:Y:S03]  /*38a0*/  HMMA.16816.F32.BF16 R52, R104, R4.reuse, R52 ;  /* 0x000000046834723c */ /* 0x090fe60000041834 */
[----:B--2---:R-:W-:Y:S04]  /*38b0*/  @!P0 IADD3 R17, R0, 0x20, RZ ;  /* 0x0000002000118810 */ /* 0x004fe80007ffe0ff */
[----:B------:R2:W-:Y:S01]  /*38c0*/  MUFU.EX2 R73, R18 ;  /* 0x0000001200497308 */ /* 0x0005e20000000800 */
[-C--:B------:R-:W-:Y:S01]  /*38d0*/  @!P0 ISETP.GE.AND P1, PT, R16, R14.reuse, PT ;  /* 0x0000000e1000820c */ /* 0x080fe20003f26270 */
[C---:B------:R-:W-:Y:S04]  /*38e0*/  HMMA.16816.F32.BF16 R56, R112.reuse, R4, R56 ;  /* 0x000000047038723c */ /* 0x040fe80000041838 */
[-C--:B------:R-:W-:Y:S04]  /*38f0*/  @!P0 ISETP.GE.AND P2, PT, R17, R14.reuse, PT ;  /* 0x0000000e1100820c */ /* 0x080fe80003f46270 */
[----:B------:R-:W4:Y:S03]  /*3900*/  MUFU.TANH R137, R51 ;  /* 0x0000003300897308 */ /* 0x000f260000002400 */
[----:B------:R-:W-:Y:S01]  /*3910*/  MOV R16, R149 ;  /* 0x0000009500107202 */ /* 0x000fe20000000f00 */
[-C--:B------:R-:W-:Y:S03]  /*3920*/  HMMA.16816.F32.BF16 R60, R112, R6.reuse, R60 ;  /* 0x00000006703c723c */ /* 0x080fe6000004183c */
[----:B------:R-:W-:Y:S02]  /*3930*/  @!P0 FSEL R16, R149, -INF , !P1 ;  /* 0xff80000095108808 */ /* 0x000fe40004800000 */
[----:B------:R-:W-:Y:S01]  /*3940*/  @!P0 ISETP.GE.AND P1, PT, R17, R15, PT ;  /* 0x0000000f1100820c */ /* 0x000fe20003f26270 */
[----:B------:R-:W-:Y:S01]  /*3950*/  MUFU.EX2 R199, R20 ;  /* 0x0000001400c77308 */ /* 0x000fe20000000800 */
[----:B--2---:R-:W-:Y:S01]  /*3960*/  FFMA.FTZ R18, R19, UR45, -R13 ;  /* 0x0000002d13127c23 */ /* 0x004fe2000801080d */
        /* <DEDUP_REMOVED lines=9> */
[----:B------:R3:W-:Y:S01]  /*3a00*/  MUFU.EX2 R72, R18 ;  /* 0x0000001200487308 */ /* 0x0007e20000000800 */
[----:B------:R-:W-:Y:S01]  /*3a10*/  MOV R4, R243 ;  /* 0x000000f300047202 */ /* 0x000fe20000000f00 */
[----:B------:R-:W-:Y:S02]  /*3a20*/  IMAD.MOV.U32 R6, RZ, RZ, R151 ;  /* 0x000000ffff067224 */ /* 0x000fe400078e0097 */
[----:B------:R-:W-:Y:S01]  /*3a30*/  FMUL.FTZ R60, R60, UR46 ;  /* 0x0000002e3c3c7c20 */ /* 0x000fe20008410000 */
[----:B------:R-:W-:Y:S01]  /*3a40*/  FMUL.FTZ R61, R61, UR46 ;  /* 0x0000002e3d3d7c20 */ /* 0x000fe20008410000 */
[----:B------:R-:W-:Y:S01]  /*3a50*/  FMUL.FTZ R62, R62, UR46 ;  /* 0x0000002e3e3e7c20 */ /* 0x000fe20008410000 */
        /* <DEDUP_REMOVED lines=8> */
[----:B------:R-:W-:Y:S04]  /*3ae0*/  FMUL.FTZ R67, R67, UR46 ;  /* 0x0000002e43437c20 */ /* 0x000fe80008410000 */
[----:B------:R-:W2:Y:S01]  /*3af0*/  MUFU.TANH R237, R53 ;  /* 0x0000003500ed7308 */ /* 0x000ea20000002400 */
[----:B---3--:R-:W-:Y:S01]  /*3b00*/  IMAD.MOV.U32 R18, RZ, RZ, R244 ;  /* 0x000000ffff127224 */ /* 0x008fe200078e00f4 */
[----:B------:R-:W-:Y:S02]  /*3b10*/  @!P0 FSEL R18, R244, -INF , !P1 ;  /* 0xff800000f4128808 */ /* 0x000fe40004800000 */
[----:B------:R-:W-:Y:S03]  /*3b20*/  @!P0 ISETP.GE.AND P1, PT, R16, R15, PT ;  /* 0x0000000f1000820c */ /* 0x000fe60003f26270 */
[--C-:B------:R-:W-:Y:S03]  /*3b30*/  FFMA.FTZ R5, R18, UR45, -R13.reuse ;  /* 0x0000002d12057c23 */ /* 0x100fe6000801080d */
[----:B------:R-:W3:Y:S01]  /*3b40*/  MUFU.TANH R135, R54 ;  /* 0x0000003600877308 */ /* 0x000ee20000002400 */
[----:B------:R-:W-:Y:S02]  /*3b50*/  @!P0 FSEL R4, R243, -INF , !P1 ;  /* 0xff800000f3048808 */ /* 0x000fe40004800000 */
[----:B------:R-:W-:Y:S02]  /*3b60*/  @!P0 ISETP.GE.AND P1, PT, R16, R14, PT ;  /* 0x0000000e1000820c */ /* 0x000fe40003f26270 */
[----:B------:R-:W-:Y:S01]  /*3b70*/  MOV R18, R145 ;  /* 0x0000009100127202 */ /* 0x000fe20000000f00 */
[----:B------:R-:W-:Y:S01]  /*3b80*/  FFMA.FTZ R4, R4, UR45, -R13 ;  /* 0x0000002d04047c23 */ /* 0x000fe2000801080d */
[----:B------:R-:W-:Y:S03]  /*3b90*/  @!P0 FSEL R18, R145, -INF , !P1 ;  /* 0xff80000091128808 */ /* 0x000fe60004800000 */
[----:B------:R1:W-:Y:S01]  /*3ba0*/  MUFU.EX2 R71, R5 ;  /* 0x0000000500477308 */ /* 0x0003e20000000800 */
[CC--:B------:R-:W-:Y:S09]  /*3bb0*/  @!P0 ISETP.GE.AND P1, PT, R17.reuse, R11.reuse, PT ;  /* 0x0000000b1100820c */ /* 0x0c0ff20003f26270 */
[----:B------:R4:W-:Y:S10]  /*3bc0*/  MUFU.EX2 R70, R4 ;  /* 0x0000000400467308 */ /* 0x0009f40000000800 */
[----:B------:R-:W-:Y:S01]  /*3bd0*/  MUFU.TANH R148, R57 ;  /* 0x0000003900947308 */ /* 0x000fe20000002400 */
[----:B-1----:R-:W-:Y:S01]  /*3be0*/  IMAD.MOV.U32 R5, RZ, RZ, R146 ;  /* 0x000000ffff057224 */ /* 0x002fe200078e0092 */
[----:B------:R-:W-:Y:S02]  /*3bf0*/  @!P0 FSEL R5, R146, -INF , !P2 ;  /* 0xff80000092058808 */ /* 0x000fe40005000000 */
[----:B------:R-:W-:Y:S06]  /*3c00*/  @!P0 ISETP.GE.AND P2, PT, R17, R10, PT ;  /* 0x0000000a1100820c */ /* 0x000fec0003f46270 */
[----:B------:R-:W1:Y:S01]  /*3c10*/  MUFU.TANH R134, R55 ;  /* 0x0000003700867308 */ /* 0x000e620000002400 */
[----:B----4-:R-:W-:Y:S01]  /*3c20*/  FFMA.FTZ R4, R5, UR45, -R12 ;  /* 0x0000002d05047c23 */ /* 0x010fe2000801080c */
[----:B------:R-:W-:Y:S02]  /*3c30*/  MOV R5, R180 ;  /* 0x000000b400057202 */ /* 0x000fe40000000f00 */
[----:B------:R-:W-:Y:S06]  /*3c40*/  @!P0 FSEL R5, R180, -INF , !P2 ;  /* 0xff800000b4058808 */ /* 0x000fec0005000000 */
[----:B------:R4:W-:Y:S01]  /*3c50*/  MUFU.EX2 R161, R4 ;  /* 0x0000000400a17308 */ /* 0x0009e20000000800 */
[----:B------:R-:W-:Y:S09]  /*3c60*/  FFMA.FTZ R5, R5, UR45, -R8 ;  /* 0x0000002d05057c23 */ /* 0x000ff20008010808 */
[----:B------:R2:W-:Y:S10]  /*3c70*/  MUFU.EX2 R218, R5 ;  /* 0x0000000500da7308 */ /* 0x0005f40000000800 */
[----:B------:R-:W-:Y:S01]  /*3c80*/  MUFU.TANH R147, R56 ;  /* 0x0000003800937308 */ /* 0x000fe20000002400 */
[----:B----4-:R-:W-:Y:S01]  /*3c90*/  FFMA.FTZ R4, R18, UR45, -R12 ;  /* 0x0000002d12047c23 */ /* 0x010fe2000801080c */
[----:B------:R-:W-:Y:S08]  /*3ca0*/  IMAD.MOV.U32 R18, RZ, RZ, R160 ;  /* 0x000000ffff127224 */ /* 0x000ff000078e00a0 */
[----:B------:R4:W-:Y:S01]  /*3cb0*/  MUFU.EX2 R157, R4 ;  /* 0x00000004009d7308 */ /* 0x0009e20000000800 */
[----:B--2---:R-:W-:Y:S05]  /*3cc0*/  @!P0 VIADD R5, R0, 0x28 ;  /* 0x0000002800058836 */ /* 0x004fea0000000000 */
[----:B------:R-:W-:Y:S04]  /*3cd0*/  @!P0 ISETP.GE.AND P2, PT, R5, R10, PT ;  /* 0x0000000a0500820c */ /* 0x000fe80003f46270 */
[----:B------:R-:W-:Y:S10]  /*3ce0*/  MUFU.TANH R141, R60 ;  /* 0x0000003c008d7308 */ /* 0x000ff40000002400 */
[----:B------:R-:W2:Y:S01]  /*3cf0*/  MUFU.TANH R165, R58 ;  /* 0x0000003a00a57308 */ /* 0x000ea20000002400 */
[----:B----4-:R-:W-:Y:S02]  /*3d00*/  MOV R4, R162 ;  /* 0x000000a200047202 */ /* 0x010fe40000000f00 */
[----:B------:R-:W-:Y:S02]  /*3d10*/  @!P0 FSEL R4, R162, -INF , !P1 ;  /* 0xff800000a2048808 */ /* 0x000fe40004800000 */
[----:B------:R-:W-:Y:S03]  /*3d20*/  @!P0 ISETP.GE.AND P1, PT, R16, R11, PT ;  /* 0x0000000b1000820c */ /* 0x000fe60003f26270 */
[--C-:B------:R-:W-:Y:S01]  /*3d30*/  FFMA.FTZ R4, R4, UR45, -R9.reuse ;  /* 0x0000002d04047c23 */ /* 0x100fe20008010809 */
[----:B------:R-:W-:Y:S01]  /*3d40*/  @!P0 FSEL R18, R160, -INF , !P1 ;  /* 0xff800000a0128808 */ /* 0x000fe20004800000 */
[----:B------:R-:W4:Y:S01]  /*3d50*/  MUFU.TANH R164, R59 ;  /* 0x0000003b00a47308 */ /* 0x000f220000002400 */
[----:B------:R-:W-:Y:S03]  /*3d60*/  @!P0 ISETP.GE.AND P1, PT, R16, R10, PT ;  /* 0x0000000a1000820c */ /* 0x000fe60003f26270 */
[--C-:B------:R-:W-:Y:S06]  /*3d70*/  FFMA.FTZ R16, R18, UR45, -R9.reuse ;  /* 0x0000002d12107c23 */ /* 0x100fec0008010809 */
[----:B------:R3:W-:Y:S10]  /*3d80*/  MUFU.EX2 R190, R4 ;  /* 0x0000000400be7308 */ /* 0x0007f40000000800 */
[----:B------:R1:W-:Y:S10]  /*3d90*/  MUFU.EX2 R187, R16 ;  /* 0x0000001000bb7308 */ /* 0x0003f40000000800 */
[----:B------:R-:W4:Y:S01]  /*3da0*/  MUFU.TANH R139, R61 ;  /* 0x0000003d008b7308 */ /* 0x000f220000002400 */
[----:B---3--:R-:W-:Y:S02]  /*3db0*/  MOV R4, R179 ;  /* 0x000000b300047202 */ /* 0x008fe40000000f00 */
[----:B------:R-:W-:Y:S02]  /*3dc0*/  @!P0 FSEL R4, R179, -INF , !P1 ;  /* 0xff800000b3048808 */ /* 0x000fe40004800000 */
[----:B------:R-:W-:Y:S03]  /*3dd0*/  @!P0 ISETP.GE.AND P1, PT, R5, R11, PT ;  /* 0x0000000b0500820c */ /* 0x000fe60003f26270 */
[--C-:B------:R-:W-:Y:S01]  /*3de0*/  FFMA.FTZ R4, R4, UR45, -R8.reuse ;  /* 0x0000002d04047c23 */ /* 0x100fe20008010808 */
[----:B-1----:R-:W-:Y:S01]  /*3df0*/  MOV R16, R152 ;  /* 0x0000009800107202 */ /* 0x002fe20000000f00 */
[----:B------:R-:W-:Y:S01]  /*3e00*/  MUFU.TANH R226, R64 ;  /* 0x0000004000e27308 */ /* 0x000fe20000002400 */
[----:B------:R-:W-:Y:S05]  /*3e10*/  @!P0 FSEL R16, R152, -INF , !P1 ;  /* 0xff80000098108808 */ /* 0x000fea0004800000 */
[--C-:B------:R-:W-:Y:S01]  /*3e20*/  FFMA.FTZ R7, R16, UR45, -R9.reuse ;  /* 0x0000002d10077c23 */ /* 0x100fe20008010809 */
[----:B------:R-:W-:Y:S03]  /*3e30*/  MOV R16, R173 ;  /* 0x000000ad00107202 */ /* 0x000fe60000000f00 */
[----:B------:R1:W-:Y:S10]  /*3e40*/  MUFU.EX2 R217, R4 ;  /* 0x0000000400d97308 */ /* 0x0003f40000000800 */
[----:B------:R3:W-:Y:S10]  /*3e50*/  MUFU.EX2 R178, R7 ;  /* 0x0000000700b27308 */ /* 0x0007f40000000800 */
[----:B------:R-:W-:Y:S01]  /*3e60*/  MUFU.TANH R225, R65 ;  /* 0x0000004100e17308 */ /* 0x000fe20000002400 */
[----:B-1----:R-:W-:Y:S04]  /*3e70*/  @!P0 IADD3 R4, R0, 0x29, RZ ;  /* 0x0000002900048810 */ /* 0x002fe80007ffe0ff */
[----:B------:R-:W-:Y:S05]  /*3e80*/  @!P0 ISETP.GE.AND P1, PT, R4, R11, PT ;  /* 0x0000000b0400820c */ /* 0x000fea0003f26270 */
[----:B------:R-:W-:Y:S01]  /*3e90*/  MUFU.TANH R132, R66 ;  /* 0x0000004200847308 */ /* 0x000fe20000002400 */
[----:B------:R-:W-:Y:S02]  /*3ea0*/  @!P0 FSEL R6, R151, -INF , !P1 ;  /* 0xff80000097068808 */ /* 0x000fe40004800000 */
[----:B---3--:R-:W-:Y:S02]  /*3eb0*/  MOV R7, R174 ;  /* 0x000000ae00077202 */ /* 0x008fe40000000f00 */
[----:B------:R-:W-:Y:S01]  /*3ec0*/  @!P0 FSEL R7, R174, -INF , !P2 ;  /* 0xff800000ae078808 */ /* 0x000fe20005000000 */
[----:B------:R-:W-:Y:S01]  /*3ed0*/  FFMA.FTZ R6, R6, UR45, -R9 ;  /* 0x0000002d06067c23 */ /* 0x000fe20008010809 */
[----:B------:R-:W-:Y:S03]  /*3ee0*/  @!P0 ISETP.GE.AND P1, PT, R4, R10, PT ;  /* 0x0000000a0400820c */ /* 0x000fe60003f26270 */
[----:B------:R-:W-:Y:S01]  /*3ef0*/  MUFU.TANH R156, R62 ;  /* 0x0000003e009c7308 */ /* 0x000fe20000002400 */
[----:B------:R-:W-:Y:S02]  /*3f00*/  @!P0 FSEL R16, R173, -INF , !P1 ;  /* 0xff800000ad108808 */ /* 0x000fe40004800000 */
[----:B------:R-:W-:Y:S07]  /*3f10*/  @!P0 ISETP.GE.AND P1, PT, R5, R15, PT ;  /* 0x0000000f0500820c */ /* 0x000fee0003f26270 */
[----:B------:R1:W-:Y:S10]  /*3f20*/  MUFU.EX2 R177, R6 ;  /* 0x0000000600b17308 */ /* 0x0003f40000000800 */
[----:B------:R-:W3:Y:S10]  /*3f30*/  MUFU.TANH R129, R67 ;  /* 0x0000004300817308 */ /* 0x000ef40000002400 */
[----:B------:R-:W3:Y:S01]  /*3f40*/  MUFU.TANH R155, R63 ;  /* 0x0000003f009b7308 */ /* 0x000ee20000002400 */
[--C-:B-1----:R-:W-:Y:S01]  /*3f50*/  FFMA.FTZ R6, R7, UR45, -R8.reuse ;  /* 0x0000002d07067c23 */ /* 0x102fe20008010808 */
[----:B------:R-:W-:Y:S08]  /*3f60*/  MOV R7, R239 ;  /* 0x000000ef00077202 */ /* 0x000ff00000000f00 */
[----:B------:R1:W-:Y:S02]  /*3f70*/  MUFU.EX2 R206, R6 ;  /* 0x0000000600ce7308 */ /* 0x0003e40000000800 */
[----:B-1----:R-:W-:Y:S08]  /*3f80*/  FFMA.FTZ R6, R16, UR45, -R8 ;  /* 0x0000002d10067c23 */ /* 0x002ff00008010808 */
[----:B------:R1:W3:Y:S02]  /*3f90*/  MUFU.EX2 R205, R6 ;  /* 0x0000000600cd7308 */ /* 0x0002e40000000800 */
[----:B-1----:R-:W-:Y:S01]  /*3fa0*/  IMAD.MOV.U32 R6, RZ, RZ, R240 ;  /* 0x000000ffff067224 */ /* 0x002fe200078e00f0 */
[----:B------:R-:W-:Y:S02]  /*3fb0*/  @!P0 FSEL R6, R240, -INF , !P1 ;  /* 0xff800000f0068808 */ /* 0x000fe40004800000 */
[----:B------:R-:W-:Y:S03]  /*3fc0*/  @!P0 ISETP.GE.AND P1, PT, R4, R15, PT ;  /* 0x0000000f0400820c */ /* 0x000fe60003f26270 */
[----:B------:R-:W-:Y:S01]  /*3fd0*/  FFMA.FTZ R6, R6, UR45, -R13 ;  /* 0x0000002d06067c23 */ /* 0x000fe2000801080d */
[----:B------:R-:W-:Y:S02]  /*3fe0*/  @!P0 FSEL R7, R239, -INF , !P1 ;  /* 0xff800000ef078808 */ /* 0x000fe40004800000 */
[----:B------:R-:W-:Y:S01]  /*3ff0*/  @!P0 ISETP.GE.AND P1, PT, R5, R14, PT ;  /* 0x0000000e0500820c */ /* 0x000fe20003f26270 */
[----:B------:R1:W-:Y:S01]  /*4000*/  MUFU.EX2 R250, R6 ;  /* 0x0000000600fa7308 */ /* 0x0003e20000000800 */
[----:B------:R-:W-:Y:S02]  /*4010*/  MOV R5, R138 ;  /* 0x0000008a00057202 */ /* 0x000fe40000000f00 */
[----:B------:R-:W-:Y:S02]  /*4020*/  @!P0 FSEL R5, R138, -INF , !P1 ;  /* 0xff8000008a058808 */ /* 0x000fe40004800000 */
[-C--:B------:R-:W-:Y:S01]  /*4030*/  @!P0 ISETP.GE.AND P1, PT, R4, R14.reuse, PT ;  /* 0x0000000e0400820c */ /* 0x080fe20003f26270 */
[----:B------:R-:W-:Y:S03]  /*4040*/  IMAD.MOV.U32 R4, RZ, RZ, R137 ;  /* 0x000000ffff047224 */ /* 0x000fe600078e0089 */
[----:B------:R-:W-:Y:S01]  /*4050*/  @!P0 FSEL R4, R137, -INF , !P1 ;  /* 0xff80000089048808 */ /* 0x000fe20004800000 */
[--C-:B-1----:R-:W-:Y:S04]  /*4060*/  FFMA.FTZ R6, R7, UR45, -R13.reuse ;  /* 0x0000002d07067c23 */ /* 0x102fe8000801080d */
[--C-:B------:R-:W-:Y:S01]  /*4070*/  FFMA.FTZ R7, R4, UR45, -R12.reuse ;  /* 0x0000002d04077c23 */ /* 0x100fe2000801080c */
[----:B------:R-:W-:Y:S01]  /*4080*/  @!P0 VIADD R4, R0, 0x31 ;  /* 0x0000003100048836 */ /* 0x000fe20000000000 */
[----:B------:R1:W-:Y:S04]  /*4090*/  MUFU.EX2 R249, R6 ;  /* 0x0000000600f97308 */ /* 0x0003e80000000800 */
[C---:B------:R-:W-:Y:S02]  /*40a0*/  @!P0 ISETP.GE.AND P6, PT, R4.reuse, R11, PT ;  /* 0x0000000b0400820c */ /* 0x040fe40003fc6270 */
[C---:B------:R-:W-:Y:S02]  /*40b0*/  @!P0 ISETP.GE.AND P2, PT, R4.reuse, R14, PT ;  /* 0x0000000e0400820c */ /* 0x040fe40003f46270 */
[----:B------:R-:W-:Y:S02]  /*40c0*/  @!P0 ISETP.GE.AND P4, PT, R4, R10, PT ;  /* 0x0000000a0400820c */ /* 0x000fe40003f86270 */
[----:B------:R2:W-:Y:S01]  /*40d0*/  MUFU.EX2 R143, R7 ;  /* 0x00000007008f7308 */ /* 0x0005e20000000800 */
[--C-:B-1----:R-:W-:Y:S01]  /*40e0*/  FFMA.FTZ R6, R5, UR45, -R12.reuse ;  /* 0x0000002d05067c23 */ /* 0x102fe2000801080c */
[----:B------:R-:W-:Y:S08]  /*40f0*/  @!P0 IADD3 R5, R0, 0x30, RZ ;  /* 0x0000003000058810 */ /* 0x000ff00007ffe0ff */
[----:B------:R1:W3:Y:S01]  /*4100*/  MUFU.EX2 R144, R6 ;  /* 0x0000000600907308 */ /* 0x0002e20000000800 */
[C---:B------:R-:W-:Y:S02]  /*4110*/  @!P0 ISETP.GE.AND P1, PT, R5.reuse, R15, PT ;  /* 0x0000000f0500820c */ /* 0x040fe40003f26270 */
[C---:B------:R-:W-:Y:S02]  /*4120*/  @!P0 ISETP.GE.AND P3, PT, R5.reuse, R14, PT ;  /* 0x0000000e0500820c */ /* 0x040fe40003f66270 */
[----:B--2---:R-:W-:Y:S02]  /*4130*/  MOV R7, R237 ;  /* 0x000000ed00077202 */ /* 0x004fe40000000f00 */
[----:B------:R-:W-:Y:S02]  /*4140*/  @!P0 ISETP.GE.AND P5, PT, R5, R10, PT ;  /* 0x0000000a0500820c */ /* 0x000fe40003fa6270 */
[----:B-1----:R-:W-:Y:S02]  /*4150*/  MOV R6, R238 ;  /* 0x000000ee00067202 */ /* 0x002fe40000000f00 */
[----:B------:R-:W-:Y:S02]  /*4160*/  @!P0 FSEL R6, R238, -INF , !P1 ;  /* 0xff800000ee068808 */ /* 0x000fe40004800000 */
[----:B------:R-:W-:Y:S02]  /*4170*/  @!P0 ISETP.GE.AND P1, PT, R4, R15, PT ;  /* 0x0000000f0400820c */ /* 0x000fe40003f26270 */
[----:B------:R-:W-:Y:S01]  /*4180*/  @!P0 IADD3 R4, R0, 0x38, RZ ;  /* 0x0000003800048810 */ /* 0x000fe20007ffe0ff */
[--C-:B------:R-:W-:Y:S01]  /*4190*/  FFMA.FTZ R6, R6, UR45, -R13.reuse ;  /* 0x0000002d06067c23 */ /* 0x100fe2000801080d */
[----:B------:R-:W-:Y:S02]  /*41a0*/  @!P0 FSEL R7, R237, -INF , !P1 ;  /* 0xff800000ed078808 */ /* 0x000fe40004800000 */
[----:B------:R-:W-:Y:S01]  /*41b0*/  @!P0 ISETP.GE.AND P1, PT, R5, R11, PT ;  /* 0x0000000b0500820c */ /* 0x000fe20003f26270 */
[----:B------:R1:W-:Y:S01]  /*41c0*/  MUFU.EX2 R248, R6 ;  /* 0x0000000600f87308 */ /* 0x0003e20000000800 */
[----:B------:R-:W-:Y:S02]  /*41d0*/  MOV R5, R135 ;  /* 0x0000008700057202 */ /* 0x000fe40000000f00 */
[----:B------:R-:W-:Y:S02]  /*41e0*/  @!P0 FSEL R5, R135, -INF , !P3 ;  /* 0xff80000087058808 */ /* 0x000fe40005800000 */
[----:B------:R-:W-:Y:S02]  /*41f0*/  @!P0 IADD3 R0, R0, 0x39, RZ ;  /* 0x0000003900008810 */ /* 0x000fe40007ffe0ff */
[-C--:B------:R-:W-:Y:S01]  /*4200*/  @!P0 ISETP.GE.AND P3, PT, R4, R11.reuse, PT ;  /* 0x0000000b0400820c */ /* 0x080fe20003f66270 */
[----:B------:R-:W-:Y:S04]  /*4210*/  FFMA.FTZ R5, R5, UR45, -R12 ;  /* 0x0000002d05057c23 */ /* 0x000fe8000801080c */
[----:B------:R2:W-:Y:S01]  /*4220*/  MUFU.EX2 R142, R5 ;  /* 0x00000005008e7308 */ /* 0x0005e20000000800 */
[----:B-1----:R-:W-:Y:S01]  /*4230*/  FFMA.FTZ R6, R7, UR45, -R13 ;  /* 0x0000002d07067c23 */ /* 0x002fe2000801080d */
[----:B------:R-:W-:Y:S01]  /*4240*/  IMAD.MOV.U32 R7, RZ, RZ, R134 ;  /* 0x000000ffff077224 */ /* 0x000fe200078e0086 */
[----:B------:R-:W-:Y:S07]  /*4250*/  @!P0 FSEL R7, R134, -INF , !P2 ;  /* 0xff80000086078808 */ /* 0x000fee0005000000 */
[----:B------:R1:W3:Y:S01]  /*4260*/  MUFU.EX2 R247, R6 ;  /* 0x0000000600f77308 */ /* 0x0002e20000000800 */
[----:B------:R-:W-:Y:S01]  /*4270*/  @!P0 ISETP.GE.AND P2, PT, R0, R11, PT ;  /* 0x0000000b0000820c */ /* 0x000fe20003f46270 */
[----:B------:R-:W-:Y:S01]  /*4280*/  FFMA.FTZ R11, R7, UR45, -R12 ;  /* 0x0000002d070b7c23 */ /* 0x000fe2000801080c */
[----:B------:R-:W-:Y:S01]  /*4290*/  IMAD.MOV.U32 R7, RZ, RZ, R165 ;  /* 0x000000ffff077224 */ /* 0x000fe200078e00a5 */
[----:B------:R-:W-:Y:S02]  /*42a0*/  @!P0 FSEL R7, R165, -INF , !P5 ;  /* 0xff800000a5078808 */ /* 0x000fe40006800000 */
[----:B------:R-:W-:Y:S04]  /*42b0*/  @!P0 ISETP.GE.AND P5, PT, R4, R14, PT ;  /* 0x0000000e0400820c */ /* 0x000fe80003fa6270 */
[----:B------:R4:W3:Y:S01]  /*42c0*/  MUFU.EX2 R140, R11 ;  /* 0x0000000b008c7308 */ /* 0x0008e20000000800 */
[----:B--2---:R-:W-:Y:S02]  /*42d0*/  MOV R5, R148 ;  /* 0x0000009400057202 */ /* 0x004fe40000000f00 */
[----:B------:R-:W-:Y:S02]  /*42e0*/  @!P0 FSEL R5, R148, -INF , !P6 ;  /* 0xff80000094058808 */ /* 0x000fe40007000000 */
[----:B------:R-:W-:Y:S03]  /*42f0*/  @!P0 ISETP.GE.AND P6, PT, R0, R15, PT ;  /* 0x0000000f0000820c */ /* 0x000fe60003fc6270 */
[--C-:B------:R-:W-:Y:S01]  /*4300*/  FFMA.FTZ R5, R5, UR45, -R9.reuse ;  /* 0x0000002d05057c23 */ /* 0x100fe20008010809 */
[----:B-1----:R-:W-:Y:S02]  /*4310*/  MOV R6, R147 ;  /* 0x0000009300067202 */ /* 0x002fe40000000f00 */
[----:B------:R-:W-:Y:S01]  /*4320*/  @!P0 FSEL R6, R147, -INF , !P1 ;  /* 0xff80000093068808 */ /* 0x000fe20004800000 */
[----:B------:R1:W-:Y:S01]  /*4330*/  MUFU.EX2 R169, R5 ;  /* 0x0000000500a97308 */ /* 0x0003e20000000800 */
[----:B------:R-:W-:Y:S02]  /*4340*/  @!P0 ISETP.GE.AND P1, PT, R4, R15, PT ;  /* 0x0000000f0400820c */ /* 0x000fe40003f26270 */
[----:B------:R-:W-:Y:S01]  /*4350*/  MOV R15, R141 ;  /* 0x0000008d000f7202 */ /* 0x000fe20000000f00 */
[--C-:B------:R-:W-:Y:S01]  /*4360*/  FFMA.FTZ R6, R6, UR45, -R9.reuse ;  /* 0x0000002d06067c23 */ /* 0x100fe20008010809 */
[----:B------:R-:W-:Y:S02]  /*4370*/  @!P0 FSEL R15, R141, -INF , !P3 ;  /* 0xff8000008d0f8808 */ /* 0x000fe40005800000 */
[----:B------:R-:W-:Y:S03]  /*4380*/  @!P0 ISETP.GE.AND P3, PT, R4, R10, PT ;  /* 0x0000000a0400820c */ /* 0x000fe60003f66270 */
[----:B------:R2:W-:Y:S01]  /*4390*/  MUFU.EX2 R170, R6 ;  /* 0x0000000600aa7308 */ /* 0x0005e20000000800 */
[----:B------:R-:W-:Y:S02]  /*43a0*/  F2FP.BF16.F32.PACK_AB R4, R80, R81 ;  /* 0x000000515004723e */ /* 0x000fe400000010ff */
[----:B----4-:R-:W-:Y:S02]  /*43b0*/  MOV R11, R164 ;  /* 0x000000a4000b7202 */ /* 0x010fe40000000f00 */
[----:B------:R-:W-:Y:S01]  /*43c0*/  @!P0 FSEL R11, R164, -INF , !P4 ;  /* 0xff800000a40b8808 */ /* 0x000fe20006000000 */
[----:B------:R4:W-:Y:S01]  /*43d0*/  STS [R214+0x12000], R4 ;  /* 0x01200004d6007388 */ /* 0x0009e20000000800 */
[----:B------:R-:W-:Y:S02]  /*43e0*/  @!P0 ISETP.GE.AND P4, PT, R0, R14, PT ;  /* 0x0000000e0000820c */ /* 0x000fe40003f86270 */
[----:B-1----:R-:W-:Y:S02]  /*43f0*/  F2FP.BF16.F32.PACK_AB R5, R2, R3 ;  /* 0x000000030205723e */ /* 0x002fe400000010ff */
[----:B------:R-:W-:Y:S02]  /*4400*/  MOV R14, R139 ;  /* 0x0000008b000e7202 */ /* 0x000fe40000000f00 */
[----:B------:R-:W-:Y:S01]  /*4410*/  @!P0 FSEL R14, R139, -INF , !P2 ;  /* 0xff8000008b0e8808 */ /* 0x000fe20005000000 */
[----:B------:R1:W-:Y:S01]  /*4420*/  STS [R214+0x12400], R5 ;  /* 0x01240005d6007388 */ /* 0x0003e20000000800 */
[----:B------:R-:W-:Y:S02]  /*4430*/  @!P0 ISETP.GE.AND P2, PT, R0, R10, PT ;  /* 0x0000000a0000820c */ /* 0x000fe40003f46270 */
[----:B------:R-:W-:Y:S01]  /*4440*/  F2FP.BF16.F32.PACK_AB R0, R78, R79 ;  /* 0x0000004f4e00723e */ /* 0x000fe200000010ff */
[--C-:B--2---:R-:W-:Y:S01]  /*4450*/  FFMA.FTZ R6, R7, UR45, -R8.reuse ;  /* 0x0000002d07067c23 */ /* 0x104fe20008010808 */
[--C-:B------:R-:W-:Y:S01]  /*4460*/  FFMA.FTZ R7, R15, UR45, -R9.reuse ;  /* 0x0000002d0f077c23 */ /* 0x100fe20008010809 */
[----:B------:R-:W-:Y:S02]  /*4470*/  FFMA.FTZ R9, R14, UR45, -R9 ;  /* 0x0000002d0e097c23 */ /* 0x000fe40008010809 */
[----:B------:R2:W-:Y:S01]  /*4480*/  STS [R213+0x12000], R0 ;  /* 0x01200000d5007388 */ /* 0x0005e20000000800 */
[----:B------:R3:W-:Y:S01]  /*4490*/  MUFU.EX2 R198, R6 ;  /* 0x0000000600c67308 */ /* 0x0007e20000000800 */
[----:B----4-:R-:W-:Y:S09]  /*44a0*/  F2FP.BF16.F32.PACK_AB R4, R191, R192 ;  /* 0x000000c0bf04723e */ /* 0x010ff200000010ff */
[----:B------:R4:W-:Y:S01]  /*44b0*/  MUFU.EX2 R166, R7 ;  /* 0x0000000700a67308 */ /* 0x0009e20000000800 */
[----:B------:R4:W-:Y:S01]  /*44c0*/  STS [R213+0x12400], R4 ;  /* 0x01240004d5007388 */ /* 0x0009e20000000800 */
[----:B-1----:R-:W-:Y:S01]  /*44d0*/  F2FP.BF16.F32.PACK_AB R5, R223, R224 ;  /* 0x000000e0df05723e */ /* 0x002fe200000010ff */
[----:B---3--:R-:W-:Y:S07]  /*44e0*/  FFMA.FTZ R6, R11, UR45, -R8 ;  /* 0x0000002d0b067c23 */ /* 0x008fee0008010808 */
[----:B------:R-:W-:Y:S01]  /*44f0*/  MUFU.EX2 R163, R9 ;  /* 0x0000000900a37308 */ /* 0x000fe20000000800 */
[----:B------:R1:W-:Y:S01]  /*4500*/  STS [R214+0x14000], R5 ;  /* 0x01400005d6007388 */ /* 0x0003e20000000800 */
[----:B--2---:R-:W-:Y:S08]  /*4510*/  F2FP.BF16.F32.PACK_AB R0, R235, R236 ;  /* 0x000000eceb00723e */ /* 0x004ff000000010ff */
[----:B------:R2:W-:Y:S01]  /*4520*/  MUFU.EX2 R196, R6 ;  /* 0x0000000600c47308 */ /* 0x0005e20000000800 */
[----:B----4-:R-:W-:Y:S01]  /*4530*/  MOV R7, R129 ;  /* 0x0000008100077202 */ /* 0x010fe20000000f00 */
[----:B------:R3:W-:Y:S01]  /*4540*/  STS [R214+0x14400], R0 ;  /* 0x01440000d6007388 */ /* 0x0007e20000000800 */
[----:B------:R-:W-:Y:S02]  /*4550*/  @!P0 FSEL R7, R129, -INF , !P4 ;  /* 0xff80000081078808 */ /* 0x000fe40006000000 */
[----:B------:R-:W-:Y:S02]  /*4560*/  F2FP.BF16.F32.PACK_AB R4, R76, R77 ;  /* 0x0000004d4c04723e */ /* 0x000fe400000010ff */
[----:B--2---:R-:W-:Y:S02]  /*4570*/  F2FP.BF16.F32.PACK_AB R6, R219, R220 ;  /* 0x000000dcdb06723e */ /* 0x004fe400000010ff */
[----:B-1----:R-:W-:Y:S03]  /*4580*/  F2FP.BF16.F32.PACK_AB R5, R229, R234 ;  /* 0x000000eae505723e */ /* 0x002fe600000010ff */
[----:B------:R1:W-:Y:S04]  /*4590*/  STS [R213+0x14000], R6 ;  /* 0x01400006d5007388 */ /* 0x0003e80000000800 */
[----:B------:R2:W-:Y:S01]  /*45a0*/  STS [R213+0x14400], R5 ;  /* 0x01440005d5007388 */ /* 0x0005e20000000800 */
[----:B---3--:R-:W-:Y:S03]  /*45b0*/  F2FP.BF16.F32.PACK_AB R0, R181, R182 ;  /* 0x000000b6b500723e */ /* 0x008fe600000010ff */
[----:B------:R3:W-:Y:S04]  /*45c0*/  STS [R215+0x12000], R4 ;  /* 0x01200004d7007388 */ /* 0x0007e80000000800 */
[----:B------:R4:W-:Y:S01]  /*45d0*/  STS [R215+0x12400], R0 ;  /* 0x01240000d7007388 */ /* 0x0009e20000000800 */
[----:B-1----:R-:W-:Y:S01]  /*45e0*/  IMAD.MOV.U32 R6, RZ, RZ, R226 ;  /* 0x000000ffff067224 */ /* 0x002fe200078e00e2 */
[----:B------:R-:W-:Y:S02]  /*45f0*/  @!P0 FSEL R6, R226, -INF , !P1 ;  /* 0xff800000e2068808 */ /* 0x000fe40004800000 */
[----:B------:R-:W-:Y:S02]  /*4600*/  IADD3 R36, P1, R22, UR28, RZ ;  /* 0x0000001c16247c10 */ /* 0x000fe4000ff3e0ff */
[----:B--2---:R-:W-:Y:S01]  /*4610*/  MOV R5, R225 ;  /* 0x000000e100057202 */ /* 0x004fe20000000f00 */
[--C-:B------:R-:W-:Y:S01]  /*4620*/  FFMA.FTZ R6, R6, UR45, -R13.reuse ;  /* 0x0000002d06067c23 */ /* 0x100fe2000801080d */
[----:B------:R-:W-:Y:S02]  /*4630*/  @!P0 FSEL R5, R225, -INF , !P6 ;  /* 0xff800000e1058808 */ /* 0x000fe40007000000 */
[----:B---3--:R-:W-:Y:S01]  /*4640*/  F2FP.BF16.F32.PACK_AB R4, R72, R73 ;  /* 0x000000494804723e */ /* 0x008fe200000010ff */
[----:B------:R1:W-:Y:S01]  /*4650*/  MUFU.EX2 R242, R6 ;  /* 0x0000000600f27308 */ /* 0x0003e20000000800 */
[----:B------:R-:W-:Y:S01]  /*4660*/  IADD3.X R37, R21, UR9, RZ, P1, !PT ;  /* 0x0000000915257c10 */ /* 0x000fe20008ffe4ff */
[----:B------:R-:W-:Y:S01]  /*4670*/  FFMA.FTZ R13, R5, UR45, -R13 ;  /* 0x0000002d050d7c23 */ /* 0x000fe2000801080d */
[----:B----4-:R-:W-:Y:S01]  /*4680*/  F2FP.BF16.F32.PACK_AB R0, R167, R168 ;  /* 0x000000a8a700723e */ /* 0x010fe200000010ff */
[----:B------:R2:W-:Y:S01]  /*4690*/  STS [R212+0x12000], R4 ;  /* 0x01200004d4007388 */ /* 0x0005e20000000800 */
[----:B------:R-:W-:Y:S03]  /*46a0*/  F2FP.BF16.F32.PACK_AB R5, R207, R216 ;  /* 0x000000d8cf05723e */ /* 0x000fe600000010ff */
[----:B------:R-:W3:Y:S02]  /*46b0*/  LDG.E R115, desc[UR26][R36.64] ;  /* 0x0000001a24737981 */ /* 0x000ee4000c1e1900 */
[----:B------:R-:W4:Y:S02]  /*46c0*/  MUFU.EX2 R241, R13 ;  /* 0x0000000d00f17308 */ /* 0x000f240000000800 */
[----:B------:R-:W3:Y:S04]  /*46d0*/  LDG.E R114, desc[UR26][R36.64+0x20] ;  /* 0x0000201a24727981 */ /* 0x000ee8000c1e1900 */
[----:B------:R4:W-:Y:S01]  /*46e0*/  STS [R212+0x12400], R0 ;  /* 0x01240000d4007388 */ /* 0x0009e20000000800 */
[----:B-1----:R-:W-:Y:S02]  /*46f0*/  MOV R6, R132 ;  /* 0x0000008400067202 */ /* 0x002fe40000000f00 */
[----:B------:R-:W-:Y:S01]  /*4700*/  @!P0 FSEL R6, R132, -INF , !P5 ;  /* 0xff80000084068808 */ /* 0x000fe20006800000 */
[----:B------:R-:W5:Y:S04]  /*4710*/  LDG.E R113, desc[UR26][R36.64+0x100] ;  /* 0x0001001a24717981 */ /* 0x000f68000c1e1900 */
[----:B------:R1:W-:Y:S01]  /*4720*/  STS [R215+0x14000], R5 ;  /* 0x01400005d7007388 */ /* 0x0003e20000000800 */
[--C-:B------:R-:W-:Y:S01]  /*4730*/  FFMA.FTZ R6, R6, UR45, -R12.reuse ;  /* 0x0000002d06067c23 */ /* 0x100fe2000801080c */
[----:B------:R-:W-:Y:S01]  /*4740*/  FFMA.FTZ R12, R7, UR45, -R12 ;  /* 0x0000002d070c7c23 */ /* 0x000fe2000801080c */
[----:B------:R-:W-:Y:S01]  /*4750*/  MOV R7, R155 ;  /* 0x0000009b00077202 */ /* 0x000fe20000000f00 */
[----:B------:R1:W5:Y:S01]  /*4760*/  LDG.E R112, desc[UR26][R36.64+0x120] ;  /* 0x0001201a24707981 */ /* 0x000362000c1e1900 */
[----:B--2---:R-:W-:Y:S01]  /*4770*/  F2FP.BF16.F32.PACK_AB R4, R227, R228 ;  /* 0x000000e4e304723e */ /* 0x004fe200000010ff */
[----:B------:R2:W-:Y:S01]  /*4780*/  MUFU.EX2 R136, R6 ;  /* 0x0000000600887308 */ /* 0x0005e20000000800 */
[----:B------:R-:W-:Y:S02]  /*4790*/  @!P0 FSEL R7, R155, -INF , !P2 ;  /* 0xff8000009b078808 */ /* 0x000fe40005000000 */
[----:B------:R-:W-:Y:S01]  /*47a0*/  PLOP3.LUT P2, PT, PT, PT, UP3, 0x80, 0x0 ;  /* 0x000000000000781c */ /* 0x000fe20003f4f038 */
[----:B------:R1:W-:Y:S06]  /*47b0*/  STS [R215+0x14400], R4 ;  /* 0x01440004d7007388 */ /* 0x0003ec0000000800 */
[----:B------:R-:W1:Y:S01]  /*47c0*/  MUFU.EX2 R133, R12 ;  /* 0x0000000c00857308 */ /* 0x000e620000000800 */
[----:B----4-:R-:W-:Y:S05]  /*47d0*/  F2FP.BF16.F32.PACK_AB R0, R199, R200 ;  /* 0x000000c8c700723e */ /* 0x010fea00000010ff */
[----:B------:R4:W-:Y:S01]  /*47e0*/  STS [R212+0x14000], R0 ;  /* 0x01400000d4007388 */ /* 0x0009e20000000800 */
[----:B--2---:R-:W-:Y:S01]  /*47f0*/  IMAD.MOV.U32 R6, RZ, RZ, R156 ;  /* 0x000000ffff067224 */ /* 0x004fe200078e009c */
[----:B------:R-:W-:Y:S02]  /*4800*/  @!P0 FSEL R6, R156, -INF , !P3 ;  /* 0xff8000009c068808 */ /* 0x000fe40005800000 */
[----:B-1----:R-:W-:Y:S03]  /*4810*/  F2FP.BF16.F32.PACK_AB R5, R70, R71 ;  /* 0x000000474605723e */ /* 0x002fe600000010ff */
[--C-:B------:R-:W-:Y:S01]  /*4820*/  FFMA.FTZ R6, R6, UR45, -R8.reuse ;  /* 0x0000002d06067c23 */ /* 0x100fe20008010808 */
[----:B------:R-:W-:Y:S01]  /*4830*/  FFMA.FTZ R8, R7, UR45, -R8 ;  /* 0x0000002d07087c23 */ /* 0x000fe20008010808 */
[----:B------:R-:W-:Y:S02]  /*4840*/  F2FP.BF16.F32.PACK_AB R7, R205, R206 ;  /* 0x000000cecd07723e */ /* 0x000fe400000010ff */
[----:B------:R1:W-:Y:S01]  /*4850*/  MUFU.EX2 R186, R6 ;  /* 0x0000000600ba7308 */ /* 0x0003e20000000800 */
[----:B------:R-:W-:Y:S09]  /*4860*/  F2FP.BF16.F32.PACK_AB R4, R157, R161 ;  /* 0x000000a19d04723e */ /* 0x000ff200000010ff */
[----:B------:R-:W2:Y:S01]  /*4870*/  MUFU.EX2 R185, R8 ;  /* 0x0000000800b97308 */ /* 0x000ea20000000800 */
[----:B----4-:R-:W-:Y:S02]  /*4880*/  F2FP.BF16.F32.PACK_AB R0, R221, R222 ;  /* 0x000000dedd00723e */ /* 0x010fe400000010ff */
[----:B-1----:R-:W-:Y:S03]  /*4890*/  F2FP.BF16.F32.PACK_AB R6, R143, R144 ;  /* 0x000000908f06723e */ /* 0x002fe600000010ff */
[----:B------:R1:W-:Y:S04]  /*48a0*/  STS [R212+0x14400], R0 ;  /* 0x01440000d4007388 */ /* 0x0003e80000000800 */
[----:B------:R4:W-:Y:S04]  /*48b0*/  STS [R209+0x12000], R5 ;  /* 0x01200005d1007388 */ /* 0x0009e80000000800 */
[----:B------:R2:W-:Y:S04]  /*48c0*/  STS [R209+0x12400], R4 ;  /* 0x01240004d1007388 */ /* 0x0005e80000000800 */
[----:B------:R2:W-:Y:S01]  /*48d0*/  STS [R208+0x12400], R6 ;  /* 0x01240006d0007388 */ /* 0x0005e20000000800 */
[----:B-1----:R-:W-:Y:S02]  /*48e0*/  F2FP.BF16.F32.PACK_AB R0, R249, R250 ;  /* 0x000000faf900723e */ /* 0x002fe400000010ff */
[----:B----4-:R-:W-:Y:S03]  /*48f0*/  F2FP.BF16.F32.PACK_AB R5, R187, R190 ;  /* 0x000000bebb05723e */ /* 0x010fe600000010ff */
[----:B------:R1:W-:Y:S01]  /*4900*/  STS [R208+0x12000], R0 ;  /* 0x01200000d0007388 */ /* 0x0003e20000000800 */
[----:B--2---:R-:W-:Y:S03]  /*4910*/  F2FP.BF16.F32.PACK_AB R4, R217, R218 ;  /* 0x000000dad904723e */ /* 0x004fe600000010ff */
[----:B------:R2:W-:Y:S01]  /*4920*/  STS [R209+0x14000], R5 ;  /* 0x01400005d1007388 */ /* 0x0005e20000000800 */
[----:B------:R-:W-:Y:S03]  /*4930*/  F2FP.BF16.F32.PACK_AB R6, R247, R248 ;  /* 0x000000f8f706723e */ /* 0x000fe600000010ff */
[----:B------:R4:W-:Y:S04]  /*4940*/  STS [R209+0x14400], R4 ;  /* 0x01440004d1007388 */ /* 0x0009e80000000800 */
[----:B------:R4:W-:Y:S01]  /*4950*/  STS [R208+0x14400], R7 ;  /* 0x01440007d0007388 */ /* 0x0009e20000000800 */
[----:B-1----:R-:W-:Y:S02]  /*4960*/  F2FP.BF16.F32.PACK_AB R0, R177, R178 ;  /* 0x000000b2b100723e */ /* 0x002fe400000010ff */
[----:B--2---:R-:W-:Y:S03]  /*4970*/  F2FP.BF16.F32.PACK_AB R5, R140, R142 ;  /* 0x0000008e8c05723e */ /* 0x004fe600000010ff */
[----:B------:R1:W-:Y:S01]  /*4980*/  STS [R208+0x14000], R0 ;  /* 0x01400000d0007388 */ /* 0x0003e20000000800 */
[----:B----4-:R-:W-:Y:S03]  /*4990*/  F2FP.BF16.F32.PACK_AB R4, R241, R242 ;  /* 0x000000f2f104723e */ /* 0x010fe600000010ff */
        /* <DEDUP_REMOVED lines=8> */
[----:B------:R-:W-:Y:S01]  /*4a20*/  STS [R211+0x14000], R7 ;  /* 0x01400007d3007388 */ /* 0x000fe20000000800 */
[----:B------:R-:W-:Y:S03]  /*4a30*/  F2FP.BF16.F32.PACK_AB R4, R185, R186 ;  /* 0x000000bab904723e */ /* 0x000fe600000010ff */
[----:B------:R-:W-:Y:S04]  /*4a40*/  STS [R211+0x14400], R6 ;  /* 0x01440006d3007388 */ /* 0x000fe80000000800 */
[----:B------:R-:W-:Y:S04]  /*4a50*/  STS [R210+0x14000], R5 ;  /* 0x01400005d2007388 */ /* 0x000fe80000000800 */
[----:B------:R-:W-:Y:S04]  /*4a60*/  STS [R210+0x14400], R4 ;  /* 0x01440004d2007388 */ /* 0x000fe80000000800 */
[----:B------:R-:W-:Y:S01]  /*4a70*/  LDSM.16.M88.4 R16, [R116+0x8000] ;  /* 0x008000007410783b */ /* 0x000fe20000000200 */
[----:B-1----:R-:W-:Y:S07]  /*4a80*/  LEA R0, R124, UR5, 0x1 ;  /* 0x000000057c007c11 */ /* 0x002fee000f8e08ff */
[----:B------:R-:W-:Y:S08]  /*4a90*/  LDSM.16.M88.4 R32, [R116+0x8400] ;  /* 0x008400007420783b */ /* 0x000ff00000000200 */
[----:B------:R-:W1:Y:S08]  /*4aa0*/  LDSM.16.M88.4 R64, [R0+0x4000] ;  /* 0x004000000040783b */ /* 0x000e700000000200 */
[----:B------:R2:W4:Y:S08]  /*4ab0*/  LDSM.16.M88.4 R60, [R0+0x5000] ;  /* 0x00500000003c783b */ /* 0x0005300000000200 */
[----:B------:R-:W4:Y:S08]  /*4ac0*/  LDSM.16.M88.4 R48, [R116+0x8800] ;  /* 0x008800007430783b */ /* 0x000f300000000200 */
[----:B------:R-:W3:Y:S01]  /*4ad0*/  LDSM.16.M88.4 R100, [R116+0x8c00] ;  /* 0x008c00007464783b */ /* 0x000ee20000000200 */
[----:B--2---:R-:W-:Y:S07]  /*4ae0*/  IADD3 R0, R0, R122, RZ ;  /* 0x0000007a00007210 */ /* 0x004fee0007ffe0ff */
[----:B------:R-:W-:Y:S01]  /*4af0*/  LDSM.16.M88.4 R104, [R117+0x8000] ;  /* 0x008000007568783b */ /* 0x000fe20000000200 */
[-C--:B-1----:R-:W-:Y:S07]  /*4b00*/  HMMA.16816.F32.BF16 R4, R64, R16.reuse, RZ ;  /* 0x000000104004723c */ /* 0x082fee00000418ff */
[----:B------:R-:W-:Y:S01]  /*4b10*/  LDSM.16.M88.4 R108, [R0+0x5000] ;  /* 0x00500000006c783b */ /* 0x000fe20000000200 */
[C---:B----4-:R-:W-:Y:S06]  /*4b20*/  HMMA.16816.F32.BF16 R8, R60.reuse, R16, RZ ;  /* 0x000000103c08723c */ /* 0x050fec00000418ff */
        /* <DEDUP_REMOVED lines=10> */
[-C--:B---3--:R-:W-:Y:S06]  /*4bd0*/  HMMA.16816.F32.BF16 R52, R64, R100.reuse, RZ ;  /* 0x000000644034723c */ /* 0x088fec00000418ff */
[C---:B------:R-:W-:Y:S06]  /*4be0*/  HMMA.16816.F32.BF16 R56, R60.reuse, R100, RZ ;  /* 0x000000643c38723c */ /* 0x040fec00000418ff */
[-C--:B------:R-:W-:Y:S06]  /*4bf0*/  HMMA.16816.F32.BF16 R60, R60, R102.reuse, RZ ;  /* 0x000000663c3c723c */ /* 0x080fec00000418ff */
[----:B------:R-:W-:Y:S01]  /*4c00*/  HMMA.16816.F32.BF16 R64, R64, R102, RZ ;  /* 0x000000664040723c */ /* 0x000fe200000418ff */
[----:B------:R1:W2:Y:S04]  /*4c10*/  LDSM.16.M88.4 R100, [R0+0x4000] ;  /* 0x004000000064783b */ /* 0x0002a80000000200 */
[----:B-1----:R-:W-:Y:S04]  /*4c20*/  MOV R0, R83 ;  /* 0x0000005300007202 */ /* 0x002fe80000000f00 */
[----:B------:R1:W5:Y:S02]  /*4c30*/  LDL.LU R83, [R1+0x80] ;  /* 0x0000800001537983 */ /* 0x0003640000300800 */
[----:B------:R-:W-:Y:S04]  /*4c40*/  FFMA.FTZ R0, -R0, R0, 1 ;  /* 0x3f80000000007423 */ /* 0x000fe80000010100 */
[----:B------:R-:W-:Y:S01]  /*4c50*/  FMUL.FTZ R0, R0, UR46 ;  /* 0x0000002e00007c20 */ /* 0x000fe20008410000 */
[-C--:B--2---:R-:W-:Y:S06]  /*4c60*/  HMMA.16816.F32.BF16 R4, R100, R104.reuse, R4 ;  /* 0x000000686404723c */ /* 0x084fec0000041804 */
[C---:B------:R-:W-:Y:S06]  /*4c70*/  HMMA.16816.F32.BF16 R8, R108.reuse, R104, R8 ;  /* 0x000000686c08723c */ /* 0x040fec0000041808 */
[-C--:B------:R-:W-:Y:S06]  /*4c80*/  HMMA.16816.F32.BF16 R12, R108, R106.reuse, R12 ;  /* 0x0000006a6c0c723c */ /* 0x080fec000004180c */
[C---:B------:R-:W-:Y:S01]  /*4c90*/  HMMA.16816.F32.BF16 R16, R100.reuse, R106, R16 ;  /* 0x0000006a6410723c */ /* 0x040fe20000041810 */
[----:B------:R-:W2:Y:S05]  /*4ca0*/  LDSM.16.M88.4 R104, [R117+0x8400] ;  /* 0x008400007568783b */ /* 0x000eaa0000000200 */
[C---:B------:R-:W-:Y:S01]  /*4cb0*/  FADD.FTZ R6, -R114.reuse, R6 ;  /* 0x0000000672067221 */ /* 0x040fe20000010100 */
[----:B------:R-:W-:Y:S04]  /*4cc0*/  FADD.FTZ R7, -R114, R7 ;  /* 0x0000000772077221 */ /* 0x000fe80000010100 */
[----:B------:R-:W-:Y:S11]  /*4cd0*/  FMUL.FTZ R7, R2, R7 ;  /* 0x0000000702077220 */ /* 0x000ff60000410000 */
[----:B------:R-:W-:Y:S02]  /*4ce0*/  @!UPT UIADD3 URZ, URZ, URZ, URZ ;  /* 0x0000003f3f3ff290 */ /* 0x000fe4000fffe03f */
[C---:B------:R-:W-:Y:S01]  /*4cf0*/  FADD.FTZ R16, -R115.reuse, R16 ;  /* 0x0000001073107221 */ /* 0x040fe20000010100 */
[C---:B------:R-:W-:Y:S01]  /*4d00*/  FADD.FTZ R17, -R115.reuse, R17 ;  /* 0x0000001173117221 */ /* 0x040fe20000010100 */
[-C--:B--2---:R-:W-:Y:S06]  /*4d10*/  HMMA.16816.F32.BF16 R20, R100, R104.reuse, R20 ;  /* 0x000000686414723c */ /* 0x084fec0000041814 */
[C---:B------:R-:W-:Y:S06]  /*4d20*/  HMMA.16816.F32.BF16 R24, R108.reuse, R104, R24 ;  /* 0x000000686c18723c */ /* 0x040fec0000041818 */
[-C--:B------:R-:W-:Y:S06]  /*4d30*/  HMMA.16816.F32.BF16 R28, R108, R106.reuse, R28 ;  /* 0x0000006a6c1c723c */ /* 0x080fec000004181c */
[C---:B------:R-:W-:Y:S01]  /*4d40*/  HMMA.16816.F32.BF16 R32, R100.reuse, R106, R32 ;  /* 0x0000006a6420723c */ /* 0x040fe20000041820 */
[----:B------:R-:W2:Y:S11]  /*4d50*/  LDSM.16.M88.4 R104, [R117+0x8800] ;  /* 0x008800007568783b */ /* 0x000eb60000000200 */
[----:B------:R-:W-:Y:S11]  /*4d60*/  @!UPT UIADD3 URZ, URZ, URZ, URZ ;  /* 0x0000003f3f3ff290 */ /* 0x000ff6000fffe03f */
[----:B------:R-:W-:Y:S01]  /*4d70*/  @!UPT UIADD3 URZ, URZ, URZ, URZ ;  /* 0x0000003f3f3ff290 */ /* 0x000fe2000fffe03f */
[C---:B------:R-:W-:Y:S01]  /*4d80*/  FADD.FTZ R32, -R115.reuse, R32 ;  /* 0x0000002073207221 */ /* 0x040fe20000010100 */
[C---:B------:R-:W-:Y:S01]  /*4d90*/  FADD.FTZ R33, -R115.reuse, R33 ;  /* 0x0000002173217221 */ /* 0x040fe20000010100 */
[-C--:B--2---:R-:W-:Y:S06]  /*4da0*/  HMMA.16816.F32.BF16 R36, R100, R104.reuse, R36 ;  /* 0x000000686424723c */ /* 0x084fec0000041824 */
[C---:B------:R-:W-:Y:S06]  /*4db0*/  HMMA.16816.F32.BF16 R40, R108.reuse, R104, R40 ;  /* 0x000000686c28723c */ /* 0x040fec0000041828 */
[-C--:B------:R-:W-:Y:S06]  /*4dc0*/  HMMA.16816.F32.BF16 R44, R108, R106.reuse, R44 ;  /* 0x0000006a6c2c723c */ /* 0x080fec000004182c */
[C---:B------:R-:W-:Y:S01]  /*4dd0*/  HMMA.16816.F32.BF16 R48, R100.reuse, R106, R48 ;  /* 0x0000006a6430723c */ /* 0x040fe20000041830 */
[----:B------:R-:W2:Y:S05]  /*4de0*/  LDSM.16.M88.4 R104, [R117+0x8c00] ;  /* 0x008c00007568783b */ /* 0x000eaa0000000200 */
[-C--:B--2---:R-:W-:Y:S06]  /*4df0*/  HMMA.16816.F32.BF16 R52, R100, R104.reuse, R52 ;  /* 0x000000686434723c */ /* 0x084fec0000041834 */
[C---:B------:R-:W-:Y:S06]  /*4e00*/  HMMA.16816.F32.BF16 R56, R108.reuse, R104, R56 ;  /* 0x000000686c38723c */ /* 0x040fec0000041838 */
[-C--:B------:R-:W-:Y:S05]  /*4e10*/  HMMA.16816.F32.BF16 R60, R108, R106.reuse, R60 ;  /* 0x0000006a6c3c723c */ /* 0x080fea000004183c */
[C---:B------:R-:W-:Y:S01]  /*4e20*/  FADD.FTZ R105, -R115.reuse, R4 ;  /* 0x0000000473697221 */ /* 0x040fe20000010100 */
[----:B------:R-:W-:Y:S01]  /*4e30*/  FFMA.FTZ R4, -R82, R82, 1 ;  /* 0x3f80000052047423 */ /* 0x000fe20000010152 */
[----:B------:R-:W-:Y:S01]  /*4e40*/  HMMA.16816.F32.BF16 R64, R100, R106, R64 ;  /* 0x0000006a6440723c */ /* 0x000fe20000041840 */
[----:B------:R1:W5:Y:S03]  /*4e50*/  LDL.LU R82, [R1+0x7c] ;  /* 0x00007c0001527983 */ /* 0x0003660000300800 */
[----:B------:R-:W-:Y:S01]  /*4e60*/  FADD.FTZ R104, -R115, R5 ;  /* 0x0000000573687221 */ /* 0x000fe20000010100 */
[----:B------:R-:W-:Y:S01]  /*4e70*/  FMUL.FTZ R5, R81, R105 ;  /* 0x0000006951057220 */ /* 0x000fe20000410000 */
[C---:B------:R-:W-:Y:S01]  /*4e80*/  FADD.FTZ R52, -R115.reuse, R52 ;  /* 0x0000003473347221 */ /* 0x040fe20000010100 */
[----:B------:R1:W5:Y:S01]  /*4e90*/  LDL.LU R81, [R1+0x78] ;  /* 0x0000780001517983 */ /* 0x0003620000300800 */
[----:B------:R-:W-:Y:S03]  /*4ea0*/  FMUL.FTZ R104, R80, R104 ;  /* 0x0000006850687220 */ /* 0x000fe60000410000 */
        /* <DEDUP_REMOVED lines=8> */
[----:B------:R-:W-:Y:S01]  /*4f30*/  FFMA.FTZ R17, -R75, R75, 1 ;  /* 0x3f8000004b117423 */ /* 0x000fe2000001014b */
[----:B------:R1:W5:Y:S01]  /*4f40*/  LDL.LU R78, [R1+0x6c] ;  /* 0x00006c00014e7983 */ /* 0x0003620000300800 */
[----:B------:R-:W-:Y:S01]  /*4f50*/  FMUL.FTZ R102, R76, R102 ;  /* 0x000000664c667220 */ /* 0x000fe20000410000 */
[----:B------:R-:W-:Y:S01]  /*4f60*/  FMUL.FTZ R52, R248, R52 ;  /* 0x00000034f8347220 */ /* 0x000fe20000410000 */
[----:B------:R-:W-:Y:S01]  /*4f70*/  FMUL.FTZ R100, R5, R0 ;  /* 0x0000000005647220 */ /* 0x000fe20000410000 */
[----:B------:R1:W5:Y:S01]  /*4f80*/  LDL.LU R77, [R1+0x68] ;  /* 0x00006800014d7983 */ /* 0x0003620000300800 */
[----:B------:R-:W-:Y:S01]  /*4f90*/  FMUL.FTZ R17, R17, UR46 ;  /* 0x0000002e11117c20 */ /* 0x000fe20008410000 */
[----:B------:R-:W-:Y:S01]  /*4fa0*/  FMUL.FTZ R16, R16, UR46 ;  /* 0x0000002e10107c20 */ /* 0x000fe20008410000 */
[----:B------:R-:W-:Y:S01]  /*4fb0*/  FFMA.FTZ R5, -R252, R252, 1 ;  /* 0x3f800000fc057423 */ /* 0x000fe200000101fc */
[----:B------:R1:W5:Y:S01]  /*4fc0*/  LDL.LU R76, [R1+0x64] ;  /* 0x00006400014c7983 */ /* 0x0003620000300800 */
[----:B------:R-:W-:Y:S01]  /*4fd0*/  FMUL.FTZ R17, R20, R17 ;  /* 0x0000001114117220 */ /* 0x000fe20000410000 */
[----:B------:R-:W-:Y:S01]  /*4fe0*/  FMUL.FTZ R16, R21, R16 ;  /* 0x0000001015107220 */ /* 0x000fe20000410000 */
[----:B------:R-:W-:Y:S01]  /*4ff0*/  FMUL.FTZ R5, R5, UR46 ;  /* 0x0000002e05057c20 */ /* 0x000fe20008410000 */
[----:B------:R1:W5:Y:S01]  /*5000*/  LDL.LU R75, [R1+0x60] ;  /* 0x00006000014b7983 */ /* 0x0003620000300800 */
[----:B------:R-:W-:Y:S01]  /*5010*/  FADD.FTZ R53, -R115, R53 ;  /* 0x0000003573357221 */ /* 0x000fe20000010100 */
[----:B------:R-:W-:Y:S01]  /*5020*/  FMUL.FTZ R4, R4, UR46 ;  /* 0x0000002e04047c20 */ /* 0x000fe20008410000 */
[----:B------:R-:W-:Y:S01]  /*5030*/  FMUL.FTZ R5, R101, R5 ;  /* 0x0000000565057220 */ /* 0x000fe20000410000 */
[----:B------:R1:W5:Y:S01]  /*5040*/  LDL.LU R74, [R1+0x5c] ;  /* 0x00005c00014a7983 */ /* 0x0003620000300800 */
[----:B------:R-:W-:Y:S01]  /*5050*/  FMUL.FTZ R53, R247, R53 ;  /* 0x00000035f7357220 */ /* 0x000fe20000410000 */
[----:B------:R-:W-:Y:S01]  /*5060*/  FMUL.FTZ R0, R104, R4 ;  /* 0x0000000468007220 */ /* 0x000fe20000410000 */
[----:B------:R-:W-:Y:S01]  /*5070*/  FFMA.FTZ R4, -R251, R251, 1 ;  /* 0x3f800000fb047423 */ /* 0x000fe200000101fb */
[----:B------:R-:W-:Y:S01]  /*5080*/  FFMA.FTZ R21, -R240, R240, 1 ;  /* 0x3f800000f0157423 */ /* 0x000fe200000101f0 */
[----:B------:R-:W-:Y:S02]  /*5090*/  FFMA.FTZ R20, -R239, R239, 1 ;  /* 0x3f800000ef147423 */ /* 0x000fe400000101ef */
[----:B------:R-:W-:Y:S01]  /*50a0*/  FMUL.FTZ R4, R4, UR46 ;  /* 0x0000002e04047c20 */ /* 0x000fe20008410000 */
[----:B------:R-:W-:Y:S01]  /*50b0*/  F2FP.BF16.F32.PACK_AB R0, R0, R100 ;  /* 0x000000640000723e */ /* 0x000fe200000010ff */
[----:B------:R-:W-:Y:S01]  /*50c0*/  FMUL.FTZ R21, R21, UR46 ;  /* 0x0000002e15157c20 */ /* 0x000fe20008410000 */
[----:B------:R-:W-:Y:S01]  /*50d0*/  F2FP.BF16.F32.PACK_AB R100, R16, R17 ;  /* 0x000000111064723e */ /* 0x000fe200000010ff */
[----:B------:R-:W-:Y:S01]  /*50e0*/  FMUL.FTZ R4, R102, R4 ;  /* 0x0000000466047220 */ /* 0x000fe20000410000 */
[C---:B------:R-:W-:Y:S01]  /*50f0*/  FADD.FTZ R16, -R115.reuse, R36 ;  /* 0x0000002473107221 */ /* 0x040fe20000010100 */
[----:B------:R-:W-:Y:S01]  /*5100*/  FADD.FTZ R17, -R115, R37 ;  /* 0x0000002573117221 */ /* 0x000fe20000010100 */
[----:B------:R-:W-:Y:S01]  /*5110*/  FMUL.FTZ R20, R20, UR46 ;  /* 0x0000002e14147c20 */ /* 0x000fe20008410000 */
[----:B------:R-:W-:Y:S01]  /*5120*/  FFMA.FTZ R36, -R245, R245, 1 ;  /* 0x3f800000f5247423 */ /* 0x000fe200000101f5 */
[----:B------:R-:W-:Y:S01]  /*5130*/  FMUL.FTZ R16, R71, R16 ;  /* 0x0000001047107220 */ /* 0x000fe20000410000 */
[----:B------:R-:W-:Y:S01]  /*5140*/  FMUL.FTZ R17, R70, R17 ;  /* 0x0000001146117220 */ /* 0x000fe20000410000 */
[----:B------:R-:W-:Y:S01]  /*5150*/  F2FP.BF16.F32.PACK_AB R101, R4, R5 ;  /* 0x000000050465723e */ /* 0x000fe200000010ff */
[----:B------:R-:W-:Y:S01]  /*5160*/  FMUL.FTZ R4, R73, R32 ;  /* 0x0000002049047220 */ /* 0x000fe20000410000 */
[----:B------:R-:W-:Y:S01]  /*5170*/  FMUL.FTZ R5, R72, R33 ;  /* 0x0000002148057220 */ /* 0x000fe20000410000 */
[----:B------:R1:W5:Y:S01]  /*5180*/  LDL.LU R73, [R1+0x58] ;  /* 0x0000580001497983 */ /* 0x0003620000300800 */
[----:B------:R-:W-:Y:S01]  /*5190*/  FMUL.FTZ R36, R36, UR46 ;  /* 0x0000002e24247c20 */ /* 0x000fe20008410000 */
[----:B------:R-:W-:Y:S01]  /*51a0*/  FFMA.FTZ R32, -R243, R243, 1 ;  /* 0x3f800000f3207423 */ /* 0x000fe200000101f3 */
[----:B------:R-:W-:Y:S01]  /*51b0*/  FFMA.FTZ R33, -R244, R244, 1 ;  /* 0x3f800000f4217423 */ /* 0x000fe200000101f4 */
[----:B------:R1:W5:Y:S01]  /*51c0*/  LDL.LU R72, [R1+0x54] ;  /* 0x0000540001487983 */ /* 0x0003620000300800 */
[----:B------:R-:W-:Y:S01]  /*51d0*/  FMUL.FTZ R36, R5, R36 ;  /* 0x0000002405247220 */ /* 0x000fe20000410000 */
[----:B------:R-:W-:Y:S01]  /*51e0*/  FMUL.FTZ R32, R32, UR46 ;  /* 0x0000002e20207c20 */ /* 0x000fe20008410000 */
[----:B------:R-:W-:Y:S01]  /*51f0*/  FMUL.FTZ R33, R33, UR46 ;  /* 0x0000002e21217c20 */ /* 0x000fe20008410000 */
[----:B------:R1:W5:Y:S01]  /*5200*/  LDL.LU R71, [R1+0x50] ;  /* 0x0000500001477983 */ /* 0x0003620000300800 */
[----:B------:R-:W-:Y:S01]  /*5210*/  FADD.FTZ R5, -R115, R49 ;  /* 0x0000003173057221 */ /* 0x000fe20000010100 */
[----:B------:R-:W-:Y:S01]  /*5220*/  FMUL.FTZ R32, R17, R32 ;  /* 0x0000002011207220 */ /* 0x000fe20000410000 */
[----:B------:R-:W-:Y:S01]  /*5230*/  FMUL.FTZ R33, R16, R33 ;  /* 0x0000002110217220 */ /* 0x000fe20000410000 */
[----:B------:R1:W5:Y:S01]  /*5240*/  LDL.LU R70, [R1+0x4c] ;  /* 0x00004c0001467983 */ /* 0x0003620000300800 */
[----:B------:R-:W-:Y:S01]  /*5250*/  FFMA.FTZ R17, -R238, R238, 1 ;  /* 0x3f800000ee117423 */ /* 0x000fe200000101ee */
[----:B------:R-:W-:Y:S01]  /*5260*/  FFMA.FTZ R16, -R237, R237, 1 ;  /* 0x3f800000ed107423 */ /* 0x000fe200000101ed */
[----:B------:R-:W-:Y:S01]  /*5270*/  FADD.FTZ R49, -R115, R65 ;  /* 0x0000004173317221 */ /* 0x000fe20000010100 */
[----:B------:R-:W-:Y:S01]  /*5280*/  FMUL.FTZ R5, R249, R5 ;  /* 0x00000005f9057220 */ /* 0x000fe20000410000 */
[----:B------:R-:W-:Y:S01]  /*5290*/  FMUL.FTZ R17, R17, UR46 ;  /* 0x0000002e11117c20 */ /* 0x000fe20008410000 */
[----:B------:R-:W-:Y:S01]  /*52a0*/  FMUL.FTZ R16, R16, UR46 ;  /* 0x0000002e10107c20 */ /* 0x000fe20008410000 */
[----:B------:R-:W-:Y:S01]  /*52b0*/  FMUL.FTZ R49, R241, R49 ;  /* 0x00000031f1317220 */ /* 0x000fe20000410000 */
[----:B------:R-:W-:Y:S01]  /*52c0*/  FMUL.FTZ R20, R5, R20 ;  /* 0x0000001405147220 */ /* 0x000fe20000410000 */
[----:B------:R-:W-:Y:S01]  /*52d0*/  FMUL.FTZ R17, R52, R17 ;  /* 0x0000001134117220 */ /* 0x000fe20000410000 */
[----:B------:R-:W-:Y:S01]  /*52e0*/  FMUL.FTZ R16, R53, R16 ;  /* 0x0000001035107220 */ /* 0x000fe20000410000 */
[----:B------:R-:W-:Y:S01]  /*52f0*/  FFMA.FTZ R5, -R226, R226, 1 ;  /* 0x3f800000e2057423 */ /* 0x000fe200000101e2 */
[----:B------:R-:W-:Y:S03]  /*5300*/  FFMA.FTZ R37, -R246, R246, 1 ;  /* 0x3f800000f6257423 */ /* 0x000fe600000101f6 */
[----:B------:R-:W-:Y:S01]  /*5310*/  FMUL.FTZ R5, R5, UR46 ;  /* 0x0000002e05057c20 */ /* 0x000fe20008410000 */
[----:B------:R-:W-:Y:S04]  /*5320*/  FMUL.FTZ R37, R37, UR46 ;  /* 0x0000002e25257c20 */ /* 0x000fe80008410000 */
[----:B------:R-:W-:Y:S01]  /*5330*/  FMUL.FTZ R37, R4, R37 ;  /* 0x0000002504257220 */ /* 0x000fe20000410000 */
[C---:B------:R-:W-:Y:S01]  /*5340*/  FADD.FTZ R4, -R115.reuse, R48 ;  /* 0x0000003073047221 */ /* 0x040fe20000010100 */
[----:B------:R-:W-:Y:S03]  /*5350*/  FADD.FTZ R48, -R115, R64 ;  /* 0x0000004073307221 */ /* 0x000fe60000010100 */
[----:B------:R-:W-:Y:S01]  /*5360*/  FMUL.FTZ R4, R250, R4 ;  /* 0x00000004fa047220 */ /* 0x000fe20000410000 */
[----:B------:R-:W-:Y:S01]  /*5370*/  FMUL.FTZ R48, R242, R48 ;  /* 0x00000030f2307220 */ /* 0x000fe20000410000 */
[----:B------:R-:W-:Y:S02]  /*5380*/  F2FP.BF16.F32.PACK_AB R37, R36, R37 ;  /* 0x000000252425723e */ /* 0x000fe400000010ff */
[----:B------:R-:W-:Y:S01]  /*5390*/  FMUL.FTZ R21, R4, R21 ;  /* 0x0000001504157220 */ /* 0x000fe20000410000 */
[----:B------:R-:W-:Y:S01]  /*53a0*/  FFMA.FTZ R4, -R225, R225, 1 ;  /* 0x3f800000e1047423 */ /* 0x000fe200000101e1 */
[----:B------:R-:W-:Y:S01]  /*53b0*/  FMUL.FTZ R5, R48, R5 ;  /* 0x0000000530057220 */ /* 0x000fe20000410000 */
[----:B------:R-:W-:Y:S02]  /*53c0*/  F2FP.BF16.F32.PACK_AB R36, R32, R33 ;  /* 0x000000212024723e */ /* 0x000fe400000010ff */
[----:B------:R-:W-:Y:S01]  /*53d0*/  FMUL.FTZ R4, R4, UR46 ;  /* 0x0000002e04047c20 */ /* 0x000fe20008410000 */
[----:B------:R-:W-:Y:S01]  /*53e0*/  F2FP.BF16.F32.PACK_AB R32, R16, R17 ;  /* 0x000000111020723e */ /* 0x000fe200000010ff */
[----:B------:R-:W-:Y:S01]  /*53f0*/  FFMA.FTZ R16, -R69, R69, 1 ;  /* 0x3f80000045107423 */ /* 0x000fe20000010145 */
[----:B------:R-:W-:Y:S01]  /*5400*/  FMUL.FTZ R17, R3, R6 ;  /* 0x0000000603117220 */ /* 0x000fe20000410000 */
[----:B------:R1:W5:Y:S01]  /*5410*/  LDL.LU R69, [R1+0x48] ;  /* 0x0000480001457983 */ /* 0x0003620000300800 */
[----:B------:R-:W-:Y:S01]  /*5420*/  FMUL.FTZ R4, R49, R4 ;  /* 0x0000000431047220 */ /* 0x000fe20000410000 */
[----:B------:R-:W-:Y:S01]  /*5430*/  F2FP.BF16.F32.PACK_AB R33, R20, R21 ;  /* 0x000000151421723e */ /* 0x000fe200000010ff */
[----:B------:R-:W-:Y:S03]  /*5440*/  FMUL.FTZ R16, R16, UR46 ;  /* 0x0000002e10107c20 */ /* 0x000fe60008410000 */
[----:B------:R-:W-:Y:S01]  /*5450*/  F2FP.BF16.F32.PACK_AB R21, R4, R5 ;  /* 0x000000050415723e */ /* 0x000fe200000010ff */
[----:B------:R-:W-:Y:S02]  /*5460*/  FFMA.FTZ R4, -R68, R68, 1 ;  /* 0x3f80000044047423 */ /* 0x000fe40000010144 */
[----:B------:R1:W5:Y:S02]  /*5470*/  LDL.LU R68, [R1+0x44] ;  /* 0x0000440001447983 */ /* 0x0003640000300800 */
[----:B------:R-:W-:Y:S02]  /*5480*/  FMUL.FTZ R6, R4, UR46 ;  /* 0x0000002e04067c20 */ /* 0x000fe40008410000 */
[----:B------:R1:W5:Y:S04]  /*5490*/  LDL.LU R3, [R1+0x40] ;  /* 0x0000400001037983 */ /* 0x0003680000300800 */
[----:B------:R1:W5:Y:S01]  /*54a0*/  LDL.LU R2, [R1+0x3c] ;  /* 0x00003c0001027983 */ /* 0x0003620000300800 */
[----:B------:R-:W-:Y:S05]  /*54b0*/  @!P2 BRA `(.L_x_523) ;  /* 0x000000000058a947 */ /* 0x000fea0003800000 */
[----:B------:R-:W2:Y:S01]  /*54c0*/  LDL.LU R102, [R1] ;  /* 0x0000000001667983 */ /* 0x000ea20000300800 */
[----:B------:R-:W3:Y:S01]  /*54d0*/  LDC R20, c[0x0][0x240] ;  /* 0x00009000ff147b82 */ /* 0x000ee20000000800 */
[----:B------:R-:W-:Y:S04]  /*54e0*/  ULOP3.LUT UR21, UR25, 0x1, URZ, 0xc0, !UPT ;  /* 0x0000000119157892 */ /* 0x000fe8000f8ec03f */
[----:B------:R-:W-:Y:S03]  /*54f0*/  UISETP.NE.U32.AND UP0, UPT, UR21, 0x1, UPT ;  /* 0x000000011500788c */ /* 0x000fe6000bf05070 */
[----:B------:R-:W4:Y:S01]  /*5500*/  LDC R48, c[0x0][0x244] ;  /* 0x00009100ff307b82 */ /* 0x000f220000000800 */
[----:B------:R-:W-:Y:S06]  /*5510*/  USEL UR21, UR20, 0x2000, !UP0 ;  /* 0x0000200014157887 */ /* 0x000fec000c000000 */
[----:B------:R-:W-:Y:S01]  /*5520*/  IADD3 R118, R118, UR21, RZ ;  /* 0x0000001576767c10 */ /* 0x000fe2000fffe0ff */
[----:B--2---:R-:W-:Y:S02]  /*5530*/  VIADD R102, R102, UR21 ;  /* 0x0000001566667c36 */ /* 0x004fe40008000000 */
[----:B---3--:R-:W-:Y:S03]  /*5540*/  IMAD.U32 R4, R20, -0x80, RZ ;  /* 0xffffff8014047824 */ /* 0x008fe600078e00ff */
[----:B------:R2:W-:Y:S02]  /*5550*/  STL [R1], R102 ;  /* 0x0000006601007387 */ /* 0x0005e40000100800 */
        /* <DEDUP_REMOVED lines=9> */
[----:B----4-:R-:W-:Y:S05]  /*55f0*/  LEA.HI.X R5, R20, R231, R48, 0x7, P0 ;  /* 0x000000e714057211 */ /* 0x010fea00000f3c30 */
[----:B------:R2:W-:Y:S04]  /*5600*/  LDGSTS.E.BYPASS.LTC128B.128 [R102+0x1000], desc[UR26][R4.64] ;  /* 0x0100000004667fae */ /* 0x0005e8000b901d5a */
[----:B------:R-:W0:Y:S02]  /*5610*/  LDGDEPBAR ;  /* 0x00000000000079af */ /* 0x000e240000000000 */
.L_x_523:
[----:B------:R3:W-:Y:S01]  /*5620*/  STS [R214+0xa000], R0 ;  /* 0x00a00000d6007388 */ /* 0x0007e20000000800 */
[----:B------:R-:W-:Y:S01]  /*5630*/  FMUL.FTZ R7, R7, R6 ;  /* 0x0000000607077220 */ /* 0x000fe20000410000 */
[----:B------:R-:W-:Y:S01]  /*5640*/  FFMA.FTZ R6, -R159, R159, 1 ;  /* 0x3f8000009f067423 */ /* 0x000fe2000001019f */
[----:B------:R-:W-:Y:S01]  /*5650*/  FADD.FTZ R19, -R114, R19 ;  /* 0x0000001372137221 */ /* 0x000fe20000010100 */
[----:B--2---:R-:W-:Y:S01]  /*5660*/  FFMA.FTZ R5, -R158, R158, 1 ;  /* 0x3f8000009e057423 */ /* 0x004fe2000001019e */
[----:B------:R-:W-:Y:S01]  /*5670*/  FMUL.FTZ R16, R17, R16 ;  /* 0x0000001011107220 */ /* 0x000fe20000410000 */
[----:B------:R-:W-:Y:S01]  /*5680*/  FFMA.FTZ R4, -R154, R154, 1 ;  /* 0x3f8000009a047423 */ /* 0x000fe2000001019a */
[----:B------:R-:W-:Y:S01]  /*5690*/  FADD.FTZ R23, -R114, R23 ;  /* 0x0000001772177221 */ /* 0x000fe20000010100 */
[----:B------:R-:W-:Y:S01]  /*56a0*/  FMUL.FTZ R17, R6, UR46 ;  /* 0x0000002e06117c20 */ /* 0x000fe20008410000 */
[----:B------:R-:W-:Y:S01]  /*56b0*/  FMUL.FTZ R19, R191, R19 ;  /* 0x00000013bf137220 */ /* 0x000fe20000410000 */
        /* <DEDUP_REMOVED lines=12> */
[----:B------:R-:W-:Y:S01]  /*5780*/  FMUL.FTZ R22, R22, R5 ;  /* 0x0000000516167220 */ /* 0x000fe20000410000 */
[----:B------:R-:W-:Y:S01]  /*5790*/  FFMA.FTZ R5, -R149, R149, 1 ;  /* 0x3f80000095057423 */ /* 0x000fe20000010195 */
[----:B------:R-:W-:Y:S01]  /*57a0*/  FADD.FTZ R39, -R114, R39 ;  /* 0x0000002772277221 */ /* 0x000fe20000010100 */
[----:B---3--:R-:W-:Y:S01]  /*57b0*/  FFMA.FTZ R0, -R153, R153, 1 ;  /* 0x3f80000099007423 */ /* 0x008fe20000010199 */
[----:B------:R-:W-:Y:S01]  /*57c0*/  FMUL.FTZ R35, R167, R35 ;  /* 0x00000023a7237220 */ /* 0x000fe20000410000 */
[----:B------:R-:W-:Y:S01]  /*57d0*/  FMUL.FTZ R50, R144, R50 ;  /* 0x0000003290327220 */ /* 0x000fe20000410000 */
[----:B------:R-:W-:Y:S01]  /*57e0*/  FMUL.FTZ R39, R157, R39 ;  /* 0x000000279d277220 */ /* 0x000fe20000410000 */
[----:B------:R-:W-:Y:S01]  /*57f0*/  FMUL.FTZ R4, R0, UR46 ;  /* 0x0000002e00047c20 */ /* 0x000fe20008410000 */
[----:B------:R-:W-:Y:S01]  /*5800*/  FMUL.FTZ R0, R19, R6 ;  /* 0x0000000613007220 */ /* 0x000fe20000410000 */
[----:B------:R-:W-:Y:S01]  /*5810*/  FFMA.FTZ R6, -R150, R150, 1 ;  /* 0x3f80000096067423 */ /* 0x000fe20000010196 */
[----:B------:R-:W-:Y:S01]  /*5820*/  FADD.FTZ R55, -R114, R55 ;  /* 0x0000003772377221 */ /* 0x000fe20000010100 */
[----:B------:R-:W-:Y:S01]  /*5830*/  FMUL.FTZ R23, R23, R4 ;  /* 0x0000000417177220 */ /* 0x000fe20000410000 */
[----:B------:R-:W-:Y:S01]  /*5840*/  F2FP.BF16.F32.PACK_AB R4, R7, R16 ;  /* 0x000000100704723e */ /* 0x000fe200000010ff */
[----:B------:R-:W-:Y:S01]  /*5850*/  FMUL.FTZ R16, R6, UR46 ;  /* 0x0000002e06107c20 */ /* 0x000fe20008410000 */
[----:B------:R-:W-:Y:S01]  /*5860*/  FFMA.FTZ R6, -R146, R146, 1 ;  /* 0x3f80000092067423 */ /* 0x000fe20000010192 */
[----:B------:R-:W2:Y:S01]  /*5870*/  LDC R48, c[0x0][0x2dc] ;  /* 0x0000b700ff307b82 */ /* 0x000ea20000000800 */
[----:B------:R-:W-:Y:S01]  /*5880*/  F2FP.BF16.F32.PACK_AB R0, R0, R18 ;  /* 0x000000120000723e */ /* 0x000fe200000010ff */
[----:B------:R3:W-:Y:S01]  /*5890*/  STS [R214+0xa400], R4 ;  /* 0x00a40004d6007388 */ /* 0x0007e20000000800 */
[----:B------:R-:W-:Y:S01]  /*58a0*/  FMUL.FTZ R6, R6, UR46 ;  /* 0x0000002e06067c20 */ /* 0x000fe20008410000 */
[----:B------:R-:W-:Y:S01]  /*58b0*/  FMUL.FTZ R7, R5, UR46 ;  /* 0x0000002e05077c20 */ /* 0x000fe20008410000 */
[----:B------:R-:W-:Y:S01]  /*58c0*/  FFMA.FTZ R5, -R145, R145, 1 ;  /* 0x3f80000091057423 */ /* 0x000fe20000010191 */
[----:B------:R4:W-:Y:S01]  /*58d0*/  STS [R213+0xa400], R0 ;  /* 0x00a40000d5007388 */ /* 0x0009e20000000800 */
[----:B------:R-:W-:Y:S01]  /*58e0*/  FMUL.FTZ R38, R38, R6 ;  /* 0x0000000626267220 */ /* 0x000fe20000410000 */
[----:B------:R-:W-:Y:S01]  /*58f0*/  FFMA.FTZ R6, -R138, R138, 1 ;  /* 0x3f8000008a067423 */ /* 0x000fe2000001018a */
[----:B------:R-:W-:Y:S01]  /*5900*/  FMUL.FTZ R5, R5, UR46 ;  /* 0x0000002e05057c20 */ /* 0x000fe20008410000 */
[----:B------:R-:W-:Y:S01]  /*5910*/  STS [R213+0xa000], R100 ;  /* 0x00a00064d5007388 */ /* 0x000fe20000000800 */
[----:B------:R-:W-:Y:S01]  /*5920*/  FMUL.FTZ R20, R35, R7 ;  /* 0x0000000723147220 */ /* 0x000fe20000410000 */
[----:B------:R-:W-:Y:S01]  /*5930*/  FMUL.FTZ R6, R6, UR46 ;  /* 0x0000002e06067c20 */ /* 0x000fe20008410000 */
[----:B------:R-:W-:Y:S01]  /*5940*/  FADD.FTZ R66, -R114, R66 ;  /* 0x0000004272427221 */ /* 0x000fe20000010100 */
[----:B------:R-:W-:Y:S01]  /*5950*/  FFMA.FTZ R7, -R134, R134, 1 ;  /* 0x3f80000086077423 */ /* 0x000fe20000010186 */
[----:B------:R-:W-:Y:S01]  /*5960*/  FMUL.FTZ R19, R39, R5 ;  /* 0x0000000527137220 */ /* 0x000fe20000410000 */
[----:B------:R-:W-:Y:S01]  /*5970*/  FMUL.FTZ R50, R50, R6 ;  /* 0x0000000632327220 */ /* 0x000fe20000410000 */
[----:B------:R-:W-:Y:S01]  /*5980*/  FFMA.FTZ R6, -R132, R132, 1 ;  /* 0x3f80000084067423 */ /* 0x000fe20000010184 */
[----:B------:R-:W-:Y:S01]  /*5990*/  FADD.FTZ R51, -R114, R51 ;  /* 0x0000003372337221 */ /* 0x000fe20000010100 */
[----:B------:R-:W-:Y:S01]  /*59a0*/  FFMA.FTZ R5, -R137, R137, 1 ;  /* 0x3f80000089057423 */ /* 0x000fe20000010189 */
[----:B------:R-:W-:Y:S01]  /*59b0*/  FMUL.FTZ R55, R140, R55 ;  /* 0x000000378c377220 */ /* 0x000fe20000410000 */
[----:B------:R-:W-:Y:S01]  /*59c0*/  FMUL.FTZ R66, R136, R66 ;  /* 0x0000004288427220 */ /* 0x000fe20000410000 */
[----:B------:R-:W-:Y:S01]  /*59d0*/  FMUL.FTZ R7, R7, UR46 ;  /* 0x0000002e07077c20 */ /* 0x000fe20008410000 */
[----:B------:R-:W-:Y:S01]  /*59e0*/  FMUL.FTZ R6, R6, UR46 ;  /* 0x0000002e06067c20 */ /* 0x000fe20008410000 */
[----:B------:R-:W-:Y:S01]  /*59f0*/  FMUL.FTZ R51, R143, R51 ;  /* 0x000000338f337220 */ /* 0x000fe20000410000 */
[----:B------:R-:W-:Y:S01]  /*5a00*/  FMUL.FTZ R5, R5, UR46 ;  /* 0x0000002e05057c20 */ /* 0x000fe20008410000 */
[----:B------:R-:W-:Y:S01]  /*5a10*/  FMUL.FTZ R55, R55, R7 ;  /* 0x0000000737377220 */ /* 0x000fe20000410000 */
[----:B------:R-:W-:Y:S01]  /*5a20*/  FMUL.FTZ R66, R66, R6 ;  /* 0x0000000642427220 */ /* 0x000fe20000410000 */
[C---:B-----5:R-:W-:Y:S01]  /*5a30*/  FADD.FTZ R8, -R113.reuse, R8 ;  /* 0x0000000871087221 */ /* 0x060fe20000010100 */
[----:B------:R-:W-:Y:S01]  /*5a40*/  FADD.FTZ R9, -R113, R9 ;  /* 0x0000000971097221 */ /* 0x000fe20000010100 */
[----:B------:R-:W-:Y:S01]  /*5a50*/  FFMA.FTZ R7, -R189, R189, 1 ;  /* 0x3f800000bd077423 */ /* 0x000fe200000101bd */
[----:B------:R-:W-:Y:S01]  /*5a60*/  FFMA.FTZ R6, -R188, R188, 1 ;  /* 0x3f800000bc067423 */ /* 0x000fe200000101bc */
[----:B------:R-:W-:Y:S01]  /*5a70*/  FMUL.FTZ R51, R51, R5 ;  /* 0x0000000533337220 */ /* 0x000fe20000410000 */
[----:B------:R-:W-:Y:S01]  /*5a80*/  FADD.FTZ R67, -R114, R67 ;  /* 0x0000004372437221 */ /* 0x000fe20000010100 */
[----:B------:R-:W-:Y:S01]  /*5a90*/  FFMA.FTZ R5, -R129, R129, 1 ;  /* 0x3f80000081057423 */ /* 0x000fe20000010181 */
[----:B------:R-:W-:Y:S01]  /*5aa0*/  FADD.FTZ R13, -R113, R13 ;  /* 0x0000000d710d7221 */ /* 0x000fe20000010100 */
[----:B---3--:R-:W-:Y:S01]  /*5ab0*/  FFMA.FTZ R4, -R183, R183, 1 ;  /* 0x3f800000b7047423 */ /* 0x008fe200000101b7 */
[----:B------:R-:W-:Y:S01]  /*5ac0*/  FMUL.FTZ R8, R224, R8 ;  /* 0x00000008e0087220 */ /* 0x000fe20000410000 */
[----:B------:R-:W-:Y:S01]  /*5ad0*/  FMUL.FTZ R9, R223, R9 ;  /* 0x00000009df097220 */ /* 0x000fe20000410000 */
[----:B------:R-:W-:Y:S01]  /*5ae0*/  FMUL.FTZ R7, R7, UR46 ;  /* 0x0000002e07077c20 */ /* 0x000fe20008410000 */
[----:B------:R-:W-:Y:S01]  /*5af0*/  FMUL.FTZ R6, R6, UR46 ;  /* 0x0000002e06067c20 */ /* 0x000fe20008410000 */
[----:B------:R-:W-:Y:S01]  /*5b00*/  FMUL.FTZ R67, R133, R67 ;  /* 0x0000004385437220 */ /* 0x000fe20000410000 */
[----:B------:R-:W-:Y:S01]  /*5b10*/  FMUL.FTZ R5, R5, UR46 ;  /* 0x0000002e05057c20 */ /* 0x000fe20008410000 */
[----:B------:R-:W-:Y:S01]  /*5b20*/  FMUL.FTZ R13, R219, R13 ;  /* 0x0000000ddb0d7220 */ /* 0x000fe20000410000 */
[----:B------:R-:W-:Y:S01]  /*5b30*/  FMUL.FTZ R4, R4, UR46 ;  /* 0x0000002e04047c20 */ /* 0x000fe20008410000 */
[----:B------:R-:W-:Y:S01]  /*5b40*/  FMUL.FTZ R8, R8, R7 ;  /* 0x0000000708087220 */ /* 0x000fe20000410000 */
[----:B------:R-:W-:Y:S01]  /*5b50*/  FMUL.FTZ R9, R9, R6 ;  /* 0x0000000609097220 */ /* 0x000fe20000410000 */
[----:B------:R-:W-:Y:S01]  /*5b60*/  FMUL.FTZ R67, R67, R5 ;  /* 0x0000000543437220 */ /* 0x000fe20000410000 */
[----:B------:R-:W-:Y:S01]  /*5b70*/  FMUL.FTZ R13, R13, R4 ;  /* 0x000000040d0d7220 */ /* 0x000fe20000410000 */
[----:B------:R-:W-:Y:S01]  /*5b80*/  FADD.FTZ R34, -R114, R34 ;  /* 0x0000002272227221 */ /* 0x000fe20000010100 */
[C---:B------:R-:W-:Y:S01]  /*5b90*/  FADD.FTZ R12, -R113.reuse, R12 ;  /* 0x0000000c710c7221 */ /* 0x040fe20000010100 */
[----:B------:R-:W-:Y:S01]  /*5ba0*/  FFMA.FTZ R5, -R184, R184, 1 ;  /* 0x3f800000b8057423 */ /* 0x000fe200000101b8 */
[----:B------:R-:W-:Y:S01]  /*5bb0*/  FADD.FTZ R29, -R113, R29 ;  /* 0x0000001d711d7221 */ /* 0x000fe20000010100 */
[----:B------:R-:W-:Y:S01]  /*5bc0*/  FFMA.FTZ R4, -R171, R171, 1 ;  /* 0x3f800000ab047423 */ /* 0x000fe200000101ab */
[----:B----4-:R-:W-:Y:S01]  /*5bd0*/  F2FP.BF16.F32.PACK_AB R0, R9, R8 ;  /* 0x000000080900723e */ /* 0x010fe200000010ff */
[----:B------:R-:W-:Y:S01]  /*5be0*/  FMUL.FTZ R34, R168, R34 ;  /* 0x00000022a8227220 */ /* 0x000fe20000410000 */
[----:B------:R-:W-:Y:S01]  /*5bf0*/  FMUL.FTZ R12, R220, R12 ;  /* 0x0000000cdc0c7220 */ /* 0x000fe20000410000 */
[----:B------:R-:W-:Y:S01]  /*5c00*/  FMUL.FTZ R5, R5, UR46 ;  /* 0x0000002e05057c20 */ /* 0x000fe20008410000 */
[----:B------:R-:W-:Y:S01]  /*5c10*/  FMUL.FTZ R29, R199, R29 ;  /* 0x0000001dc71d7220 */ /* 0x000fe20000410000 */
[----:B------:R3:W-:Y:S01]  /*5c20*/  STS [R214+0xc000], R0 ;  /* 0x00c00000d6007388 */ /* 0x0007e20000000800 */
[----:B------:R-:W-:Y:S01]  /*5c30*/  FMUL.FTZ R4, R4, UR46 ;  /* 0x0000002e04047c20 */ /* 0x000fe20008410000 */
[----:B------:R-:W-:Y:S01]  /*5c40*/  FADD.FTZ R24, -R113, R24 ;  /* 0x0000001871187221 */ /* 0x000fe20000010100 */
[----:B------:R-:W-:Y:S01]  /*5c50*/  FFMA.FTZ R7, -R176, R176, 1 ;  /* 0x3f800000b0077423 */ /* 0x000fe200000101b0 */
[----:B------:R-:W-:Y:S01]  /*5c60*/  FMUL.FTZ R34, R34, R16 ;  /* 0x0000001022227220 */ /* 0x000fe20000410000 */
        /* <DEDUP_REMOVED lines=26> */
[----:B------:R-:W-:Y:S01]  /*5e10*/  FMUL.FTZ R16, R45, R4 ;  /* 0x000000042d107220 */ /* 0x000fe20000410000 */
[----:B------:R-:W-:Y:S01]  /*5e20*/  FMUL.FTZ R40, R190, R40 ;  /* 0x00000028be287220 */ /* 0x000fe20000410000 */
[----:B------:R-:W-:Y:S01]  /*5e30*/  FMUL.FTZ R7, R7, UR46 ;  /* 0x0000002e07077c20 */ /* 0x000fe20008410000 */
[C---:B------:R-:W-:Y:S01]  /*5e40*/  FADD.FTZ R41, -R113.reuse, R41 ;  /* 0x0000002971297221 */ /* 0x040fe20000010100 */
[----:B------:R-:W-:Y:S01]  /*5e50*/  FADD.FTZ R44, -R113, R44 ;  /* 0x0000002c712c7221 */ /* 0x000fe20000010100 */
[----:B------:R-:W-:Y:S01]  /*5e60*/  FFMA.FTZ R6, -R160, R160, 1 ;  /* 0x3f800000a0067423 */ /* 0x000fe200000101a0 */
[----:B------:R-:W-:Y:S01]  /*5e70*/  FFMA.FTZ R5, -R152, R152, 1 ;  /* 0x3f80000098057423 */ /* 0x000fe20000010198 */
[----:B------:R-:W-:Y:S01]  /*5e80*/  FFMA.FTZ R4, -R147, R147, 1 ;  /* 0x3f80000093047423 */ /* 0x000fe20000010193 */
[----:B------:R-:W-:Y:S01]  /*5e90*/  FMUL.FTZ R40, R40, R7 ;  /* 0x0000000728287220 */ /* 0x000fe20000410000 */
[----:B------:R-:W-:Y:S01]  /*5ea0*/  FMUL.FTZ R41, R187, R41 ;  /* 0x00000029bb297220 */ /* 0x000fe20000410000 */
[----:B------:R-:W-:Y:S01]  /*5eb0*/  FMUL.FTZ R44, R178, R44 ;  /* 0x0000002cb22c7220 */ /* 0x000fe20000410000 */
[----:B------:R-:W-:Y:S01]  /*5ec0*/  FMUL.FTZ R6, R6, UR46 ;  /* 0x0000002e06067c20 */ /* 0x000fe20008410000 */
[----:B------:R-:W-:Y:S01]  /*5ed0*/  FMUL.FTZ R5, R5, UR46 ;  /* 0x0000002e05057c20 */ /* 0x000fe20008410000 */
[----:B------:R-:W-:Y:S01]  /*5ee0*/  FMUL.FTZ R7, R4, UR46 ;  /* 0x0000002e04077c20 */ /* 0x000fe20008410000 */
[----:B------:R-:W-:Y:S01]  /*5ef0*/  FADD.FTZ R61, -R113, R61 ;  /* 0x0000003d713d7221 */ /* 0x000fe20000010100 */
[----:B------:R-:W-:Y:S01]  /*5f00*/  FFMA.FTZ R4, -R139, R139, 1 ;  /* 0x3f8000008b047423 */ /* 0x000fe2000001018b */
        /* <DEDUP_REMOVED lines=15> */
[----:B---3--:R-:W-:Y:S01]  /*6000*/  FFMA.FTZ R0, -R203, R203, 1 ;  /* 0x3f800000cb007423 */ /* 0x008fe200000101cb */
[----:B------:R-:W-:Y:S01]  /*6010*/  FFMA.FTZ R4, -R204, R204, 1 ;  /* 0x3f800000cc047423 */ /* 0x000fe200000101cc */
[----:B------:R-:W-:Y:S01]  /*6020*/  FADD.FTZ R11, -R112, R11 ;  /* 0x0000000b700b7221 */ /* 0x000fe20000010100 */
[----:B------:R-:W-:Y:S01]  /*6030*/  FMUL.FTZ R13, R57, R6 ;  /* 0x00000006390d7220 */ /* 0x000fe20000410000 */
[----:B------:R-:W-:Y:S01]  /*6040*/  FMUL.FTZ R60, R60, R5 ;  /* 0x000000053c3c7220 */ /* 0x000fe20000410000 */
[----:B------:R-:W-:Y:S01]  /*6050*/  FMUL.FTZ R10, R236, R10 ;  /* 0x0000000aec0a7220 */ /* 0x000fe20000410000 */
[----:B------:R-:W-:Y:S01]  /*6060*/  FMUL.FTZ R5, R0, UR46 ;  /* 0x0000002e00057c20 */ /* 0x000fe20008410000 */
[----:B------:R-:W-:Y:S01]  /*6070*/  FMUL.FTZ R6, R4, UR46 ;  /* 0x0000002e04067c20 */ /* 0x000fe20008410000 */
[----:B------:R-:W-:Y:S01]  /*6080*/  FMUL.FTZ R11, R235, R11 ;  /* 0x0000000beb0b7220 */ /* 0x000fe20000410000 */
[C---:B------:R-:W-:Y:S01]  /*6090*/  FADD.FTZ R15, -R112.reuse, R15 ;  /* 0x0000000f700f7221 */ /* 0x040fe20000010100 */
[----:B------:R-:W-:Y:S01]  /*60a0*/  FADD.FTZ R14, -R112, R14 ;  /* 0x0000000e700e7221 */ /* 0x000fe20000010100 */
[----:B------:R-:W-:Y:S01]  /*60b0*/  FFMA.FTZ R4, -R202, R202, 1 ;  /* 0x3f800000ca047423 */ /* 0x000fe200000101ca */
[----:B------:R-:W-:Y:S01]  /*60c0*/  FFMA.FTZ R0, -R201, R201, 1 ;  /* 0x3f800000c9007423 */ /* 0x000fe200000101c9 */
[----:B------:R-:W-:Y:S01]  /*60d0*/  FMUL.FTZ R6, R10, R6 ;  /* 0x000000060a067220 */ /* 0x000fe20000410000 */
[----:B------:R-:W-:Y:S01]  /*60e0*/  FMUL.FTZ R15, R229, R15 ;  /* 0x0000000fe50f7220 */ /* 0x000fe20000410000 */
[----:B------:R-:W-:Y:S01]  /*60f0*/  FMUL.FTZ R10, R11, R5 ;  /* 0x000000050b0a7220 */ /* 0x000fe20000410000 */
[----:B------:R-:W-:Y:S01]  /*6100*/  FMUL.FTZ R14, R234, R14 ;  /* 0x0000000eea0e7220 */ /* 0x000fe20000410000 */
[----:B------:R-:W-:Y:S01]  /*6110*/  FMUL.FTZ R4, R4, UR46 ;  /* 0x0000002e04047c20 */ /* 0x000fe20008410000 */
[----:B------:R-:W-:Y:S01]  /*6120*/  FMUL.FTZ R0, R0, UR46 ;  /* 0x0000002e00007c20 */ /* 0x000fe20008410000 */
[----:B------:R-:W-:Y:S01]  /*6130*/  FADD.FTZ R42, -R112, R42 ;  /* 0x0000002a702a7221 */ /* 0x000fe20000010100 */
[----:B------:R-:W-:Y:S01]  /*6140*/  F2FP.BF16.F32.PACK_AB R10, R10, R6 ;  /* 0x000000060a0a723e */ /* 0x000fe200000010ff */
[----:B------:R-:W-:Y:S01]  /*6150*/  FMUL.FTZ R14, R14, R4 ;  /* 0x000000040e0e7220 */ /* 0x000fe20000410000 */
[----:B------:R-:W-:Y:S01]  /*6160*/  FMUL.FTZ R9, R15, R0 ;  /* 0x000000000f097220 */ /* 0x000fe20000410000 */
[----:B------:R-:W-:Y:S01]  /*6170*/  FFMA.FTZ R4, -R197, R197, 1 ;  /* 0x3f800000c5047423 */ /* 0x000fe200000101c5 */
[----:B------:R-:W-:Y:S01]  /*6180*/  FFMA.FTZ R0, -R195, R195, 1 ;  /* 0x3f800000c3007423 */ /* 0x000fe200000101c3 */
[----:B------:R-:W-:Y:S01]  /*6190*/  STS [R214+0xc400], R10 ;  /* 0x00c4000ad6007388 */ /* 0x000fe20000000800 */
[----:B------:R-:W-:Y:S01]  /*61a0*/  FFMA.FTZ R6, -R180, R180, 1 ;  /* 0x3f800000b4067423 */ /* 0x000fe200000101b4 */
[C---:B------:R-:W-:Y:S01]  /*61b0*/  FADD.FTZ R27, -R112.reuse, R27 ;  /* 0x0000001b701b7221 */ /* 0x040fe20000010100 */
[----:B------:R-:W-:Y:S01]  /*61c0*/  FADD.FTZ R26, -R112, R26 ;  /* 0x0000001a701a7221 */ /* 0x000fe20000010100 */
[----:B------:R-:W-:Y:S01]  /*61d0*/  STS [R213+0xc000], R18 ;  /* 0x00c00012d5007388 */ /* 0x000fe20000000800 */
[----:B------:R-:W-:Y:S01]  /*61e0*/  F2FP.BF16.F32.PACK_AB R9, R9, R14 ;  /* 0x0000000e0909723e */ /* 0x000fe200000010ff */
[----:B------:R-:W-:Y:S01]  /*61f0*/  FMUL.FTZ R5, R4, UR46 ;  /* 0x0000002e04057c20 */ /* 0x000fe20008410000 */
[----:B------:R-:W-:Y:S01]  /*6200*/  FMUL.FTZ R8, R0, UR46 ;  /* 0x0000002e00087c20 */ /* 0x000fe20008410000 */
[----:B------:R-:W-:Y:S01]  /*6210*/  FMUL.FTZ R42, R218, R42 ;  /* 0x0000002ada2a7220 */ /* 0x000fe20000410000 */
[----:B------:R-:W-:Y:S01]  /*6220*/  FMUL.FTZ R6, R6, UR46 ;  /* 0x0000002e06067c20 */ /* 0x000fe20008410000 */
[----:B------:R-:W-:Y:S01]  /*6230*/  STS [R213+0xc400], R9 ;  /* 0x00c40009d5007388 */ /* 0x000fe20000000800 */
[----:B------:R-:W-:Y:S01]  /*6240*/  FMUL.FTZ R27, R227, R27 ;  /* 0x0000001be31b7220 */ /* 0x000fe20000410000 */
[----:B------:R-:W-:Y:S01]  /*6250*/  FMUL.FTZ R26, R228, R26 ;  /* 0x0000001ae41a7220 */ /* 0x000fe20000410000 */
[C---:B------:R-:W-:Y:S01]  /*6260*/  FADD.FTZ R30, -R112.reuse, R30 ;  /* 0x0000001e701e7221 */ /* 0x040fe20000010100 */
[----:B------:R-:W-:Y:S01]  /*6270*/  STS [R215+0xa000], R101 ;  /* 0x00a00065d7007388 */ /* 0x000fe20000000800 */
[----:B------:R-:W-:Y:S01]  /*6280*/  FADD.FTZ R31, -R112, R31 ;  /* 0x0000001f701f7221 */ /* 0x000fe20000010100 */
[----:B------:R-:W-:Y:S01]  /*6290*/  FFMA.FTZ R4, -R194, R194, 1 ;  /* 0x3f800000c2047423 */ /* 0x000fe200000101c2 */
[----:B------:R-:W-:Y:S01]  /*62a0*/  FFMA.FTZ R0, -R193, R193, 1 ;  /* 0x3f800000c1007423 */ /* 0x000fe200000101c1 */
[----:B------:R-:W-:Y:S01]  /*62b0*/  F2FP.BF16.F32.PACK_AB R22, R23, R22 ;  /* 0x000000161716723e */ /* 0x000fe200000010ff */
[----:B------:R-:W-:Y:S01]  /*62c0*/  FMUL.FTZ R42, R42, R6 ;  /* 0x000000062a2a7220 */ /* 0x000fe20000410000 */
[----:B------:R-:W-:Y:S01]  /*62d0*/  FMUL.FTZ R26, R26, R5 ;  /* 0x000000051a1a7220 */ /* 0x000fe20000410000 */
        /* <DEDUP_REMOVED lines=8> */
[----:B------:R-:W-:Y:S01]  /*6360*/  FADD.FTZ R58, -R112, R58 ;  /* 0x0000003a703a7221 */ /* 0x000fe20000010100 */
[----:B------:R-:W-:Y:S01]  /*6370*/  F2FP.BF16.F32.PACK_AB R20, R20, R34 ;  /* 0x000000221414723e */ /* 0x000fe200000010ff */
[----:B------:R-:W-:Y:S01]  /*6380*/  FADD.FTZ R43, -R112, R43 ;  /* 0x0000002b702b7221 */ /* 0x000fe20000010100 */
[----:B------:R-:W-:Y:S01]  /*6390*/  FFMA.FTZ R5, -R179, R179, 1 ;  /* 0x3f800000b3057423 */ /* 0x000fe200000101b3 */
[----:B------:R-:W-:Y:S01]  /*63a0*/  FMUL.FTZ R30, R30, R4 ;  /* 0x000000041e1e7220 */ /* 0x000fe20000410000 */
[----:B------:R-:W-:Y:S01]  /*63b0*/  FMUL.FTZ R31, R31, R0 ;  /* 0x000000001f1f7220 */ /* 0x000fe20000410000 */
[----:B------:R-:W-:Y:S01]  /*63c0*/  STS [R212+0xa400], R20 ;  /* 0x00a40014d4007388 */ /* 0x000fe20000000800 */
[----:B------:R-:W-:Y:S01]  /*63d0*/  FMUL.FTZ R6, R6, UR46 ;  /* 0x0000002e06067c20 */ /* 0x000fe20008410000 */
[----:B------:R-:W-:Y:S01]  /*63e0*/  FMUL.FTZ R58, R198, R58 ;  /* 0x0000003ac63a7220 */ /* 0x000fe20000410000 */
[----:B------:R-:W-:Y:S01]  /*63f0*/  F2FP.BF16.F32.PACK_AB R24, R25, R24 ;  /* 0x000000181918723e */ /* 0x000fe200000010ff */
[----:B------:R-:W-:Y:S01]  /*6400*/  FADD.FTZ R47, -R112, R47 ;  /* 0x0000002f702f7221 */ /* 0x000fe20000010100 */
[----:B------:R-:W-:Y:S01]  /*6410*/  F2FP.BF16.F32.PACK_AB R8, R8, R26 ;  /* 0x0000001a0808723e */ /* 0x000fe200000010ff */
[----:B------:R-:W-:Y:S01]  /*6420*/  FFMA.FTZ R0, -R173, R173, 1 ;  /* 0x3f800000ad007423 */ /* 0x000fe200000101ad */
[----:B------:R-:W-:Y:S01]  /*6430*/  FMUL.FTZ R43, R217, R43 ;  /* 0x0000002bd92b7220 */ /* 0x000fe20000410000 */
[----:B------:R-:W-:Y:S01]  /*6440*/  FMUL.FTZ R5, R5, UR46 ;  /* 0x0000002e05057c20 */ /* 0x000fe20008410000 */
[----:B------:R-:W-:Y:S01]  /*6450*/  FADD.FTZ R46, -R112, R46 ;  /* 0x0000002e702e7221 */ /* 0x000fe20000010100 */
[----:B------:R-:W-:Y:S01]  /*6460*/  FFMA.FTZ R4, -R174, R174, 1 ;  /* 0x3f800000ae047423 */ /* 0x000fe200000101ae */
[----:B------:R-:W-:Y:S01]  /*6470*/  FMUL.FTZ R58, R58, R6 ;  /* 0x000000063a3a7220 */ /* 0x000fe20000410000 */
[----:B------:R-:W-:Y:S01]  /*6480*/  F2FP.BF16.F32.PACK_AB R6, R31, R30 ;  /* 0x0000001e1f06723e */ /* 0x000fe200000010ff */
[----:B------:R-:W-:Y:S01]  /*6490*/  STS [R215+0xc000], R24 ;  /* 0x00c00018d7007388 */ /* 0x000fe20000000800 */
[----:B------:R-:W-:Y:S01]  /*64a0*/  F2FP.BF16.F32.PACK_AB R28, R29, R28 ;  /* 0x0000001c1d1c723e */ /* 0x000fe200000010ff */
[----:B------:R-:W-:Y:S01]  /*64b0*/  FMUL.FTZ R47, R205, R47 ;  /* 0x0000002fcd2f7220 */ /* 0x000fe20000410000 */
[----:B------:R-:W-:Y:S01]  /*64c0*/  FMUL.FTZ R0, R0, UR46 ;  /* 0x0000002e00007c20 */ /* 0x000fe20008410000 */
[----:B------:R-:W-:Y:S01]  /*64d0*/  STS [R215+0xc400], R8 ;  /* 0x00c40008d7007388 */ /* 0x000fe20000000800 */
[----:B------:R-:W-:Y:S01]  /*64e0*/  FADD.FTZ R56, -R113, R56 ;  /* 0x0000003871387221 */ /* 0x000fe20000010100 */
[----:B------:R-:W-:Y:S01]  /*64f0*/  FMUL.FTZ R43, R43, R5 ;  /* 0x000000052b2b7220 */ /* 0x000fe20000410000 */
[----:B------:R-:W-:Y:S01]  /*6500*/  FMUL.FTZ R46, R206, R46 ;  /* 0x0000002ece2e7220 */ /* 0x000fe20000410000 */
[----:B------:R-:W-:Y:S01]  /*6510*/  FMUL.FTZ R4, R4, UR46 ;  /* 0x0000002e04047c20 */ /* 0x000fe20008410000 */
[----:B------:R-:W-:Y:S01]  /*6520*/  FFMA.FTZ R5, -R164, R164, 1 ;  /* 0x3f800000a4057423 */ /* 0x000fe200000101a4 */
[----:B------:R-:W-:Y:S01]  /*6530*/  FADD.FTZ R59, -R112, R59 ;  /* 0x0000003b703b7221 */ /* 0x000fe20000010100 */
[----:B------:R-:W-:Y:S01]  /*6540*/  F2FP.BF16.F32.PACK_AB R19, R19, R38 ;  /* 0x000000261313723e */ /* 0x000fe200000010ff */
[----:B------:R-:W-:Y:S01]  /*6550*/  STS [R212+0xc000], R28 ;  /* 0x00c0001cd4007388 */ /* 0x000fe20000000800 */
[----:B------:R-:W-:Y:S01]  /*6560*/  FMUL.FTZ R47, R47, R0 ;  /* 0x000000002f2f7220 */ /* 0x000fe20000410000 */
[----:B------:R-:W-:Y:S01]  /*6570*/  FMUL.FTZ R56, R170, R56 ;  /* 0x00000038aa387220 */ /* 0x000fe20000410000 */
[----:B------:R-:W-:Y:S01]  /*6580*/  FMUL.FTZ R46, R46, R4 ;  /* 0x000000042e2e7220 */ /* 0x000fe20000410000 */
[----:B------:R-:W-:Y:S01]  /*6590*/  STS [R212+0xc400], R6 ;  /* 0x00c40006d4007388 */ /* 0x000fe20000000800 */
[----:B------:R-:W-:Y:S01]  /*65a0*/  FFMA.FTZ R0, -R155, R155, 1 ;  /* 0x3f8000009b007423 */ /* 0x000fe2000001019b */
[----:B------:R-:W-:Y:S01]  /*65b0*/  FMUL.FTZ R5, R5, UR46 ;  /* 0x0000002e05057c20 */ /* 0x000fe20008410000 */
[----:B------:R-:W-:Y:S01]  /*65c0*/  FMUL.FTZ R59, R196, R59 ;  /* 0x0000003bc43b7220 */ /* 0x000fe20000410000 */
[----:B------:R-:W-:Y:S01]  /*65d0*/  FFMA.FTZ R4, -R156, R156, 1 ;  /* 0x3f8000009c047423 */ /* 0x000fe2000001019c */
[----:B------:R-:W-:Y:S01]  /*65e0*/  FADD.FTZ R62, -R112, R62 ;  /* 0x0000003e703e7221 */ /* 0x000fe20000010100 */
[----:B------:R-:W-:Y:S01]  /*65f0*/  F2FP.BF16.F32.PACK_AB R50, R51, R50 ;  /* 0x000000323332723e */ /* 0x000fe200000010ff */
[----:B------:R-:W-:Y:S01]  /*6600*/  STS [R209+0xa000], R36 ;  /* 0x00a00024d1007388 */ /* 0x000fe20000000800 */
[----:B------:R-:W-:Y:S01]  /*6610*/  FMUL.FTZ R56, R56, R7 ;  /* 0x0000000738387220 */ /* 0x000fe20000410000 */
[----:B------:R-:W-:Y:S01]  /*6620*/  FMUL.FTZ R7, R0, UR46 ;  /* 0x0000002e00077c20 */ /* 0x000fe20008410000 */
[----:B------:R-:W-:Y:S01]  /*6630*/  FMUL.FTZ R4, R4, UR46 ;  /* 0x0000002e04047c20 */ /* 0x000fe20008410000 */
        /* <DEDUP_REMOVED lines=13> */
[----:B------:R-:W-:Y:S01]  /*6710*/  F2FP.BF16.F32.PACK_AB R66, R67, R66 ;  /* 0x000000424342723e */ /* 0x000fe200000010ff */
[----:B------:R-:W-:Y:S01]  /*6720*/  FMUL.FTZ R63, R185, R63 ;  /* 0x0000003fb93f7220 */ /* 0x000fe20000410000 */
[----:B------:R-:W-:Y:S01]  /*6730*/  F2FP.BF16.F32.PACK_AB R13, R13, R56 ;  /* 0x000000380d0d723e */ /* 0x000fe200000010ff */
[----:B------:R-:W-:Y:S01]  /*6740*/  STS [R209+0xc400], R5 ;  /* 0x00c40005d1007388 */ /* 0x000fe20000000800 */
[----:B------:R-:W-:Y:S01]  /*6750*/  F2FP.BF16.F32.PACK_AB R0, R0, R58 ;  /* 0x0000003a0000723e */ /* 0x000fe200000010ff */
[----:B------:R-:W-:Y:S01]  /*6760*/  FMUL.FTZ R7, R63, R7 ;  /* 0x000000073f077220 */ /* 0x000fe20000410000 */
[----:B------:R-:W-:Y:S01]  /*6770*/  F2FP.BF16.F32.PACK_AB R12, R12, R60 ;  /* 0x0000003c0c0c723e */ /* 0x000fe200000010ff */
[----:B------:R-:W-:Y:S03]  /*6780*/  STS [R208+0xc000], R16 ;  /* 0x00c00010d0007388 */ /* 0x000fe60000000800 */
[----:B------:R-:W-:Y:S01]  /*6790*/  F2FP.BF16.F32.PACK_AB R7, R7, R62 ;  /* 0x0000003e0707723e */ /* 0x000fe200000010ff */
        /* <DEDUP_REMOVED lines=10> */
[----:B---3--:R-:W-:Y:S05]  /*6840*/  LEA R0, R123, UR5, 0x1 ;  /* 0x000000057b007c11 */ /* 0x008fea000f8e08ff */
[----:B------:R-:W-:Y:S04]  /*6850*/  LDSM.16.MT88.4 R4, [R2+0x12000] ;  /* 0x012000000204783b */ /* 0x000fe80000004200 */
[----:B------:R-:W3:Y:S04]  /*6860*/  LDSM.16.MT88.4 R8, [R0+0x4000] ;  /* 0x004000000008783b */ /* 0x000ee80000004200 */
[----:B------:R-:W4:Y:S04]  /*6870*/  LDSM.16.MT88.4 R12, [R2+0x16000] ;  /* 0x01600000020c783b */ /* 0x000f280000004200 */
[----:B------:R-:W-:Y:S04]  /*6880*/  LDSM.16.MT88.4 R16, [R2+0x12800] ;  /* 0x012800000210783b */ /* 0x000fe80000004200 */
[----:B------:R-:W1:Y:S04]  /*6890*/  LDSM.16.MT88.4 R20, [R0+0x4400] ;  /* 0x004400000014783b */ /* 0x000e680000004200 */
[----:B------:R-:W2:Y:S01]  /*68a0*/  LDSM.16.MT88.4 R24, [R2+0x16800] ;  /* 0x016800000218783b */ /* 0x000ea20000004200 */
[-C--:B---3--:R-:W-:Y:S06]  /*68b0*/  HMMA.16816.F32.BF16 R68, R4, R8.reuse, R68 ;  /* 0x000000080444723c */ /* 0x088fec0000041844 */
[C---:B----4-:R-:W-:Y:S06]  /*68c0*/  HMMA.16816.F32.BF16 R72, R12.reuse, R8, R72 ;  /* 0x000000080c48723c */ /* 0x050fec0000041848 */
[-C--:B------:R-:W-:Y:S01]  /*68d0*/  HMMA.16816.F32.BF16 R76, R12, R10.reuse, R76 ;  /* 0x0000000a0c4c723c */ /* 0x080fe2000004184c */
[----:B------:R-:W-:Y:S05]  /*68e0*/  LDSM.16.MT88.4 R12, [R2+0x17000] ;  /* 0x01700000020c783b */ /* 0x000fea0000004200 */
[----:B------:R-:W-:Y:S01]  /*68f0*/  HMMA.16816.F32.BF16 R80, R4, R10, R80 ;  /* 0x0000000a0450723c */ /* 0x000fe20000041850 */
[----:B------:R-:W-:Y:S04]  /*6900*/  LDSM.16.MT88.4 R4, [R2+0x13000] ;  /* 0x013000000204783b */ /* 0x000fe80000004200 */
[----:B------:R-:W3:Y:S01]  /*6910*/  LDSM.16.MT88.4 R8, [R0+0x4800] ;  /* 0x004800000008783b */ /* 0x000ee20000004200 */
        /* <DEDUP_REMOVED lines=47> */
[----:B------:R-:W-:Y:S02]  /*6c10*/  LEA.HI.X.SX32 R4, R4, R131, 0x2, P0 ;  /* 0x0000008304047211 */ /* 0x000fe400000f16ff */
[----:B------:R-:W-:Y:S04]  /*6c20*/  MOV R130, R5 ;  /* 0x0000000500827202 */ /* 0x000fe80000000f00 */
[----:B------:R-:W-:Y:S01]  /*6c30*/  MOV R131, R4 ;  /* 0x0000000400837202 */ /* 0x000fe20000000f00 */
[----:B------:R-:W-:Y:S01]  /*6c40*/  @!UPT UIADD3 URZ, URZ, URZ, URZ ;  /* 0x0000003f3f3ff290 */ /* 0x000fe2000fffe03f */
[----:B------:R-:W-:Y:S11]  /*6c50*/  @!P2 BRA `(.L_x_524) ;  /* 0x000000000044a947 */ /* 0x000ff60003800000 */
[----:B------:R-:W1:Y:S01]  /*6c60*/  LDC R7, c[0x0][0x420] ;  /* 0x00010800ff077b82 */ /* 0x000e620000000800 */
[----:B------:R-:W2:Y:S07]  /*6c70*/  LDL R48, [R1+0x24] ;  /* 0x0000240001307983 */ /* 0x000eae0000100800 */
[----:B------:R-:W3:Y:S01]  /*6c80*/  LDC R8, c[0x0][0x424] ;  /* 0x00010900ff087b82 */ /* 0x000ee20000000800 */
[----:B--2---:R-:W-:Y:S01]  /*6c90*/  LEA R6, R48, UR5, 0x1 ;  /* 0x0000000530067c11 */ /* 0x004fe2000f8e08ff */
[C---:B-1----:R-:W-:Y:S05]  /*6ca0*/  IMAD.U32 R4, R7.reuse, -0x80, RZ ;  /* 0xffffff8007047824 */ /* 0x042fea00078e00ff */
        /* <DEDUP_REMOVED lines=9> */
[----:B---3--:R-:W-:Y:S05]  /*6d40*/  LEA.HI.X R5, R7, R233, R8, 0x7, P0 ;  /* 0x000000e907057211 */ /* 0x008fea00000f3c08 */
[----:B------:R1:W-:Y:S04]  /*6d50*/  LDGSTS.E.BYPASS.LTC128B.128 [R6+0x5000], desc[UR26][R4.64] ;  /* 0x0500000004067fae */ /* 0x0003e8000b901d5a */
[----:B------:R-:W0:Y:S02]  /*6d60*/  LDGDEPBAR ;  /* 0x00000000000079af */ /* 0x000e240000000000 */
.L_x_524:
        /* <DEDUP_REMOVED lines=220> */
.L_x_522:
[----:B------:R-:W-:Y:S01]  /*7b30*/  @!UPT UIADD3 URZ, URZ, URZ, URZ ;  /* 0x0000003f3f3ff290 */ /* 0x000fe2000fffe03f */
[----:B------:R-:W2:Y:S01]  /*7b40*/  LDL R22, [R1+0x30] ;  /* 0x0000300001167983 */ /* 0x000ea20000100800 */
[----:B------:R-:W-:Y:S01]  /*7b50*/  ULDC UR6, c[0x0][0x390] ;  /* 0x0000e40000067ab9 */ /* 0x000fe20000000800 */
[----:B------:R-:W1:Y:S02]  /*7b60*/  LDC.64 R10, c[0x0][0x438] ;  /* 0x00010e00ff0a7b82 */ /* 0x000e640000000a00 */
[----:B------:R-:W3:Y:S04]  /*7b70*/  LDL R19, [R1+0x34] ;  /* 0x0000340001137983 */ /* 0x000ee80000100800 */
[----:B------:R-:W4:Y:S01]  /*7b80*/  LDL R24, [R1+0x24] ;  /* 0x0000240001187983 */ /* 0x000f220000100800 */
[----:B------:R-:W5:Y:S01]  /*7b90*/  S2R R14, SR_TID.X ;  /* 0x00000000000e7919 */ /* 0x000f620000002100 */
        /* <DEDUP_REMOVED lines=28> */
[----:B-----5:R-:W-:Y:S02]  /*7d60*/  SHF.R.S32.HI R18, RZ, 0x1f, R14 ;  /* 0x0000001fff127819 */ /* 0x020fe4000001140e */
[----:B------:R-:W-:-:S02]  /*7d70*/  F2FP.BF16.F32.PACK_AB R0, R0, R94 ;  /* 0x0000005e0000723e */ /* 0x000fc400000010ff */
[----:B------:R-:W-:-:S03]  /*7d80*/  LEA.HI R18, R18, R14, RZ, 0x2 ;  /* 0x0000000e12127211 */ /* 0x000fc600078f10ff */
[----:B------:R-:W5:Y:S01]  /*7d90*/  LDC.64 R20, c[0x0][0x440] ;  /* 0x00011000ff147b82 */ /* 0x000f620000000a00 */
        /* <DEDUP_REMOVED lines=8> */
[----:B-1----:R-:W-:-:S04]  /*7e20*/  IMAD R40, R12, UR16, RZ ;  /* 0x000000100c287c24 */ /* 0x002fc8000f8e02ff */
[----:B------:R-:W-:Y:S01]  /*7e30*/  IMAD R40, R13, UR11, R40 ;  /* 0x0000000b0d287c24 */ /* 0x000fe2000f8e0228 */
[----:B--2---:R-:W-:Y:S04]  /*7e40*/  STS [R22], R9 ;  /* 0x0000000916007388 */ /* 0x004fe80000000800 */
[----:B------:R-:W-:Y:S04]  /*7e50*/  STS [R22+0x200], R8 ;  /* 0x0002000816007388 */ /* 0x000fe80000000800 */
[----:B---3--:R1:W-:Y:S04]  /*7e60*/  STS [R19], R5 ;  /* 0x0000000513007388 */ /* 0x0083e80000000800 */
[----:B------:R2:W-:Y:S04]  /*7e70*/  STS [R19+0x200], R4 ;  /* 0x0002000413007388 */ /* 0x0005e80000000800 */
[----:B------:R-:W-:Y:S04]  /*7e80*/  STS [R22+0x1000], R7 ;  /* 0x0010000716007388 */ /* 0x000fe80000000800 */
[----:B------:R-:W-:Y:S04]  /*7e90*/  STS [R22+0x1200], R6 ;  /* 0x0012000616007388 */ /* 0x000fe80000000800 */
[----:B------:R3:W-:Y:S04]  /*7ea0*/  STS [R19+0x1000], R3 ;  /* 0x0010000313007388 */ /* 0x0007e80000000800 */
[----:B------:R5:W-:Y:S01]  /*7eb0*/  STS [R19+0x1200], R0 ;  /* 0x0012000013007388 */ /* 0x000be20000000800 */
[----:B-1----:R-:W-:-:S03]  /*7ec0*/  LOP3.LUT R5, R18, 0xfffffffc, RZ, 0xc0, !PT ;  /* 0xfffffffc12057812 */ /* 0x002fc600078ec0ff */
[----:B------:R-:W-:Y:S01]  /*7ed0*/  STS [R22+0x2000], R68 ;  /* 0x0020004416007388 */ /* 0x000fe20000000800 */
[----:B--2---:R-:W-:-:S03]  /*7ee0*/  IADD3 R4, -R5, R14, RZ ;  /* 0x0000000e05047210 */ /* 0x004fc60007ffe1ff */
[----:B------:R-:W-:Y:S01]  /*7ef0*/  STS [R22+0x2200], R70 ;  /* 0x0022004616007388 */ /* 0x000fe20000000800 */
[----:B------:R-:W1:Y:S03]  /*7f00*/  LDC.64 R14, c[0x0][0x458] ;  /* 0x00011600ff0e7b82 */ /* 0x000e660000000a00 */
        /* <DEDUP_REMOVED lines=9> */
[----:B-----5:R-:W-:Y:S01]  /*7fa0*/  SHF.R.S32.HI R0, RZ, 0x2, R18 ;  /* 0x00000002ff007819 */ /* 0x020fe20000011412 */
[----:B------:R-:W-:-:S04]  /*7fb0*/  IMAD.WIDE.U32 R6, R10, UR10, R4 ;  /* 0x0000000a0a067c25 */ /* 0x000fc8000f8e0004 */
[----:B------:R-:W-:Y:S01]  /*7fc0*/  IMAD R11, R11, UR10, R3 ;  /* 0x0000000a0b0b7c24 */ /* 0x000fe2000f8e0203 */
[----:B------:R-:W-:-:S04]  /*7fd0*/  SHF.R.S32.HI R3, RZ, 0x1f, R0 ;  /* 0x0000001fff037819 */ /* 0x000fc80000011400 */
[----:B------:R-:W-:Y:S01]  /*7fe0*/  IADD3 R7, R7, R11, RZ ;  /* 0x0000000b07077210 */ /* 0x000fe20007ffe0ff */
[----:B------:R-:W-:Y:S01]  /*7ff0*/  IMAD R8, R3, R16, RZ ;  /* 0x0000001003087224 */ /* 0x000fe200078e02ff */
[----:B--2---:R-:W2:Y:S01]  /*8000*/  LDC.64 R22, c[0x0][0x470] ;  /* 0x00011c00ff167b82 */ /* 0x004ea20000000a00 */
[----:B------:R-:W-:-:S04]  /*8010*/  IMAD.WIDE.U32 R12, R12, UR11, R6 ;  /* 0x0000000b0c0c7c25 */ /* 0x000fc8000f8e0006 */
[----:B-1----:R-:W-:Y:S01]  /*8020*/  IMAD R6, R3, R14, RZ ;  /* 0x0000000e03067224 */ /* 0x002fe200078e02ff */
[----:B----4-:R-:W-:Y:S02]  /*8030*/  LEA R3, R24, UR5, 0x1 ;  /* 0x0000000518037c11 */ /* 0x010fe4000f8e08ff */
[----:B------:R-:W-:Y:S01]  /*8040*/  BAR.SYNC.DEFER_BLOCKING 0x0 ;  /* 0x0000000000007b1d */ /* 0x000fe20000010000 */
[----:B------:R-:W-:-:S04]  /*8050*/  IMAD.WIDE.U32 R10, R0, R16, RZ ;  /* 0x00000010000a7225 */ /* 0x000fc800078e00ff */
[----:B------:R-:W-:-:S05]  /*8060*/  IMAD R8, R0, R17, R8 ;  /* 0x0000001100087224 */ /* 0x000fca00078e0208 */
[----:B------:R-:W-:Y:S01]  /*8070*/  IADD3 R9, R11, R8, RZ ;  /* 0x000000080b097210 */ /* 0x000fe20007ffe0ff */
[----:B------:R-:W-:Y:S02]  /*8080*/  IMAD.MOV.U32 R8, RZ, RZ, R10 ;  /* 0x000000ffff087224 */ /* 0x000fe400078e000a */
[----:B------:R-:W-:Y:S02]  /*8090*/  IMAD R19, R20, UR15, RZ ;  /* 0x0000000f14137c24 */ /* 0x000fe4000f8e02ff */
[----:B------:R-:W-:Y:S01]  /*80a0*/  IMAD.WIDE.U32 R8, R16, UR19, R8 ;  /* 0x0000001310087c25 */ /* 0x000fe2000f8e0008 */
[----:B------:R-:W1:Y:S04]  /*80b0*/  LDS.128 R36, [R3+0x6000] ;  /* 0x0060000003247984 */ /* 0x000e680000000c00 */
        /* <DEDUP_REMOVED lines=12> */
[----:B-----5:R-:W-:Y:S01]  /*8180*/  IADD3 R3, P0, R12, R8, RZ ;  /* 0x000000080c037210 */ /* 0x020fe20007f1e0ff */
[----:B--2---:R-:W-:-:S04]  /*8190*/  IMAD R8, R22, UR16, RZ ;  /* 0x0000001016087c24 */ /* 0x004fc8000f8e02ff */
        /* <DEDUP_REMOVED lines=18> */
[----:B-1----:R1:W-:Y:S04]  /*82c0*/  STG.E.128 desc[UR26][R6.64], R36 ;  /* 0x0000002406007986 */ /* 0x0023e8000c101d1a */
[----:B---3--:R1:W-:Y:S04]  /*82d0*/  STG.E.128 desc[UR26][R10.64], R32 ;  /* 0x000000200a007986 */ /* 0x0083e8000c101d1a */
[----:B----4-:R1:W-:Y:S04]  /*82e0*/  STG.E.128 desc[UR26][R4.64], R28 ;  /* 0x0000001c04007986 */ /* 0x0103e8000c101d1a */
[----:B------:R1:W-:Y:S02]  /*82f0*/  STG.E.128 desc[UR26][R8.64], R24 ;  /* 0x0000001808007986 */ /* 0x0003e4000c101d1a */
.L_x_519:
        /* <DEDUP_REMOVED lines=11> */
.L_x_526:
[----:B------:R-:W-:Y:S05]  /*83b0*/  EXIT ;  /* 0x000000000000794d */ /* 0x000fea0003800000 */
.L_x_528:
        /* <DEDUP_REMOVED lines=12> */
.L_x_707:


//--------------------- .text._ZN5flash44flash_bwd_dq_dk_dv_loop_seqk_parallel_kernelI23Flash_bwd_kernel_traitsILi32ELi128ELi128ELi8ELi4ELi4ELi4ELb0ELb0EN7cutlass10bfloat16_tE19Flash_kernel_traitsILi32ELi128ELi128ELi8ES3_EELb1ELb1ELb0ELb0ELb0ELb1ELb0EEEvNS_16Flash_bwd_paramsE --------------------------
	.section	.text._ZN5flash44flash_bwd_dq_dk_dv_loop_seqk_parallel_kernelI23Flash_bwd_kernel_traitsILi32ELi128ELi128ELi8ELi4ELi4ELi4ELb0ELb0EN7cutlass10bfloat16_tE19Flash_kernel_traitsILi32ELi128ELi128ELi8ES3_EELb1ELb1ELb0ELb0ELb0ELb1ELb0EEEvNS_16Flash_bwd_paramsE,"ax",@progbits
	.align	128
        .global         _ZN5flash44flash_bwd_dq_dk_dv_loop_seqk_parallel_kernelI23Flash_bwd_kernel_traitsILi32ELi128ELi128ELi8ELi4ELi4ELi4ELb0ELb0EN7cutlass10bfloat16_tE19Flash_kernel_traitsILi32ELi128ELi128ELi8ES3_EELb1ELb1ELb0ELb0ELb0ELb1ELb0EEEvNS_16Flash_bwd_paramsE
        .type           _ZN5flash44flash_bwd_dq_dk_dv_loop_seqk_parallel_kernelI23Flash_bwd_kernel_traitsILi32ELi128ELi128ELi8ELi4ELi4ELi4ELb0ELb0EN7cutlass10bfloat16_tE19Flash_kernel_traitsILi32ELi128ELi128ELi8ES3_EELb1ELb1ELb0ELb0ELb0ELb1ELb0EEEvNS_16Flash_bwd_paramsE,@function
        .size           _ZN5flash44flash_bwd_dq_dk_dv_loop_seqk_parallel_kernelI23Flash_bwd_kernel_traitsILi32ELi128ELi128ELi8ELi4ELi4ELi4ELb0ELb0EN7cutlass10bfloat16_tE19Flash_kernel_traitsILi32ELi128ELi128ELi8ES3_EELb1ELb1ELb0ELb0ELb0ELb1ELb0EEEvNS_16Flash_bwd_paramsE,(.L_x_708 - _ZN5flash44flash_bwd_dq_dk_dv_loop_seqk_parallel_kernelI23Flash_bwd_kernel_traitsILi32ELi128ELi128ELi8ELi4ELi4ELi4ELb0ELb0EN7cutlass10bfloat16_tE19Flash_kernel_traitsILi32ELi128ELi128ELi8ES3_EELb1ELb1ELb0ELb0ELb0ELb1ELb0EEEvNS_16Flash_bwd_paramsE)
        .other          _ZN5flash44flash_bwd_dq_dk_dv_loop_seqk_parallel_kernelI23Flash_bwd_kernel_traitsILi32ELi128ELi128ELi8ELi4ELi4ELi4ELb0ELb0EN7cutlass10bfloat16_tE19Flash_kernel_traitsILi32ELi128ELi128ELi8ES3_EELb1ELb1ELb0ELb0ELb0ELb1ELb0EEEvNS_16Flash_bwd_paramsE,@"STO_CUDA_ENTRY STV_DEFAULT"
_ZN5flash44flash_bwd_dq_dk_dv_loop_seqk_parallel_kernelI23Flash_bwd_kernel_traitsILi32ELi128ELi128ELi8ELi4ELi4ELi4ELb0ELb0EN7cutlass10bfloat16_tE19Flash_kernel_traitsILi32ELi128ELi128ELi8ES3_EELb1ELb1ELb0ELb0ELb0ELb1ELb0EEEvNS_16Flash_bwd_paramsE:
.text._ZN5flash44flash_bwd_dq_dk_dv_loop_seqk_parallel_kernelI23Flash_bwd_kernel_traitsILi32ELi128ELi128ELi8ELi4ELi4ELi4ELb0ELb0EN7cutlass10bfloat16_tE19Flash_kernel_traitsILi32ELi128ELi128ELi8ES3_EELb1ELb1ELb0ELb0ELb0ELb1ELb0EEEvNS_16Flash_bwd_paramsE:
        /* <DEDUP_REMOVED lines=16> */
[----:B------:R-:W-:Y:S02]  /*0100*/  IMAD.MOV.U32 R156, RZ, RZ, -0x10 ;  /* 0xfffffff0ff9c7424 */ /* 0x000fe400078e00ff */
        /* <DEDUP_REMOVED lines=11> */
[----:B------:R-:W-:Y:S01]  /*01c0*/  LEA.HI R139, R142, R9, RZ, 0x4 ;  /* 0x000000098e8b7211 */ /* 0x000fe200078f20ff */
[----:B------:R-:W-:Y:S01]  /*01d0*/  USHF.R.S32.HI UR6, URZ, 0x1f, UR59 ;  /* 0x0000001f3f067899 */ /* 0x000fe2000801143b */
[----:B------:R-:W-:Y:S02]  /*01e0*/  LOP3.LUT R158, R4, 0xfffffffc, RZ, 0xc0, !PT ;  /* 0xfffffffc049e7812 */ /* 0x000fe400078ec0ff */
[----:B------:R-:W-:Y:S01]  /*01f0*/  SHF.R.S32.HI R5, RZ, 0x3, R8 ;  /* 0x00000003ff057819 */ /* 0x000fe20000011408 */
[----:B------:R-:W-:Y:S01]  /*0200*/  IMAD.U32 R145, RZ, RZ, UR5 ;  /* 0x00000005ff917e24 */ /* 0x000fe2000f8e00ff */
[----:B------:R-:W-:Y:S01]  /*0210*/  SHF.R.S32.HI R13, RZ, 0x2, R4 ;  /* 0x00000002ff0d7819 */ /* 0x000fe20000011404 */
[----:B------:R-:W-:Y:S01]  /*0220*/  IMAD.IADD R158, R9, 0x1, -R158 ;  /* 0x00000001099e7824 */ /* 0x000fe200078e0a9e */
[----:B------:R-:W-:Y:S01]  /*0230*/  LOP3.LUT R6, R143, 0xffffffe0, RZ, 0xc0, !PT ;  /* 0xffffffe08f067812 */ /* 0x000fe200078ec0ff */
[----:B------:R-:W-:Y:S01]  /*0240*/  IMAD.SHL.U32 R5, R5, 0x40, RZ ;  /* 0x0000004005057824 */ /* 0x000fe200078e00ff */
[--C-:B------:R-:W-:Y:S01]  /*0250*/  SHF.R.S32.HI R144, RZ, 0x5, R143.reuse ;  /* 0x00000005ff907819 */ /* 0x100fe2000001148f */
[----:B------:R-:W-:Y:S01]  /*0260*/  USHF.R.S32.HI UR5, URZ, 0x1f, UR50 ;  /* 0x0000001f3f057899 */ /* 0x000fe20008011432 */
[----:B------:R-:W-:Y:S01]  /*0270*/  LOP3.LUT R2, R139, 0xfffffff0, RZ, 0xc0, !PT ;  /* 0xfffffff08b027812 */ /* 0x000fe200078ec0ff */
[C---:B------:R-:W-:Y:S01]  /*0280*/  IMAD.IADD R7, R9.reuse, 0x1, -R6 ;  /* 0x0000000109077824 */ /* 0x040fe200078e0a06 */
[----:B------:R-:W-:Y:S01]  /*0290*/  SHF.R.S32.HI R143, RZ, 0x1f, R143 ;  /* 0x0000001fff8f7819 */ /* 0x000fe2000001148f */
[----:B------:R-:W-:Y:S01]  /*02a0*/  IMAD.U32 R148, RZ, RZ, UR6 ;  /* 0x00000006ff947e24 */ /* 0x000fe2000f8e00ff */
[----:B------:R-:W-:Y:S01]  /*02b0*/  SHF.R.S32.HI R10, RZ, 0x1f, R4 ;  /* 0x0000001fff0a7819 */ /* 0x000fe20000011404 */
[----:B------:R-:W-:Y:S01]  /*02c0*/  IMAD.IADD R11, R9, 0x1, -R2 ;  /* 0x00000001090b7824 */ /* 0x000fe200078e0a02 */
[----:B------:R-:W-:Y:S01]  /*02d0*/  LOP3.LUT R0, R8, 0xfffffff8, RZ, 0xc0, !PT ;  /* 0xfffffff808007812 */ /* 0x000fe200078ec0ff */
[----:B------:R-:W-:Y:S01]  /*02e0*/  IMAD.SHL.U32 R2, R158, 0x8, RZ ;  /* 0x000000089e027824 */ /* 0x000fe200078e00ff */
[----:B------:R-:W-:Y:S01]  /*02f0*/  LEA.HI R4, R4, R13, RZ, 0x1 ;  /* 0x0000000d04047211 */ /* 0x000fe200078f08ff */
[----:B------:R-:W-:Y:S01]  /*0300*/  IMAD.SHL.U32 R158, R158, 0x2, RZ ;  /* 0x000000029e9e7824 */ /* 0x000fe200078e00ff */
[----:B------:R-:W-:Y:S01]  /*0310*/  LEA.HI R143, R143, R144, RZ, 0x2 ;  /* 0x000000908f8f7211 */ /* 0x000fe200078f10ff */
[----:B------:R-:W-:Y:S01]  /*0320*/  UIADD3 UR6, UR4, 0xa000, URZ ;  /* 0x0000a00004067890 */ /* 0x000fe2000fffe03f */
[----:B------:R-:W-:Y:S01]  /*0330*/  LEA.HI R142, R142, R9, RZ, 0x7 ;  /* 0x000000098e8e7211 */ /* 0x000fe200078f38ff */
[----:B------:R-:W-:Y:S01]  /*0340*/  IMAD.IADD R9, R9, 0x1, -R0 ;  /* 0x0000000109097824 */ /* 0x000fe200078e0a00 */
[----:B------:R-:W-:Y:S01]  /*0350*/  LOP3.LUT R4, R4, 0x7fffffe, RZ, 0xc0, !PT ;  /* 0x07fffffe04047812 */ /* 0x000fe200078ec0ff */
[----:B------:R-:W-:Y:S01]  /*0360*/  IMAD.U32 R149, RZ, RZ, UR5 ;  /* 0x00000005ff957e24 */ /* 0x000fe2000f8e00ff */
[----:B------:R-:W-:Y:S01]  /*0370*/  SHF.R.S32.HI R0, RZ, 0x4, R139 ;  /* 0x00000004ff007819 */ /* 0x000fe2000001148b */
[----:B------:R-:W-:Y:S01]  /*0380*/  UIADD3 UR5, UR4, 0x6000, URZ ;  /* 0x0000600004057890 */ /* 0x000fe2000fffe03f */
[----:B------:R-:W-:Y:S01]  /*0390*/  LOP3.LUT R5, R5, 0xc0, RZ, 0xc0, !PT ;  /* 0x000000c005057812 */ /* 0x000fe200078ec0ff */
[----:B------:R-:W-:Y:S01]  /*03a0*/  IMAD.IADD R3, R13, 0x1, -R4 ;  /* 0x000000010d037824 */ /* 0x000fe200078e0a04 */
[----:B------:R-:W-:-:S02]  /*03b0*/  LOP3.LUT R143, R143, 0xfffffffc, RZ, 0xc0, !PT ;  /* 0xfffffffc8f8f7812 */ /* 0x000fc400078ec0ff */
[----:B------:R-:W-:Y:S02]  /*03c0*/  LEA.HI R10, R10, R13, RZ, 0x3 ;  /* 0x0000000d0a0a7211 */ /* 0x000fe400078f18ff */
[----:B------:R-:W-:Y:S01]  /*03d0*/  LEA.HI R139, R139, R0, RZ, 0x1 ;  /* 0x000000008b8b7211 */ /* 0x000fe200078f08ff */
[C---:B------:R-:W-:Y:S01]  /*03e0*/  IMAD.IADD R143, R144.reuse, 0x1, -R143 ;  /* 0x00000001908f7824 */ /* 0x040fe200078e0a8f */
[----:B------:R-:W-:Y:S01]  /*03f0*/  LOP3.LUT R2, R5, 0x18, R2, 0xf8, !PT ;  /* 0x0000001805027812 */ /* 0x000fe200078ef802 */
[----:B------:R-:W-:Y:S01]  /*0400*/  IMAD R144, R144, 0x8, R3 ;  /* 0x0000000890907824 */ /* 0x000fe200078e0203 */
[----:B------:R-:W-:Y:S02]  /*0410*/  SHF.R.U32.HI R5, RZ, 0x3, R5 ;  /* 0x00000003ff057819 */ /* 0x000fe40000011605 */
[----:B------:R-:W-:Y:S02]  /*0420*/  LOP3.LUT R10, R10, 0xfffffff8, RZ, 0xc0, !PT ;  /* 0xfffffff80a0a7812 */ /* 0x000fe400078ec0ff */
[----:B------:R-:W-:-:S02]  /*0430*/  LOP3.LUT R139, R139, 0xfffffffe, RZ, 0xc0, !PT ;  /* 0xfffffffe8b8b7812 */ /* 0x000fc400078ec0ff */
[----:B------:R-:W-:Y:S01]  /*0440*/  LEA.HI R3, R9, R9, RZ, 0x1 ;  /* 0x0000000909037211 */ /* 0x000fe200078f08ff */
[----:B------:R-:W-:Y:S01]  /*0450*/  IMAD.IADD R10, R13, 0x1, -R10 ;  /* 0x000000010d0a7824 */ /* 0x000fe200078e0a0a */
[----:B------:R-:W-:Y:S01]  /*0460*/  LOP3.LUT R5, R2, R5, RZ, 0x3c, !PT ;  /* 0x0000000502057212 */ /* 0x000fe200078e3cff */
[----:B------:R-:W-:Y:S01]  /*0470*/  IMAD.IADD R139, R0, 0x1, -R139 ;  /* 0x00000001008b7824 */ /* 0x000fe200078e0a8b */
[----:B------:R-:W-:Y:S02]  /*0480*/  SHF.R.S32.HI R2, RZ, 0x1f, R11 ;  /* 0x0000001fff027819 */ /* 0x000fe4000001140b */
[----:B------:R-:W-:Y:S01]  /*0490*/  LOP3.LUT R4, R3, 0x7fffffe, RZ, 0xc0, !PT ;  /* 0x07fffffe03047812 */ /* 0x000fe200078ec0ff */
[----:B------:R-:W-:Y:S01]  /*04a0*/  IMAD.U32 R144, R144, 0x20, R5 ;  /* 0x0000002090907824 */ /* 0x000fe200078e0005 */
[----:B------:R-:W-:Y:S01]  /*04b0*/  SHF.R.S32.HI R6, RZ, 0x1f, R7 ;  /* 0x0000001fff067819 */ /* 0x000fe20000011407 */
[----:B------:R-:W-:Y:S01]  /*04c0*/  IMAD.SHL.U32 R140, R139, 0x8, RZ ;  /* 0x000000088b8c7824 */ /* 0x000fe200078e00ff */
[-C--:B------:R-:W-:Y:S01]  /*04d0*/  LEA.HI R0, R11, R11.reuse, RZ, 0x1 ;  /* 0x0000000b0b007211 */ /* 0x080fe200078f08ff */
[----:B------:R-:W-:Y:S01]  /*04e0*/  IMAD.IADD R13, R9, 0x1, -R4 ;  /* 0x00000001090d7824 */ /* 0x000fe200078e0a04 */
[----:B------:R-:W-:-:S02]  /*04f0*/  LEA.HI R5, R2, R11, RZ, 0x3 ;  /* 0x0000000b02057211 */ /* 0x000fc400078f18ff */
[----:B------:R-:W-:Y:S02]  /*0500*/  LEA.HI R6, R6, R7, RZ, 0x2 ;  /* 0x0000000706067211 */ /* 0x000fe400078f10ff */
[----:B------:R-:W-:Y:S02]  /*0510*/  LOP3.LUT R2, R10, 0x1, RZ, 0xc0, !PT ;  /* 0x000000010a027812 */ /* 0x000fe400078ec0ff */
[--C-:B------:R-:W-:Y:S02]  /*0520*/  SHF.R.S32.HI R4, RZ, 0x1, R0.reuse ;  /* 0x00000001ff047819 */ /* 0x100fe40000011400 */
[----:B------:R-:W-:Y:S02]  /*0530*/  SHF.R.S32.HI R7, RZ, 0x1f, R0 ;  /* 0x0000001fff077819 */ /* 0x000fe40000011400 */
[----:B------:R-:W-:Y:S02]  /*0540*/  LOP3.LUT R0, R0, 0x7fffffe, RZ, 0xc0, !PT ;  /* 0x07fffffe00007812 */ /* 0x000fe400078ec0ff */
[----:B------:R-:W-:-:S02]  /*0550*/  LOP3.LUT R134, R5, 0xfffffff8, RZ, 0xc0, !PT ;  /* 0xfffffff805867812 */ /* 0x000fc400078ec0ff */
        /* <DEDUP_REMOVED lines=10> */
[----:B------:R-:W-:-:S02]  /*0600*/  LOP3.LUT R7, R7, 0xfffffffc, RZ, 0xc0, !PT ;  /* 0xfffffffc07077812 */ /* 0x000fc400078ec0ff */
[----:B------:R-:W-:Y:S01]  /*0610*/  LEA.HI.SX32 R141, R6, R11, 0x1e ;  /* 0x0000000b068d7211 */ /* 0x000fe200078ff2ff */
[----:B------:R-:W-:Y:S01]  /*0620*/  IMAD.SHL.U32 R6, R10, 0x40, RZ ;  /* 0x000000400a067824 */ /* 0x000fe200078e00ff */
[----:B------:R-:W-:Y:S01]  /*0630*/  LOP3.LUT R11, R2, 0x30, R11, 0xf8, !PT ;  /* 0x00000030020b7812 */ /* 0x000fe200078ef80b */
[----:B------:R-:W-:Y:S01]  /*0640*/  IMAD.IADD R7, R4, 0x1, -R7 ;  /* 0x0000000104077824 */ /* 0x000fe200078e0a07 */
[----:B------:R-:W-:Y:S02]  /*0650*/  LOP3.LUT R3, R3, 0xc0, RZ, 0xc0, !PT ;  /* 0x000000c003037812 */ /* 0x000fe400078ec0ff */
[C---:B------:R-:W-:Y:S02]  /*0660*/  LEA.HI R4, R10.reuse, R10, RZ, 0x1 ;  /* 0x0000000a0a047211 */ /* 0x040fe400078f08ff */
[----:B------:R-:W-:Y:S02]  /*0670*/  LOP3.LUT P5, RZ, R10, 0x2, RZ, 0xc0, !PT ;  /* 0x000000020aff7812 */ /* 0x000fe400078ac0ff */
[----:B------:R-:W-:-:S02]  /*0680*/  LOP3.LUT R11, R11, 0x8, R8, 0xf8, !PT ;  /* 0x000000080b0b7812 */ /* 0x000fc400078ef808 */
[----:B------:R-:W-:Y:S02]  /*0690*/  LOP3.LUT P4, RZ, R10, 0x4, RZ, 0xc0, !PT ;  /* 0x000000040aff7812 */ /* 0x000fe4000788c0ff */
[----:B------:R-:W-:Y:S02]  /*06a0*/  LOP3.LUT R8, R3, 0x8, R8, 0xf8, !PT ;  /* 0x0000000803087812 */ /* 0x000fe400078ef808 */
[----:B------:R-:W-:Y:S02]  /*06b0*/  SHF.R.S32.HI R142, RZ, 0x7, R142 ;  /* 0x00000007ff8e7819 */ /* 0x000fe4000001148e */
[----:B------:R-:W-:Y:S02]  /*06c0*/  SHF.R.U32.HI R3, RZ, 0x3, R3 ;  /* 0x00000003ff037819 */ /* 0x000fe40000011603 */
[----:B------:R-:W-:Y:S01]  /*06d0*/  LOP3.LUT R9, R4, 0x3fffffe, RZ, 0xc0, !PT ;  /* 0x03fffffe04097812 */ /* 0x000fe200078ec0ff */
[----:B------:R-:W-:Y:S01]  /*06e0*/  IMAD R147, R142, 0x2000, R158 ;  /* 0x000020008e937824 */ /* 0x000fe200078e029e */
[----:B------:R-:W-:Y:S01]  /*06f0*/  LOP3.LUT R6, R6, 0x1c0, RZ, 0xc0, !PT ;  /* 0x000001c006067812 */ /* 0x000fe200078ec0ff */
[----:B------:R-:W-:Y:S01]  /*0700*/  IMAD R138, R142, 0x8, R139 ;  /* 0x000000088e8a7824 */ /* 0x000fe200078e028b */
[----:B------:R-:W-:Y:S01]  /*0710*/  SHF.R.S32.HI R4, RZ, 0x1, R4 ;  /* 0x00000001ff047819 */ /* 0x000fe20000011404 */
[----:B------:R-:W-:Y:S01]  /*0720*/  IMAD.IADD R9, R10, 0x1, -R9 ;  /* 0x000000010a097824 */ /* 0x000fe200078e0a09 */
[C---:B------:R-:W-:Y:S01]  /*0730*/  R2P PR, R134.reuse, 0x6 ;  /* 0x0000000686007804 */ /* 0x040fe20000000000 */
[----:B------:R-:W-:Y:S01]  /*0740*/  IMAD.SHL.U32 R134, R134, 0x40, RZ ;  /* 0x0000004086867824 */ /* 0x000fe200078e00ff */
[----:B------:R-:W-:Y:S01]  /*0750*/  LOP3.LUT R3, R8, R3, RZ, 0x3c, !PT ;  /* 0x0000000308037212 */ /* 0x000fe200078e3cff */
[C---:B------:R-:W-:Y:S01]  /*0760*/  IMAD.SHL.U32 R8, R143.reuse, 0x400, RZ ;  /* 0x000004008f087824 */ /* 0x040fe200078e00ff */
[----:B------:R-:W-:Y:S01]  /*0770*/  LEA.HI R6, R6, R6, RZ, 0x1d ;  /* 0x0000000606067211 */ /* 0x000fe200078fe8ff */
[----:B------:R-:W-:Y:S01]  /*0780*/  IMAD R158, R143, 0x200, R158 ;  /* 0x000002008f9e7824 */ /* 0x000fe200078e029e */
[C---:B------:R-:W-:Y:S01]  /*0790*/  LOP3.LUT P3, RZ, R4.reuse, 0x2, RZ, 0xc0, !PT ;  /* 0x0000000204ff7812 */ /* 0x040fe2000786c0ff */
[----:B------:R-:W-:Y:S01]  /*07a0*/  IMAD.SHL.U32 R4, R4, 0x40, RZ ;  /* 0x0000004004047824 */ /* 0x000fe200078e00ff */
[----:B------:R-:W-:Y:S01]  /*07b0*/  LOP3.LUT R134, R134, 0x1c0, RZ, 0xc0, !PT ;  /* 0x000001c086867812 */ /* 0x000fe200078ec0ff */
[----:B------:R-:W-:Y:S01]  /*07c0*/  IMAD R138, R138, 0x8, R13 ;  /* 0x000000088a8a7824 */ /* 0x000fe200078e020d */
[----:B------:R-:W-:Y:S01]  /*07d0*/  IADD3 R147, R6, R147, R8 ;  /* 0x0000009306937210 */ /* 0x000fe20007ffe008 */
[----:B------:R-:W-:Y:S01]  /*07e0*/  IMAD R158, R9, 0x20, R158 ;  /* 0x00000020099e7824 */ /* 0x000fe200078e029e */
[----:B------:R-:W-:Y:S01]  /*07f0*/  SHF.R.S32.HI R5, RZ, 0x3, R5 ;  /* 0x00000003ff057819 */ /* 0x000fe20000011405 */
[----:B------:R-:W-:Y:S01]  /*0800*/  IMAD.SHL.U32 R6, R142, 0x8, RZ ;  /* 0x000000088e067824 */ /* 0x000fe200078e00ff */
[----:B------:R-:W-:Y:S01]  /*0810*/  SHF.R.U32.HI R2, RZ, 0x3, R2 ;  /* 0x00000003ff027819 */ /* 0x000fe20000011602 */
[----:B------:R-:W-:Y:S01]  /*0820*/  IMAD.U32 R138, R138, 0x20, R3 ;  /* 0x000000208a8a7824 */ /* 0x000fe200078e0003 */
[----:B------:R-:W-:Y:S01]  /*0830*/  LOP3.LUT R4, R4, 0xc0, RZ, 0xc0, !PT ;  /* 0x000000c004047812 */ /* 0x000fe200078ec0ff */
[C---:B------:R-:W-:Y:S01]  /*0840*/  IMAD R0, R5.reuse, 0x8, R0 ;  /* 0x0000000805007824 */ /* 0x040fe200078e0200 */
[----:B------:R-:W-:Y:S01]  /*0850*/  LOP3.LUT R140, R140, 0x8, RZ, 0xc0, !PT ;  /* 0x000000088c8c7812 */ /* 0x000fe200078ec0ff */
[----:B------:R-:W-:Y:S01]  /*0860*/  IMAD R5, R5, 0x200, R8 ;  /* 0x0000020005057824 */ /* 0x000fe200078e0208 */
[----:B------:R-:W-:Y:S01]  /*0870*/  SHF.R.U32.HI R9, RZ, 0x3, R134 ;  /* 0x00000003ff097819 */ /* 0x000fe20000011686 */
[----:B------:R-:W-:Y:S01]  /*0880*/  IMAD.SHL.U32 R0, R0, 0x20, RZ ;  /* 0x0000002000007824 */ /* 0x000fe200078e00ff */
[----:B------:R-:W-:Y:S01]  /*0890*/  LOP3.LUT R2, R11, R2, RZ, 0x3c, !PT ;  /* 0x000000020b027212 */ /* 0x000fe200078e3cff */
[----:B------:R-:W-:Y:S01]  /*08a0*/  IMAD.SHL.U32 R138, R138, 0x2, RZ ;  /* 0x000000028a8a7824 */ /* 0x000fe200078e00ff */
[----:B------:R-:W-:-:S02]  /*08b0*/  LOP3.LUT R6, R6, 0x8, RZ, 0xc0, !PT ;  /* 0x0000000806067812 */ /* 0x000fc400078ec0ff */
[----:B------:R-:W-:Y:S01]  /*08c0*/  SEL R137, R136, 0xffffffe0, !P0 ;  /* 0xffffffe088897807 */ /* 0x000fe20004000000 */
[C---:B------:R-:W-:Y:S01]  /*08d0*/  IMAD R135, R139.reuse, 0x200, R2 ;  /* 0x000002008b877824 */ /* 0x040fe200078e0202 */
[----:B------:R-:W-:Y:S01]  /*08e0*/  SHF.R.U32.HI R3, RZ, 0x3, R4 ;  /* 0x00000003ff037819 */ /* 0x000fe20000011604 */
[----:B------:R-:W-:Y:S01]  /*08f0*/  IMAD.SHL.U32 R139, R139, 0x10, RZ ;  /* 0x000000108b8b7824 */ /* 0x000fe200078e00ff */
[----:B------:R-:W-:Y:S02]  /*0900*/  LOP3.LUT R134, R9, R134, R140, 0x1e, !PT ;  /* 0x0000008609867212 */ /* 0x000fe400078e1e8c */
[C---:B------:R-:W-:Y:S01]  /*0910*/  LOP3.LUT P0, RZ, R7.reuse, 0x2, RZ, 0xc0, !PT ;  /* 0x0000000207ff7812 */ /* 0x040fe2000780c0ff */
[----:B------:R-:W-:Y:S01]  /*0920*/  IMAD.SHL.U32 R7, R7, 0x40, RZ ;  /* 0x0000004007077824 */ /* 0x000fe200078e00ff */
[----:B------:R-:W-:Y:S01]  /*0930*/  LOP3.LUT R3, R3, R4, R6, 0x1e, !PT ;  /* 0x0000000403037212 */ /* 0x000fe200078e1e06 */
[----:B------:R-:W-:Y:S01]  /*0940*/  IMAD.IADD R134, R5, 0x1, R134 ;  /* 0x0000000105867824 */ /* 0x000fe200078e0286 */
[----:B------:R-:W-:Y:S01]  /*0950*/  LEA R147, R147, UR4, 0x1 ;  /* 0x0000000493937c11 */ /* 0x000fe2000f8e08ff */
[----:B------:R-:W-:Y:S01]  /*0960*/  IMAD R5, R143, 0x200, R0 ;  /* 0x000002008f057824 */ /* 0x000fe200078e0200 */
[----:B------:R-:W-:Y:S01]  /*0970*/  LOP3.LUT R7, R7, 0xc0, RZ, 0xc0, !PT ;  /* 0x000000c007077812 */ /* 0x000fe200078ec0ff */
[----:B------:R-:W-:Y:S01]  /*0980*/  IMAD.IADD R158, R3, 0x1, R158 ;  /* 0x00000001039e7824 */ /* 0x000fe200078e029e */
[----:B------:R-:W-:Y:S01]  /*0990*/  SEL R156, R156, 0x10, !P6 ;  /* 0x000000109c9c7807 */ /* 0x000fe20007000000 */
[C---:B------:R-:W-:Y:S01]  /*09a0*/  VIADD R151, R147.reuse, 0x40 ;  /* 0x0000004093977836 */ /* 0x040fe20000000000 */
[----:B------:R-:W-:Y:S01]  /*09b0*/  LEA R134, R134, UR6, 0x1 ;  /* 0x0000000686867c11 */ /* 0x000fe2000f8e08ff */
[C---:B------:R-:W-:Y:S01]  /*09c0*/  @P4 VIADD R151, R147.reuse, 0xffffffc0 ;  /* 0xffffffc093974836 */ /* 0x040fe20000000000 */
[----:B------:R-:W-:Y:S01]  /*09d0*/  SHF.R.U32.HI R2, RZ, 0x3, R7 ;  /* 0x00000003ff027819 */ /* 0x000fe20000011607 */
[C---:B------:R-:W-:Y:S01]  /*09e0*/  IMAD.IADD R153, R147.reuse, 0x1, R156 ;  /* 0x0000000193997824 */ /* 0x040fe200078e029c */
[----:B------:R-:W-:Y:S01]  /*09f0*/  LOP3.LUT R139, R6, 0x10, R139, 0xf8, !PT ;  /* 0x00000010068b7812 */ /* 0x000fe200078ef88b */
[----:B------:R-:W-:Y:S01]  /*0a00*/  VIADD R133, R134, 0x20 ;  /* 0x0000002086857836 */ /* 0x000fe20000000000 */
[----:B------:R-:W-:Y:S01]  /*0a10*/  SEL R154, R136, 0xffffffe0, !P5 ;  /* 0xffffffe0889a7807 */ /* 0x000fe20006800000 */
[----:B------:R-:W-:Y:S01]  /*0a20*/  IMAD.IADD R156, R156, 0x1, R151 ;  /* 0x000000019c9c7824 */ /* 0x000fe200078e0297 */
[----:B------:R-:W-:Y:S01]  /*0a30*/  SEL R128, R128, 0xffffffc0, !P2 ;  /* 0xffffffc080807807 */ /* 0x000fe20005000000 */
[----:B------:R-:W-:Y:S01]  /*0a40*/  @P1 VIADD R133, R134, 0xffffffe0 ;  /* 0xffffffe086851836 */ /* 0x000fe20000000000 */
[----:B------:R-:W-:Y:S01]  /*0a50*/  LEA R158, R158, UR5, 0x1 ;  /* 0x000000059e9e7c11 */ /* 0x000fe2000f8e08ff */
[----:B------:R-:W-:Y:S01]  /*0a60*/  IMAD.IADD R152, R147, 0x1, R154 ;  /* 0x0000000193987824 */ /* 0x000fe200078e029a */
[C---:B------:R-:W-:Y:S01]  /*0a70*/  LOP3.LUT R140, R2.reuse, R7, R140, 0x1e, !PT ;  /* 0x00000007028c7212 */ /* 0x040fe200078e1e8c */
[----:B------:R-:W-:Y:S01]  /*0a80*/  IMAD.IADD R159, R153, 0x1, R154 ;  /* 0x00000001999f7824 */ /* 0x000fe200078e029a */
[----:B------:R-:W-:Y:S01]  /*0a90*/  LOP3.LUT R139, R2, R139, R7, 0x1e, !PT ;  /* 0x0000008b028b7212 */ /* 0x000fe200078e1e07 */
[----:B------:R-:W-:Y:S01]  /*0aa0*/  IMAD.IADD R155, R154, 0x1, R151 ;  /* 0x000000019a9b7824 */ /* 0x000fe200078e0297 */
[----:B------:R-:W-:Y:S01]  /*0ab0*/  SEL R136, R136, 0xffffffe0, !P0 ;  /* 0xffffffe088887807 */ /* 0x000fe20004000000 */
[----:B------:R-:W-:Y:S01]  /*0ac0*/  VIADD R157, R158, 0x20 ;  /* 0x000000209e9d7836 */ /* 0x000fe20000000000 */
[----:B------:R-:W-:Y:S01]  /*0ad0*/  LEA R135, R135, UR4, 0x1 ;  /* 0x0000000487877c11 */ /* 0x000fe2000f8e08ff */
[----:B------:R-:W-:Y:S01]  /*0ae0*/  IMAD.IADD R132, R134, 0x1, R128 ;  /* 0x0000000186847824 */ /* 0x000fe200078e0280 */
[----:B------:R-:W-:Y:S01]  /*0af0*/  IADD3 R137, R137, UR5, R138 ;  /* 0x0000000589897c10 */ /* 0x000fe2000fffe08a */
[----:B------:R-:W-:-:S02]  /*0b00*/  IMAD.IADD R140, R5, 0x1, R140 ;  /* 0x00000001058c7824 */ /* 0x000fc400078e028c */
[----:B------:R-:W-:Y:S02]  /*0b10*/  IMAD.IADD R139, R0, 0x1, R139 ;  /* 0x00000001008b7824 */ /* 0x000fe400078e028b */
[----:B------:R-:W-:Y:S02]  /*0b20*/  IMAD.IADD R154, R154, 0x1, R156 ;  /* 0x000000019a9a7824 */ /* 0x000fe400078e029c */
[----:B------:R-:W-:Y:S02]  /*0b30*/  @P3 VIADD R157, R158, 0xffffffe0 ;  /* 0xffffffe09e9d3836 */ /* 0x000fe40000000000 */
[----:B------:R-:W-:Y:S02]  /*0b40*/  IMAD.IADD R128, R128, 0x1, R133 ;  /* 0x0000000180807824 */ /* 0x000fe400078e0285 */
[C---:B------:R-:W-:Y:S02]  /*0b50*/  VIADD R129, R133.reuse, 0x2000 ;  /* 0x0000200085817836 */ /* 0x040fe40000000000 */
[----:B------:R-:W-:-:S02]  /*0b60*/  VIADD R3, R133, 0x4000 ;  /* 0x0000400085037836 */ /* 0x000fc40000000000 */
[----:B------:R-:W-:-:S07]  /*0b70*/  VIADD R2, R133, 0x6000 ;  /* 0x0000600085027836 */ /* 0x000fce0000000000 */
.L_x_557:
        /* <DEDUP_REMOVED lines=15> */
[----:B------:R-:W-:Y:S01]  /*0c70*/  @UP4 UIADD3 UR10, UP1, UR17, UR6, URZ ;  /* 0x00000006110a4290 */ /* 0x000fe2000ff3e03f */
[----:B------:R-:W-:Y:S01]  /*0c80*/  IMAD.U32 R12, RZ, RZ, UR8 ;  /* 0x00000008ff0c7e24 */ /* 0x000fe2000f8e00ff */
[----:B------:R-:W-:-:S02]  /*0c90*/  UISETP.NE.U32.AND UP0, UPT, UR12, URZ, UPT ;  /* 0x0000003f0c00728c */ /* 0x000fc4000bf05070 */
[----:B------:R-:W-:Y:S01]  /*0ca0*/  UIADD3.X UR12, UR5, UR13, URZ, UP2, !UPT ;  /* 0x0000000d050c7290 */ /* 0x000fe200097fe43f */
[----:B------:R-:W-:Y:S01]  /*0cb0*/  IMAD.U32 R13, RZ, RZ, UR9 ;  /* 0x00000009ff0d7e24 */ /* 0x000fe2000f8e00ff */
[----:B------:R-:W-:Y:S01]  /*0cc0*/  @UP4 UIADD3.X UR11, UR5, UR7, URZ, UP1, !UPT ;  /* 0x00000007050b4290 */ /* 0x000fe20008ffe43f */
[----:B--2---:R-:W-:Y:S01]  /*0cd0*/  IMAD.U32 R14, RZ, RZ, UR10 ;  /* 0x0000000aff0e7e24 */ /* 0x004fe2000f8e00ff */
[----:B------:R-:W-:Y:S01]  /*0ce0*/  UISETP.NE.AND.EX UP2, UPT, UR13, URZ, UPT, UP0 ;  /* 0x0000003f0d00728c */ /* 0x000fe2000bf45300 */
[----:B------:R-:W-:Y:S02]  /*0cf0*/  ULDC.64 UR6, c[0x0][0x2f8] ;  /* 0x0000be0000067ab9 */ /* 0x000fe40000000a00 */
[----:B------:R-:W-:Y:S01]  /*0d00*/  ULDC.U8 UR13, c[0x0][0x3c2] ;  /* 0x0000f080000d7ab9 */ /* 0x000fe20000000000 */
[----:B------:R-:W-:Y:S01]  /*0d10*/  UISETP.EQ.U32.AND UP4, UPT, UR6, URZ, UPT ;  /* 0x0000003f0600728c */ /* 0x000fe2000bf82070 */
[----:B------:R-:W-:Y:S01]  /*0d20*/  IMAD.U32 R15, RZ, RZ, UR11 ;  /* 0x0000000bff0f7e24 */ /* 0x000fe2000f8e00ff */
[----:B------:R-:W-:Y:S01]  /*0d30*/  UISETP.NE.AND UP1, UPT, UR13, URZ, UPT ;  /* 0x0000003f0d00728c */ /* 0x000fe2000bf25270 */
[----:B------:R-:W2:Y:S01]  /*0d40*/  @P0 LDG.E R0, desc[UR14][R12.64] ;  /* 0x0000000e0c000981 */ /* 0x000ea2000c1e1900 */
[----:B------:R-:W-:-:S02]  /*0d50*/  PLOP3.LUT P3, PT, PT, PT, UP2, 0x80, 0x0 ;  /* 0x000000000000781c */ /* 0x000fc40003f6f028 */
[----:B------:R-:W-:Y:S01]  /*0d60*/  UISETP.EQ.OR.EX UP4, UPT, UR7, URZ, !UP1, UP4 ;  /* 0x0000003f0700728c */ /* 0x000fe2000cf82740 */
[----:B-1-3--:R-:W3:Y:S01]  /*0d70*/  @P1 LDG.E R5, desc[UR14][R14.64] ;  /* 0x0000000e0e051981 */ /* 0x00aee2000c1e1900 */
[----:B------:R-:W-:-:S04]  /*0d80*/  UIADD3 UR8, UP0, UR17, UR6, URZ ;  /* 0x0000000611087290 */ /* 0x000fc8000ff1e03f */
[----:B------:R-:W-:Y:S01]  /*0d90*/  PLOP3.LUT P2, PT, PT, PT, UP4, 0x80, 0x0 ;  /* 0x000000000000781c */ /* 0x000fe20003f4f048 */
[----:B------:R-:W-:Y:S01]  /*0da0*/  UIADD3.X UR5, UR5, UR7, URZ, UP0, !UPT ;  /* 0x0000000705057290 */ /* 0x000fe200087fe43f */
[----:B----4-:R-:W-:Y:S02]  /*0db0*/  IMAD.U32 R10, RZ, RZ, UR16 ;  /* 0x00000010ff0a7e24 */ /* 0x010fe4000f8e00ff */
[----:B------:R-:W-:Y:S02]  /*0dc0*/  IMAD.U32 R11, RZ, RZ, UR12 ;  /* 0x0000000cff0b7e24 */ /* 0x000fe4000f8e00ff */
[----:B------:R-:W-:Y:S01]  /*0dd0*/  IMAD.U32 R8, RZ, RZ, UR8 ;  /* 0x00000008ff087e24 */ /* 0x000fe2000f8e00ff */
[----:B------:R-:W-:Y:S01]  /*0de0*/  UMOV UR41, URZ ;  /* 0x0000003f00297c82 */ /* 0x000fe20008000000 */
[----:B------:R-:W-:Y:S01]  /*0df0*/  IMAD.U32 R9, RZ, RZ, UR5 ;  /* 0x00000005ff097e24 */ /* 0x000fe2000f8e00ff */
[----:B------:R-:W4:Y:S01]  /*0e00*/  @P3 LDG.E R7, desc[UR14][R10.64] ;  /* 0x0000000e0a073981 */ /* 0x000f22000c1e1900 */
[----:B------:R-:W-:-:S03]  /*0e10*/  @!UP3 ULDC.64 UR8, c[0x0][0x318] ;  /* 0x0000c6000008bab9 */ /* 0x000fc60000000a00 */
[----:B-----5:R-:W5:Y:S04]  /*0e20*/  @P3 LDG.E R4, desc[UR14][R10.64+0x4] ;  /* 0x0000040e0a043981 */ /* 0x020f68000c1e1900 */
[----:B------:R-:W5:Y:S01]  /*0e30*/  @!P2 LDG.E R6, desc[UR14][R8.64] ;  /* 0x0000000e0806a981 */ /* 0x000f62000c1e1900 */
[----:B------:R-:W-:-:S04]  /*0e40*/  @!UP3 UISETP.NE.U32.AND UP0, UPT, UR8, URZ, UPT ;  /* 0x0000003f0800b28c */ /* 0x000fc8000bf05070 */
[----:B------:R-:W-:Y:S01]  /*0e50*/  @!UP3 UISETP.NE.AND.EX UP0, UPT, UR9, URZ, UPT, UP0 ;  /* 0x0000003f0900b28c */ /* 0x000fe2000bf05300 */
[----:B------:R-:W-:Y:S01]  /*0e60*/  UMOV UR5, 0xffffffff ;  /* 0xffffffff00057882 */ /* 0x000fe20000000000 */
[----:B------:R-:W-:Y:S01]  /*0e70*/  UMOV UR42, 0xffffffff ;  /* 0xffffffff002a7882 */ /* 0x000fe20000000000 */
[----:B------:R-:W-:Y:S01]  /*0e80*/  USHF.L.U32 UR25, UR20, 0x7, URZ ;  /* 0x0000000714197899 */ /* 0x000fe2000800063f */
[----:B--2---:R-:W-:Y:S02]  /*0e90*/  @P0 R2UR UR12, R0 ;  /* 0x00000000000c02ca */ /* 0x004fe400000e0000 */
[----:B------:R-:W-:Y:S01]  /*0ea0*/  ISETP.NE.U32.AND P0, PT, RZ, UR6, PT ;  /* 0x00000006ff007c0c */ /* 0x000fe2000bf05070 */
[----:B------:R-:W-:Y:S01]  /*0eb0*/  @!UP3 ULDC UR6, c[0x0][0x2cc] ;  /* 0x0000b3000006bab9 */ /* 0x000fe20000000800 */
[----:B---3--:R-:W-:Y:S02]  /*0ec0*/  @P1 R2UR UR41, R5 ;  /* 0x00000000052912ca */ /* 0x008fe400000e0000 */
[----:B------:R-:W-:Y:S01]  /*0ed0*/  ISETP.NE.AND.EX P0, PT, RZ, UR7, PT, P0 ;  /* 0x00000007ff007c0c */ /* 0x000fe2000bf05300 */
[----:B------:R-:W-:-:S03]  /*0ee0*/  @!UP3 USEL UR7, UR6, URZ, UP0 ;  /* 0x0000003f0607b287 */ /* 0x000fc60008000000 */
[----:B------:R-:W-:-:S07]  /*0ef0*/  ULDC UR6, c[0x0][0x2c8] ;  /* 0x0000b20000067ab9 */ /* 0x000fce0000000800 */
        /* <DEDUP_REMOVED lines=11> */
.L_x_529:
[----:B------:R-:W-:Y:S02]  /*0fb0*/  @!UP3 UIADD3 UR12, UR7, UR6, -UR41 ;  /* 0x00000006070cb290 */ /* 0x000fe4000fffe829 */
[----:B------:R-:W-:Y:S02]  /*0fc0*/  @UP2 UIADD3 UR23, UR23, -UR5, URZ ;  /* 0x8000000517172290 */ /* 0x000fe4000fffe03f */
[----:B------:R-:W-:-:S05]  /*0fd0*/  UISETP.GT.AND UP0, UPT, UR12, UR25, UPT ;  /* 0x000000190c00728c */ /* 0x000fca000bf04270 */
[----:B------:R-:W-:Y:S01]  /*0fe0*/  @!UP2 ULDC UR23, c[0x0][0x2c4] ;  /* 0x0000b1000017aab9 */ /* 0x000fe20000000800 */
[----:B------:R-:W-:-:S13]  /*0ff0*/  PLOP3.LUT P0, PT, PT, PT, UP0, 0x80, 0x0 ;  /* 0x000000000000781c */ /* 0x000fda0003f0f008 */
[----:B------:R-:W-:Y:S05]  /*1000*/  @!P0 BRA `(.L_x_530) ;  /* 0x0000008c00048947 */ /* 0x000fea0003800000 */
[----:B------:R-:W1:Y:S01]  /*1010*/  LDC R0, c[0x0][0x278] ;  /* 0x00009e00ff007b82 */ /* 0x000e620000000800 */
[----:B------:R-:W-:Y:S01]  /*1020*/  ULDC.64 UR8, c[0x0][0x488] ;  /* 0x0001220000087ab9 */ /* 0x000fe20000000a00 */
[----:B------:R-:W-:Y:S01]  /*1030*/  UISETP.NE.AND UP0, UPT, UR5, -0x1, UPT ;  /* 0xffffffff0500788c */ /* 0x000fe2000bf05270 */
[----:B------:R-:W-:Y:S01]  /*1040*/  IABS R4, UR59 ;  /* 0x0000003b00047c13 */ /* 0x000fe20008000000 */
[----:B------:R-:W-:Y:S01]  /*1050*/  ULDC.64 UR6, c[0x0][0x228] ;  /* 0x00008a0000067ab9 */ /* 0x000fe20000000a00 */
[----:B------:R-:W-:Y:S02]  /*1060*/  UIADD3 UR13, UR23, 0x7f, URZ ;  /* 0x0000007f170d7890 */ /* 0x000fe4000fffe03f */
[----:B------:R-:W-:Y:S01]  /*1070*/  UIMAD.WIDE.U32 UR16, UR50, UR6, URZ ;  /* 0x00000006321072a5 */ /* 0x000fe2000f8e003f */
[----:B------:R-:W2:Y:S01]  /*1080*/  S2UR UR10, SR_CTAID.X ;  /* 0x00000000000a79c3 */ /* 0x000ea20000002500 */
[----:B------:R-:W-:Y:S01]  /*1090*/  UIMAD UR6, UR60, UR6, URZ ;  /* 0x000000063c0672a4 */ /* 0x000fe2000f8e023f */
[----:B------:R-:W-:Y:S01]  /*10a0*/  ULDC.64 UR44, c[0x0][0x240] ;  /* 0x00009000002c7ab9 */ /* 0x000fe20000000a00 */
[----:B------:R-:W-:-:S02]  /*10b0*/  ULDC UR61, c[0x0][0x2d4] ;  /* 0x0000b500003d7ab9 */ /* 0x000fc40000000800 */
[----:B------:R-:W-:Y:S02]  /*10c0*/  UIMAD UR32, UR50, UR7, UR6 ;  /* 0x00000007322072a4 */ /* 0x000fe4000f8e0206 */
[----:B------:R-:W-:Y:S01]  /*10d0*/  USHF.R.S32.HI UR40, URZ, 0x1f, UR61 ;  /* 0x0000001f3f287899 */ /* 0x000fe2000801143d */
[----:B------:R-:W-:Y:S01]  /*10e0*/  @!UP0 ULDC.64 UR6, c[0x0][0x418] ;  /* 0x0001060000068ab9 */ /* 0x000fe20000000a00 */
[----:B------:R-:W-:Y:S02]  /*10f0*/  USHF.R.S32.HI UR19, URZ, 0x1f, UR13 ;  /* 0x0000001f3f137899 */ /* 0x000fe4000801140d */
[----:B------:R-:W-:Y:S01]  /*1100*/  UIMAD UR22, UR5, UR45, URZ ;  /* 0x0000002d051672a4 */ /* 0x000fe2000f8e023f */
[----:B------:R-:W-:Y:S01]  /*1110*/  ULDC UR28, c[0x0][0x2dc] ;  /* 0x0000b700001c7ab9 */ /* 0x000fe20000000800 */
[----:B------:R-:W-:Y:S01]  /*1120*/  ULDC UR48, c[0x0][0x270] ;  /* 0x00009c0000307ab9 */ /* 0x000fe20000000800 */
[----:B-1----:R-:W-:Y:S01]  /*1130*/  IABS R6, R0 ;  /* 0x0000000000067213 */ /* 0x002fe20000000000 */
[----:B------:R-:W-:Y:S01]  /*1140*/  @!UP0 UIMAD.WIDE.U32 UR36, UR50, UR6, URZ ;  /* 0x00000006322482a5 */ /* 0x000fe2000f8e003f */
[----:B------:R-:W-:Y:S01]  /*1150*/  ISETP.NE.AND P3, PT, R0, RZ, PT ;  /* 0x000000ff0000720c */ /* 0x000fe20003f65270 */
[----:B------:R-:W-:Y:S01]  /*1160*/  UIADD3 UR32, UR17, UR32, URZ ;  /* 0x0000002011207290 */ /* 0x000fe2000fffe03f */
[----:B------:R-:W1:Y:S01]  /*1170*/  I2F.RP R8, R6 ;  /* 0x0000000600087306 */ /* 0x000e620000209400 */
[----:B------:R-:W-:Y:S01]  /*1180*/  USHF.L.U64.HI UR18, UR50, 0x7, UR60 ;  /* 0x0000000732127899 */ /* 0x000fe2000801023c */
[----:B------:R-:W-:Y:S01]  /*1190*/  ULDC.U8 UR26, c[0x0][0x3d8] ;  /* 0x0000f600001a7ab9 */ /* 0x000fe20000000000 */
        /* <DEDUP_REMOVED lines=23> */
[----:B------:R-:W-:-:S02]  /*1310*/  UIADD3 UR10, UR9, UR10, URZ ;  /* 0x0000000a090a7290 */ /* 0x000fc4000fffe03f */
[----:B------:R-:W-:Y:S02]  /*1320*/  UIADD3 UR18, UR11, -0x80, URZ ;  /* 0xffffff800b127890 */ /* 0x000fe4000fffe03f */
[----:B------:R-:W-:Y:S01]  /*1330*/  UISETP.NE.AND UP3, UPT, UR26, URZ, UPT ;  /* 0x0000003f1a00728c */ /* 0x000fe2000bf65270 */
[--C-:B-1----:R-:W-:Y:S01]  /*1340*/  IMAD.MOV R5, RZ, RZ, -R9.reuse ;  /* 0x000000ffff057224 */ /* 0x102fe200078e0a09 */
[----:B------:R-:W-:Y:S01]  /*1350*/  UIMAD.WIDE.U32 UR16, UR6, UR8, URZ ;  /* 0x00000008061072a5 */ /* 0x000fe2000f8e003f */
[----:B------:R-:W-:Y:S01]  /*1360*/  IMAD.MOV.U32 R8, RZ, RZ, RZ ;  /* 0x000000ffff087224 */ /* 0x000fe200078e00ff */
[----:B------:R-:W-:Y:S01]  /*1370*/  UIMAD.WIDE.U32 UR8, UR6, UR5, URZ ;  /* 0x00000005060872a5 */ /* 0x000fe2000f8e003f */
[----:B------:R-:W-:Y:S01]  /*1380*/  IMAD R5, R5, R6, RZ ;  /* 0x0000000605057224 */ /* 0x000fe200078e02ff */
[----:B------:R-:W-:Y:S02]  /*1390*/  UIMAD UR10, UR6, UR10, UR13 ;  /* 0x0000000a060a72a4 */ /* 0x000fe4000f8e020d */
[----:B------:R-:W-:Y:S01]  /*13a0*/  USHF.R.S32.HI UR22, URZ, 0x1f, UR18 ;  /* 0x0000001f3f167899 */ /* 0x000fe20008011412 */
[----:B------:R-:W-:Y:S01]  /*13b0*/  IMAD.HI.U32 R5, R9, R5, R8 ;  /* 0x0000000509057227 */ /* 0x000fe200078e0008 */
[----:B------:R-:W-:-:S02]  /*13c0*/  UIADD3 UR13, UP2, UR18, UR33, URZ ;  /* 0x00000021120d7290 */ /* 0x000fc4000ff5e03f */
[----:B------:R-:W-:Y:S02]  /*13d0*/  UISETP.NE.AND UP1, UPT, UR42, -0x1, UPT ;  /* 0xffffffff2a00788c */ /* 0x000fe4000bf25270 */
[----:B------:R-:W-:Y:S01]  /*13e0*/  UIMAD UR19, UR7, UR5, URZ ;  /* 0x00000005071372a4 */ /* 0x000fe2000f8e023f */
[----:B------:R-:W-:Y:S01]  /*13f0*/  IMAD.HI.U32 R18, R5, R4, RZ ;  /* 0x0000000405127227 */ /* 0x000fe200078e00ff */
[----:B------:R-:W-:Y:S02]  /*1400*/  USEL UR58, UR16, UR8, !UP0 ;  /* 0x00000008103a7287 */ /* 0x000fe4000c000000 */
[----:B------:R-:W-:Y:S01]  /*1410*/  UIADD3.X UR8, UR22, UR34, URZ, UP2, !UPT ;  /* 0x0000002216087290 */ /* 0x000fe200097fe43f */
[----:B------:R-:W-:Y:S01]  /*1420*/  IMAD.MOV R5, RZ, RZ, -R18 ;  /* 0x000000ffff057224 */ /* 0x000fe200078e0a12 */
[----:B------:R-:W-:Y:S01]  /*1430*/  UIMAD UR7, UR7, UR13, URZ ;  /* 0x0000000d070772a4 */ /* 0x000fe2000f8e023f */
[----:B------:R-:W-:Y:S02]  /*1440*/  ULDC UR47, c[0x0][0x2c4] ;  /* 0x0000b100002f7ab9 */ /* 0x000fe40000000800 */
[----:B------:R-:W-:Y:S01]  /*1450*/  IMAD R5, R6, R5, R4 ;  /* 0x0000000506057224 */ /* 0x000fe200078e0204 */
[----:B------:R-:W-:Y:S01]  /*1460*/  @!UP0 UIADD3 UR53, UR37, UR35, URZ ;  /* 0x0000002325358290 */ /* 0x000fe2000fffe03f */
[----:B------:R-:W-:Y:S01]  /*1470*/  LOP3.LUT R4, R0, UR59, RZ, 0x3c, !PT ;  /* 0x0000003b00047c12 */ /* 0x000fe2000f8e3cff */
[----:B------:R-:W-:-:S02]  /*1480*/  UIMAD UR16, UR6, UR8, UR7 ;  /* 0x00000008061072a4 */ /* 0x000fc4000f8e0207 */
[----:B------:R-:W-:Y:S01]  /*1490*/  ISETP.GT.U32.AND P1, PT, R6, R5, PT ;  /* 0x000000050600720c */ /* 0x000fe20003f24070 */
[----:B------:R-:W-:Y:S01]  /*14a0*/  UIMAD.WIDE.U32 UR34, UR6, UR13, URZ ;  /* 0x0000000d062272a5 */ /* 0x000fe2000f8e003f */
[----:B------:R-:W-:Y:S01]  /*14b0*/  ISETP.GE.AND P2, PT, R4, RZ, PT ;  /* 0x000000ff0400720c */ /* 0x000fe20003f46270 */
[----:B------:R-:W-:Y:S01]  /*14c0*/  @UP3 UIMAD UR6, UR50, UR47, URZ ;  /* 0x0000002f320632a4 */ /* 0x000fe2000f8e023f */
[----:B------:R-:W-:Y:S01]  /*14d0*/  ULDC.U8 UR27, c[0x0][0x480] ;  /* 0x00012000001b7ab9 */ /* 0x000fe20000000000 */
[----:B------:R-:W-:Y:S02]  /*14e0*/  @UP1 UIADD3 UR21, UR41, UR42, URZ ;  /* 0x0000002a29151290 */ /* 0x000fe4000fffe03f */
[----:B------:R-:W-:Y:S02]  /*14f0*/  @UP1 UIADD3 UR24, UR41, UR42, URZ ;  /* 0x0000002a29181290 */ /* 0x000fe4000fffe03f */
[----:B------:R-:W-:Y:S02]  /*1500*/  UIMAD UR52, UR59, UR28, URZ ;  /* 0x0000001c3b3472a4 */ /* 0x000fe4000f8e023f */
[----:B------:R-:W-:-:S02]  /*1510*/  UISETP.NE.AND UP4, UPT, UR27, URZ, UPT ;  /* 0x0000003f1b00728c */ /* 0x000fc4000bf85270 */
[-C--:B------:R-:W-:Y:S01]  /*1520*/  @!P1 IADD3 R5, R5, -R6.reuse, RZ ;  /* 0x8000000605059210 */ /* 0x080fe20007ffe0ff */
[----:B------:R-:W-:Y:S01]  /*1530*/  @!P1 VIADD R18, R18, 0x1 ;  /* 0x0000000112129836 */ /* 0x000fe20000000000 */
[----:B------:R-:W-:Y:S01]  /*1540*/  PLOP3.LUT P1, PT, PT, PT, UP1, 0x80, 0x0 ;  /* 0x000000000000781c */ /* 0x000fe20003f2f018 */
[----:B------:R-:W-:Y:S01]  /*1550*/  @UP3 USEL UR7, UR6, UR5, !UP0 ;  /* 0x0000000506073287 */ /* 0x000fe2000c000000 */
[----:B------:R-:W-:Y:S01]  /*1560*/  ISETP.GE.U32.AND P0, PT, R5, R6, PT ;  /* 0x000000060500720c */ /* 0x000fe20003f06070 */
[----:B------:R-:W-:Y:S01]  /*1570*/  @UP1 ULDC.64 UR28, c[0x0][0x248] ;  /* 0x00009200001c1ab9 */ /* 0x000fe20000000a00 */
[----:B------:R-:W-:Y:S01]  /*1580*/  @UP1 ULDC.64 UR26, c[0x0][0x250] ;  /* 0x00009400001a1ab9 */ /* 0x000fe20000000a00 */
[----:B------:R-:W-:Y:S02]  /*1590*/  UIADD3 UR51, UR17, UR10, URZ ;  /* 0x0000000a11337290 */ /* 0x000fe4000fffe03f */
[----:B------:R-:W-:Y:S01]  /*15a0*/  @UP0 UIADD3 UR51, UR9, UR19, URZ ;  /* 0x0000001309330290 */ /* 0x000fe2000fffe03f */
[----:B------:R-:W-:Y:S01]  /*15b0*/  @UP3 ULDC UR6, c[0x0][0x2e4] ;  /* 0x0000b90000063ab9 */ /* 0x000fe20000000800 */
[----:B------:R-:W-:-:S02]  /*15c0*/  @UP1 UIMAD.WIDE.U32 UR10, UR21, UR28, URZ ;  /* 0x0000001c150a12a5 */ /* 0x000fc4000f8e003f */
[----:B------:R-:W-:Y:S02]  /*15d0*/  @UP1 UIMAD.WIDE.U32 UR8, UR24, UR26, URZ ;  /* 0x0000001a180812a5 */ /* 0x000fe4000f8e003f */
[----:B------:R-:W-:Y:S02]  /*15e0*/  @UP3 UIMAD UR17, UR59, UR6, UR7 ;  /* 0x000000063b1132a4 */ /* 0x000fe4000f8e0207 */
[----:B------:R-:W-:Y:S01]  /*15f0*/  @P0 VIADD R18, R18, 0x1 ;  /* 0x0000000112120836 */ /* 0x000fe20000000000 */
[----:B------:R-:W-:Y:S01]  /*1600*/  @!UP3 UIMAD UR6, UR50, UR48, UR59 ;  /* 0x000000303206b2a4 */ /* 0x000fe2000f8e023b */
[----:B------:R-:W-:Y:S01]  /*1610*/  PLOP3.LUT P0, PT, PT, PT, UP3, 0x80, 0x0 ;  /* 0x000000000000781c */ /* 0x000fe20003f0f038 */
[----:B------:R-:W-:Y:S02]  /*1620*/  @UP1 UIMAD UR21, UR21, UR29, URZ ;  /* 0x0000001d151512a4 */ /* 0x000fe4000f8e023f */
[----:B------:R-:W-:Y:S01]  /*1630*/  @UP1 UIMAD UR13, UR24, UR27, URZ ;  /* 0x0000001b180d12a4 */ /* 0x000fe2000f8e023f */
[----:B------:R-:W-:Y:S01]  /*1640*/  @!P2 IADD3 R18, -R18, RZ, RZ ;  /* 0x000000ff1212a210 */ /* 0x000fe20007ffe1ff */
[----:B------:R-:W-:Y:S01]  /*1650*/  USEL UR54, UR46, URZ, UP4 ;  /* 0x0000003f2e367287 */ /* 0x000fe2000a000000 */
[----:B------:R-:W-:Y:S01]  /*1660*/  @!P3 LOP3.LUT R18, RZ, R0, RZ, 0x33, !PT ;  /* 0x00000000ff12b212 */ /* 0x000fe200078e33ff */
[----:B------:R-:W-:-:S02]  /*1670*/  @!UP3 UIMAD UR17, UR6, UR47, URZ ;  /* 0x0000002f0611b2a4 */ /* 0x000fc4000f8e023f */
[----:B------:R-:W-:Y:S02]  /*1680*/  USHF.R.S32.HI UR43, URZ, 0x1f, UR25 ;  /* 0x0000001f3f2b7899 */ /* 0x000fe40008011419 */
[----:B------:R-:W-:Y:S02]  /*1690*/  USHF.R.S32.HI UR55, URZ, 0x1f, UR52 ;  /* 0x0000001f3f377899 */ /* 0x000fe40008011434 */
[----:B------:R-:W-:Y:S02]  /*16a0*/  USEL UR56, UR30, URZ, UP4 ;  /* 0x0000003f1e387287 */ /* 0x000fe4000a000000 */
        /* <DEDUP_REMOVED lines=19> */
.L_x_531:
        /* <DEDUP_REMOVED lines=13> */
.L_x_532:
        /* <DEDUP_REMOVED lines=11> */
.L_x_533:
[----:B------:R-:W-:Y:S02]  /*1960*/  ULDC UR5, c[0x0][0x270] ;  /* 0x00009c0000057ab9 */ /* 0x000fe40000000800 */
[----:B------:R-:W-:-:S04]  /*1970*/  UIMAD UR5, UR50, UR5, UR59 ;  /* 0x00000005320572a4 */ /* 0x000fc8000f8e023b */
[----:B------:R-:W-:-:S12]  /*1980*/  UIMAD UR5, UR5, UR61, URZ ;  /* 0x0000003d050572a4 */ /* 0x000fd8000f8e023f */
.L_x_534:
        /* <DEDUP_REMOVED lines=11> */
[----:B------:R-:W-:-:S02]  /*1a40*/  UIADD3 UR6, UR6, -UR10, URZ ;  /* 0x8000000a06067290 */ /* 0x000fc4000fffe03f */
[----:B------:R-:W-:Y:S02]  /*1a50*/  UIMAD UR11, UR61, UR8, URZ ;  /* 0x000000083d0b72a4 */ /* 0x000fe4000f8e023f */
[----:B------:R-:W-:Y:S02]  /*1a60*/  USHF.R.S32.HI UR24, URZ, 0x1f, UR6 ;  /* 0x0000001f3f187899 */ /* 0x000fe40008011406 */
[----:B------:R-:W-:Y:S02]  /*1a70*/  UIMAD UR13, UR59, UR9, UR11 ;  /* 0x000000093b0d72a4 */ /* 0x000fe4000f8e020b */
[----:B------:R-:W-:Y:S02]  /*1a80*/  USHF.L.U32 UR11, UR5, 0x7, URZ ;  /* 0x00000007050b7899 */ /* 0x000fe4000800063f */
[----:B------:R-:W-:Y:S01]  /*1a90*/  ULEA.HI UR24, UR24, UR6, URZ, 0x7 ;  /* 0x0000000618187291 */ /* 0x000fe2000f8f383f */
[----:B--2---:R-:W-:Y:S01]  /*1aa0*/  IMAD R22, R4, UR22, RZ ;  /* 0x0000001604167c24 */ /* 0x004fe2000f8e02ff */
[----:B------:R-:W-:-:S02]  /*1ab0*/  UIADD3 UR9, UP2, UP0, UR34, UR11, UR52 ;  /* 0x0000000b22097290 */ /* 0x000fc4000f85e034 */
[----:B------:R-:W-:Y:S01]  /*1ac0*/  USHF.R.S32.HI UR24, URZ, 0x7, UR24 ;  /* 0x000000073f187899 */ /* 0x000fe20008011418 */
[----:B------:R-:W-:Y:S01]  /*1ad0*/  IMAD R22, R5, UR18, R22 ;  /* 0x0000001205167c24 */ /* 0x000fe2000f8e0216 */
[----:B------:R-:W-:Y:S01]  /*1ae0*/  UIADD3 UR35, UR18, UR17, URZ ;  /* 0x0000001112237290 */ /* 0x000fe2000fffe03f */
[----:B-1----:R-:W-:Y:S02]  /*1af0*/  SHF.R.S32.HI R6, RZ, 0x1f, R13 ;  /* 0x0000001fff067819 */ /* 0x002fe4000001140d */
[----:B------:R-:W-:Y:S01]  /*1b00*/  ULDC.64 UR16, c[0x0][0x258] ;  /* 0x0000960000107ab9 */ /* 0x000fe20000000a00 */
[----:B------:R-:W-:Y:S01]  /*1b10*/  ULDC.64 UR36, c[0x0][0x478] ;  /* 0x00011e0000247ab9 */ /* 0x000fe20000000a00 */
[----:B------:R-:W-:Y:S01]  /*1b20*/  ULDC.64 UR30, c[0x0][0x3e0] ;  /* 0x0000f800001e7ab9 */ /* 0x000fe20000000a00 */
[CC--:B------:R-:W-:Y:S01]  /*1b30*/  LEA.HI R0, R6.reuse, R13.reuse, RZ, 0x2 ;  /* 0x0000000d06007211 */ /* 0x0c0fe200078f10ff */
[----:B------:R-:W-:Y:S01]  /*1b40*/  ULDC.64 UR38, c[0x0][0x2b0] ;  /* 0x0000ac0000267ab9 */ /* 0x000fe20000000a00 */
[----:B------:R-:W-:Y:S01]  /*1b50*/  LEA.HI R177, R6, R13, RZ, 0x5 ;  /* 0x0000000d06b17211 */ /* 0x000fe200078f28ff */
[----:B------:R-:W-:Y:S01]  /*1b60*/  UIADD3 UR10, UR48, -0x1, URZ ;  /* 0xffffffff300a7890 */ /* 0x000fe2000fffe03f */
[----:B------:R-:W-:-:S02]  /*1b70*/  LOP3.LUT R10, R0, 0xfffffffc, RZ, 0xc0, !PT ;  /* 0xfffffffc000a7812 */ /* 0x000fc400078ec0ff */
[----:B------:R-:W-:Y:S02]  /*1b80*/  SHF.R.S32.HI R0, RZ, 0x2, R0 ;  /* 0x00000002ff007819 */ /* 0x000fe40000011400 */
[----:B------:R-:W-:Y:S01]  /*1b90*/  LOP3.LUT R170, R177, 0xffffffe0, RZ, 0xc0, !PT ;  /* 0xffffffe0b1aa7812 */ /* 0x000fe200078ec0ff */
[C---:B------:R-:W-:Y:S01]  /*1ba0*/  IMAD.IADD R10, R13.reuse, 0x1, -R10 ;  /* 0x000000010d0a7824 */ /* 0x040fe200078e0a0a */
[----:B------:R-:W-:Y:S02]  /*1bb0*/  SHF.R.S32.HI R17, RZ, 0x1f, R0 ;  /* 0x0000001fff117819 */ /* 0x000fe40000011400 */
[----:B------:R-:W-:Y:S01]  /*1bc0*/  IADD3 R8, P0, R0, UR18, RZ ;  /* 0x0000001200087c10 */ /* 0x000fe2000ff1e0ff */
[----:B------:R-:W-:Y:S01]  /*1bd0*/  IMAD.SHL.U32 R10, R10, 0x8, RZ ;  /* 0x000000080a0a7824 */ /* 0x000fe200078e00ff */
[----:B------:R-:W-:Y:S01]  /*1be0*/  SHF.R.S32.HI R177, RZ, 0x5, R177 ;  /* 0x00000005ffb17819 */ /* 0x000fe200000114b1 */
[----:B------:R-:W-:Y:S01]  /*1bf0*/  IMAD.IADD R170, R13, 0x1, -R170 ;  /* 0x000000010daa7824 */ /* 0x000fe200078e0aaa */
[----:B------:R-:W-:-:S02]  /*1c00*/  IADD3.X R9, R17, UR22, RZ, P0, !PT ;  /* 0x0000001611097c10 */ /* 0x000fc400087fe4ff */
[----:B------:R-:W-:Y:S01]  /*1c10*/  SHF.R.S32.HI R11, RZ, 0x1f, R10 ;  /* 0x0000001fff0b7819 */ /* 0x000fe2000001140a */
[----:B------:R-:W-:Y:S02]  /*1c20*/  IMAD R177, R177, UR5, R170 ;  /* 0x00000005b1b17c24 */ /* 0x000fe4000f8e02aa */
[----:B------:R-:W-:Y:S02]  /*1c30*/  IMAD R9, R9, UR44, RZ ;  /* 0x0000002c09097c24 */ /* 0x000fe4000f8e02ff */
[----:B------:R-:W-:-:S04]  /*1c40*/  IMAD.WIDE.U32 R14, R8, UR44, R10 ;  /* 0x0000002c080e7c25 */ /* 0x000fc8000f8e000a */
[----:B------:R-:W-:Y:S01]  /*1c50*/  IMAD R9, R8, UR45, R9 ;  /* 0x0000002d08097c24 */ /* 0x000fe2000f8e0209 */
[----:B------:R-:W-:Y:S01]  /*1c60*/  IADD3 R8, P0, R14, UR57, RZ ;  /* 0x000000390e087c10 */ /* 0x000fe2000ff1e0ff */
[----:B------:R-:W-:-:S03]  /*1c70*/  IMAD.U32 R14, RZ, RZ, UR8 ;  /* 0x00000008ff0e7e24 */ /* 0x000fc6000f8e00ff */
        /* <DEDUP_REMOVED lines=12> */
[----:B------:R-:W-:Y:S01]  /*1d40*/  IMAD.MOV.U32 R22, RZ, RZ, R20 ;  /* 0x000000ffff167224 */ /* 0x000fe200078e0014 */
[----:B------:R-:W-:Y:S01]  /*1d50*/  UISETP.GT.AND UP0, UPT, UR48, UR24, UPT ;  /* 0x000000183000728c */ /* 0x000fe2000bf04270 */
[----:B------:R-:W-:Y:S01]  /*1d60*/  IMAD.U32 R20, RZ, RZ, UR16 ;  /* 0x00000010ff147e24 */ /* 0x000fe2000f8e00ff */
[----:B------:R-:W-:Y:S01]  /*1d70*/  IADD3 R12, P0, R177, UR9, RZ ;  /* 0x00000009b10c7c10 */ /* 0x000fe2000ff1e0ff */
[----:B------:R-:W-:Y:S01]  /*1d80*/  IMAD.WIDE.U32 R14, R14, UR59, R22 ;  /* 0x0000003b0e0e7c25 */ /* 0x000fe2000f8e0016 */
[----:B------:R-:W-:-:S02]  /*1d90*/  UIMAD UR7, UR61, UR16, URZ ;  /* 0x000000103d0772a4 */ /* 0x000fc4000f8e023f */
[----:B------:R-:W-:Y:S01]  /*1da0*/  LEA.HI.X.SX32 R177, R177, UR8, 0x1, P0 ;  /* 0x00000008b1b17c11 */ /* 0x000fe200080f0eff */
[----:B------:R-:W-:Y:S01]  /*1db0*/  IMAD.WIDE.U32 R20, R20, UR59, R8 ;  /* 0x0000003b14147c25 */ /* 0x000fe2000f8e0008 */
[----:B------:R-:W-:Y:S01]  /*1dc0*/  PLOP3.LUT P0, PT, PT, PT, UP0, 0x80, 0x0 ;  /* 0x000000000000781c */ /* 0x000fe20003f0f008 */
[----:B------:R-:W-:Y:S02]  /*1dd0*/  UIMAD UR17, UR59, UR17, UR7 ;  /* 0x000000113b1172a4 */ /* 0x000fe4000f8e0207 */
[----:B------:R-:W-:Y:S01]  /*1de0*/  VIADD R15, R15, UR13 ;  /* 0x0000000d0f0f7c36 */ /* 0x000fe20008000000 */
[----:B------:R-:W-:Y:S01]  /*1df0*/  UIMAD.WIDE UR6, UR21, 0x4, UR36 ;  /* 0x00000004150678a5 */ /* 0x000fe2000f8e0224 */
[-C--:B------:R-:W-:Y:S01]  /*1e00*/  IMAD R8, R17, R4.reuse, RZ ;  /* 0x0000000411087224 */ /* 0x080fe200078e02ff */
[----:B------:R-:W-:Y:S01]  /*1e10*/  ULDC.64 UR18, c[0x0][0x400] ;  /* 0x0001000000127ab9 */ /* 0x000fe20000000a00 */
[----:B------:R-:W-:Y:S01]  /*1e20*/  IMAD.WIDE.U32 R14, R0, R4, R14 ;  /* 0x00000004000e7225 */ /* 0x000fe200078e000e */
[----:B------:R-:W-:-:S02]  /*1e30*/  LEA R176, P2, R12, UR18, 0x2 ;  /* 0x000000120cb07c11 */ /* 0x000fc4000f8410ff */
[----:B------:R-:W-:Y:S01]  /*1e40*/  LEA R174, P4, R20, UR32, 0x1 ;  /* 0x0000002014ae7c11 */ /* 0x000fe2000f8808ff */
[----:B------:R-:W-:Y:S01]  /*1e50*/  IMAD R8, R0, R5, R8 ;  /* 0x0000000500087224 */ /* 0x000fe200078e0208 */
[----:B------:R-:W-:Y:S01]  /*1e60*/  LEA R172, P3, R14, UR30, 0x1 ;  /* 0x0000001e0eac7c11 */ /* 0x000fe2000f8608ff */
[----:B------:R-:W-:Y:S01]  /*1e70*/  VIADD R6, R21, UR17 ;  /* 0x0000001115067c36 */ /* 0x000fe20008000000 */
[----:B------:R-:W-:Y:S01]  /*1e80*/  UIMAD.WIDE UR16, UR35, 0x4, UR38 ;  /* 0x00000004231078a5 */ /* 0x000fe2000f8e0226 */
[----:B------:R-:W-:Y:S01]  /*1e90*/  IMAD.IADD R8, R15, 0x1, R8 ;  /* 0x000000010f087824 */ /* 0x000fe200078e0208 */
        /* <DEDUP_REMOVED lines=25> */
.L_x_536:
        /* <DEDUP_REMOVED lines=19> */
.L_x_537:
[----:B------:R-:W-:Y:S01]  /*2160*/  UIMAD UR5, UR43, UR6, URZ ;  /* 0x000000062b0572a4 */ /* 0x000fe2000f8e023f */
[----:B------:R-:W-:Y:S01]  /*2170*/  IMAD.U32 R7, RZ, RZ, UR6 ;  /* 0x00000006ff077e24 */ /* 0x000fe2000f8e00ff */
[----:B------:R-:W-:Y:S01]  /*2180*/  UIMAD UR12, UR20, -0x80, UR12 ;  /* 0xffffff80140c78a4 */ /* 0x000fe2000f8e020c */
[C---:B------:R-:W-:Y:S01]  /*2190*/  VIADD R4, R0.reuse, 0x40 ;  /* 0x0000004000047836 */ /* 0x040fe20000000000 */
        /* <DEDUP_REMOVED lines=8> */
[----:B------:R-:W-:-:S02]  /*2220*/  IADD3 R6, P0, R6, UR18, RZ ;  /* 0x0000001206067c10 */ /* 0x000fc4000ff1e0ff */
[----:B------:R-:W-:Y:S01]  /*2230*/  MOV R8, UR10 ;  /* 0x0000000a00087c02 */ /* 0x000fe20008000f00 */
[----:B------:R-:W-:Y:S01]  /*2240*/  UIMAD UR11, UR59, UR11, UR5 ;  /* 0x0000000b3b0b72a4 */ /* 0x000fe2000f8e0205 */
[----:B------:R-:W-:Y:S02]  /*2250*/  IADD3.X R7, R7, UR19, R5, P0, !PT ;  /* 0x0000001307077c10 */ /* 0x000fe400087fe405 */
[----:B------:R-:W-:Y:S01]  /*2260*/  ISETP.GE.AND P0, PT, R4, UR12, PT ;  /* 0x0000000c04007c0c */ /* 0x000fe2000bf06270 */
[----:B------:R-:W-:-:S04]  /*2270*/  IMAD.WIDE.U32 R8, R8, UR59, R6 ;  /* 0x0000003b08087c25 */ /* 0x000fc8000f8e0006 */
[----:B------:R-:W-:Y:S01]  /*2280*/  VIADD R5, R9, UR11 ;  /* 0x0000000b09057c36 */ /* 0x000fe20008000000 */
[----:B------:R-:W-:Y:S07]  /*2290*/  @P1 BRA `(.L_x_539) ;  /* 0x0000000000241947 */ /* 0x000fee0003800000 */
        /* <DEDUP_REMOVED lines=9> */
.L_x_539:
[----:B------:R-:W-:Y:S05]  /*2330*/  BSYNC B0 ;  /* 0x0000000000007941 */ /* 0x000fea0003800000 */
.L_x_538:
[----:B------:R-:W-:Y:S04]  /*2340*/  BSSY B0, `(.L_x_540) ;  /* 0x000000d000007945 */ /* 0x000fe80003800000 */
[----:B------:R-:W-:Y:S05]  /*2350*/  @P0 BRA `(.L_x_541) ;  /* 0x00000000002c0947 */ /* 0x000fea0003800000 */
[----:B-1----:R-:W-:Y:S01]  /*2360*/  IADD3 R7, P2, R0, 0x40, RZ ;  /* 0x0000004000077810 */ /* 0x002fe20007f5e0ff */
[----:B------:R-:W-:Y:S01]  /*2370*/  ULDC.64 UR10, c[0x0][0x3f0] ;  /* 0x0000fc00000a7ab9 */ /* 0x000fe20000000a00 */
[----:B------:R-:W-:Y:S02]  /*2380*/  MOV R9, R5 ;  /* 0x0000000500097202 */ /* 0x000fe40000000f00 */
[----:B------:R-:W-:Y:S01]  /*2390*/  IADD3.X R4, RZ, R17, RZ, P2, !PT ;  /* 0x00000011ff047210 */ /* 0x000fe200017fe4ff */
[----:B------:R-:W-:-:S04]  /*23a0*/  IMAD.WIDE.U32 R8, R7, UR6, R8 ;  /* 0x0000000607087c25 */ /* 0x000fc8000f8e0008 */
[----:B------:R-:W-:Y:S01]  /*23b0*/  IMAD R4, R4, UR6, RZ ;  /* 0x0000000604047c24 */ /* 0x000fe2000f8e02ff */
[----:B------:R-:W-:-:S03]  /*23c0*/  LEA R6, P2, R8, UR10, 0x1 ;  /* 0x0000000a08067c11 */ /* 0x000fc6000f8408ff */
[----:B------:R-:W-:-:S05]  /*23d0*/  IMAD R4, R7, UR7, R4 ;  /* 0x0000000707047c24 */ /* 0x000fca000f8e0204 */
[----:B------:R-:W-:-:S04]  /*23e0*/  IADD3 R5, R9, R4, RZ ;  /* 0x0000000409057210 */ /* 0x000fc80007ffe0ff */
[----:B------:R-:W-:-:S05]  /*23f0*/  LEA.HI.X R7, R8, UR11, R5, 0x1, P2 ;  /* 0x0000000b08077c11 */ /* 0x000fca00090f0c05 */
[----:B------:R2:W-:Y:S02]  /*2400*/  STG.E.128 desc[UR14][R6.64], RZ ;  /* 0x000000ff06007986 */ /* 0x0005e4000c101d0e */
.L_x_541:
[----:B------:R-:W-:Y:S05]  /*2410*/  BSYNC B0 ;  /* 0x0000000000007941 */ /* 0x000fea0003800000 */
.L_x_540:
        /* <DEDUP_REMOVED lines=9> */
[----:B------:R-:W-:Y:S01]  /*24b0*/  UIMAD UR5, UR10, UR6, URZ ;  /* 0x000000060a0572a4 */ /* 0x000fe2000f8e023f */
[----:B-12---:R-:W-:-:S03]  /*24c0*/  MOV R6, UR6 ;  /* 0x0000000600067c02 */ /* 0x006fc60008000f00 */
        /* <DEDUP_REMOVED lines=14> */
.L_x_543:
[----:B------:R-:W-:Y:S05]  /*25b0*/  BSYNC B0 ;  /* 0x0000000000007941 */ /* 0x000fea0003800000 */
.L_x_542:
        /* <DEDUP_REMOVED lines=13> */
.L_x_535:
[----:B------:R-:W-:Y:S01]  /*2690*/  UIMAD UR8, UR43, UR28, URZ ;  /* 0x0000001c2b0872a4 */ /* 0x000fe2000f8e023f */
[----:B------:R-:W-:Y:S01]  /*26a0*/  IMAD.U32 R13, RZ, RZ, UR28 ;  /* 0x0000001cff0d7e24 */ /* 0x000fe2000f8e00ff */
[----:B------:R-:W-:Y:S01]  /*26b0*/  UIMAD UR6, UR10, -0x80, UR23 ;  /* 0xffffff800a0678a4 */ /* 0x000fe2000f8e0217 */
[----:B------:R-:W-:Y:S01]  /*26c0*/  VIADD R6, R0, 0x40 ;  /* 0x0000004000067836 */ /* 0x000fe20000000000 */
[----:B------:R-:W-:Y:S01]  /*26d0*/  UIMAD UR9, UR25, UR29, UR8 ;  /* 0x0000001d190972a4 */ /* 0x000fe2000f8e0208 */
[----:B------:R-:W-:Y:S01]  /*26e0*/  IMAD.WIDE.U32 R12, R13, UR25, R10 ;  /* 0x000000190d0c7c25 */ /* 0x000fe2000f8e000a */
[----:B------:R-:W-:Y:S02]  /*26f0*/  UIMAD UR7, UR20, -0x80, UR12 ;  /* 0xffffff80140778a4 */ /* 0x000fe4000f8e020c */
[----:B------:R-:W-:Y:S01]  /*2700*/  ISETP.GE.AND P4, PT, R6, UR6, PT ;  /* 0x0000000606007c0c */ /* 0x000fe2000bf86270 */
[----:B------:R-:W-:Y:S01]  /*2710*/  IMAD.SHL.U32 R9, R5, 0x80, RZ ;  /* 0x0000008005097824 */ /* 0x000fe200078e00ff */
[----:B------:R-:W-:Y:S01]  /*2720*/  IADD3 R12, P0, R12, UR40, RZ ;  /* 0x000000280c0c7c10 */ /* 0x000fe2000ff1e0ff */
[----:B------:R-:W-:Y:S01]  /*2730*/  IMAD.U32 R5, RZ, RZ, UR9 ;  /* 0x00000009ff057e24 */ /* 0x000fe2000f8e00ff */
[----:B------:R-:W-:Y:S01]  /*2740*/  UIMAD UR8, UR43, UR26, URZ ;  /* 0x0000001a2b0872a4 */ /* 0x000fe2000f8e023f */
[----:B------:R-:W-:Y:S01]  /*2750*/  ISETP.GE.AND P2, PT, R6, UR7, PT ;  /* 0x0000000706007c0c */ /* 0x000fe2000bf46270 */
[----:B------:R-:W-:Y:S01]  /*2760*/  IMAD.WIDE.U32 R14, R4, 0x80, RZ ;  /* 0x00000080040e7825 */ /* 0x000fe200078e00ff */
[----:B------:R-:W-:Y:S01]  /*2770*/  ISETP.GE.AND P3, PT, R0, UR7, PT ;  /* 0x0000000700007c0c */ /* 0x000fe2000bf66270 */
[----:B------:R-:W-:Y:S01]  /*2780*/  UIMAD UR8, UR25, UR27, UR8 ;  /* 0x0000001b190872a4 */ /* 0x000fe2000f8e0208 */
[----:B------:R-:W-:Y:S01]  /*2790*/  IADD3.X R13, R13, UR47, R5, P0, !PT ;  /* 0x0000002f0d0d7c10 */ /* 0x000fe200087fe405 */
[----:B------:R-:W-:Y:S01]  /*27a0*/  IMAD.U32 R4, RZ, RZ, UR26 ;  /* 0x0000001aff047e24 */ /* 0x000fe2000f8e00ff */
[----:B------:R-:W-:Y:S01]  /*27b0*/  PLOP3.LUT P0, PT, PT, PT, UP4, 0x80, 0x0 ;  /* 0x000000000000781c */ /* 0x000fe20003f0f048 */
[----:B------:R-:W-:Y:S01]  /*27c0*/  ULDC.64 UR18, c[0x0][0x260] ;  /* 0x0000980000127ab9 */ /* 0x000fe20000000a00 */
[----:B------:R-:W-:Y:S01]  /*27d0*/  @!P4 IADD3 R8, P1, R172, R14, RZ ;  /* 0x0000000eac08c210 */ /* 0x000fe20007f3e0ff */
[----:B------:R-:W-:Y:S01]  /*27e0*/  IMAD.WIDE.U32 R10, R4, UR25, R10 ;  /* 0x00000019040a7c25 */ /* 0x000fe2000f8e000a */
[----:B------:R-:W-:Y:S01]  /*27f0*/  ULEA.HI UR7, UR10, UR10, URZ, 0x1 ;  /* 0x0000000a0a077291 */ /* 0x000fe2000f8f083f */
[----:B------:R-:W-:Y:S01]  /*2800*/  ISETP.GE.AND P5, PT, R0, UR6, PT ;  /* 0x0000000600007c0c */ /* 0x000fe2000bfa6270 */
[----:B------:R-:W-:Y:S01]  /*2810*/  USHF.L.U32 UR13, UR45, 0x7, URZ ;  /* 0x000000072d0d7899 */ /* 0x000fe2000800063f */
[----:B------:R-:W-:Y:S01]  /*2820*/  @!P4 IADD3.X R9, R173, R15, R9, P1, !PT ;  /* 0x0000000fad09c210 */ /* 0x000fe20000ffe409 */
[----:B------:R-:W-:Y:S01]  /*2830*/  IMAD.U32 R4, RZ, RZ, UR8 ;  /* 0x00000008ff047e24 */ /* 0x000fe2000f8e00ff */
[----:B------:R-:W-:Y:S01]  /*2840*/  IADD3 R10, P1, R10, UR46, RZ ;  /* 0x0000002e0a0a7c10 */ /* 0x000fe2000ff3e0ff */
[C---:B------:R-:W-:Y:S01]  /*2850*/  IMAD R5, R7.reuse, UR18, RZ ;  /* 0x0000001207057c24 */ /* 0x040fe2000f8e02ff */
[----:B------:R-:W-:Y:S01]  /*2860*/  ULDC.64 UR8, c[0x0][0x268] ;  /* 0x00009a0000087ab9 */ /* 0x000fe20000000a00 */
[----:B------:R-:W-:Y:S01]  /*2870*/  ULOP3.LUT UR7, UR7, 0xfffffffe, URZ, 0xc0, !UPT ;  /* 0xfffffffe07077892 */ /* 0x000fe2000f8ec03f */
[----:B------:R-:W-:Y:S01]  /*2880*/  @P0 BAR.SYNC.DEFER_BLOCKING 0x0 ;  /* 0x0000000000000b1d */ /* 0x000fe20000010000 */
[----:B------:R-:W-:Y:S01]  /*2890*/  @!P2 IADD3 R22, P0, R0, 0x40, RZ ;  /* 0x000000400016a810 */ /* 0x000fe20007f1e0ff */
[----:B------:R-:W-:Y:S01]  /*28a0*/  IMAD R7, R7, UR8, RZ ;  /* 0x0000000807077c24 */ /* 0x000fe2000f8e02ff */
[----:B------:R-:W-:Y:S01]  /*28b0*/  IADD3.X R11, R11, UR49, R4, P1, !PT ;  /* 0x000000310b0b7c10 */ /* 0x000fe20008ffe404 */
[C---:B------:R-:W-:Y:S01]  /*28c0*/  IMAD R24, R18.reuse, UR19, R5 ;  /* 0x0000001312187c24 */ /* 0x040fe2000f8e0205 */
[----:B------:R-:W-:Y:S01]  /*28d0*/  UIADD3 UR7, UR10, -UR7, URZ ;  /* 0x800000070a077290 */ /* 0x000fe2000fffe03f */
[----:B------:R-:W-:Y:S01]  /*28e0*/  IMAD.WIDE.U32 R4, R18, UR18, R12 ;  /* 0x0000001212047c25 */ /* 0x000fe2000f8e000c */
[----:B------:R-:W-:Y:S01]  /*28f0*/  LEA R13, R144, UR4, 0x1 ;  /* 0x00000004900d7c11 */ /* 0x000fe2000f8e08ff */
[----:B------:R-:W-:Y:S01]  /*2900*/  ULDC UR30, c[0x0][0x270] ;  /* 0x00009c00001e7ab9 */ /* 0x000fe20000000800 */
[----:B------:R-:W-:Y:S01]  /*2910*/  UISETP.NE.AND UP0, UPT, UR7, 0x1, UPT ;  /* 0x000000010700788c */ /* 0x000fe2000bf05270 */
[----:B------:R-:W-:-:S02]  /*2920*/  IMAD R20, R18, UR9, R7 ;  /* 0x0000000912147c24 */ /* 0x000fc4000f8e0207 */
[----:B------:R-:W-:Y:S02]  /*2930*/  @!P2 IMAD.X R15, RZ, RZ, R17, P0 ;  /* 0x000000ffff0fa224 */ /* 0x000fe400000e0611 */
[----:B------:R-:W-:Y:S01]  /*2940*/  IMAD.WIDE.U32 R18, R18, UR8, R10 ;  /* 0x0000000812127c25 */ /* 0x000fe2000f8e000a */
[----:B------:R-:W-:Y:S01]  /*2950*/  PLOP3.LUT P0, PT, PT, PT, UP0, 0x80, 0x0 ;  /* 0x000000000000781c */ /* 0x000fe20003f0f008 */
[----:B------:R-:W1:Y:S01]  /*2960*/  @!P3 LDC.64 R10, c[0x0][0x218] ;  /* 0x00008600ff0abb82 */ /* 0x000e620000000a00 */
[----:B------:R-:W-:Y:S01]  /*2970*/  UIMAD.WIDE.U32 UR8, UR44, 0x80, URZ ;  /* 0x000000802c0878a5 */ /* 0x000fe2000f8e003f */
[----:B------:R-:W-:Y:S02]  /*2980*/  IMAD.IADD R25, R5, 0x1, R24 ;  /* 0x0000000105197824 */ /* 0x000fe400078e0218 */
[----:B------:R-:W-:Y:S02]  /*2990*/  @!P2 IMAD R15, R15, UR28, RZ ;  /* 0x0000001c0f0fac24 */ /* 0x000fe4000f8e02ff */
[----:B------:R-:W-:-:S02]  /*29a0*/  @!P2 IMAD.MOV.U32 R5, RZ, RZ, R25 ;  /* 0x000000ffff05a224 */ /* 0x000fc400078e0019 */
[----:B------:R-:W-:Y:S01]  /*29b0*/  IMAD.IADD R21, R19, 0x1, R20 ;  /* 0x0000000113157824 */ /* 0x000fe200078e0214 */
[----:B------:R2:W-:Y:S01]  /*29c0*/  @P5 STS [R13+0x4000], RZ ;  /* 0x004000ff0d005388 */ /* 0x0005e20000000800 */
[C---:B------:R-:W-:Y:S02]  /*29d0*/  @!P2 IMAD R15, R22.reuse, UR29, R15 ;  /* 0x0000001d160fac24 */ /* 0x040fe4000f8e020f */
[----:B------:R-:W-:Y:S01]  /*29e0*/  @!P2 IMAD.WIDE.U32 R22, R22, UR28, R4 ;  /* 0x0000001c1616ac25 */ /* 0x000fe2000f8e0004 */
[----:B------:R-:W-:Y:S01]  /*29f0*/  @!P2 MOV R19, R21 ;  /* 0x000000150013a202 */ /* 0x000fe20000000f00 */
[----:B------:R2:W-:Y:S02]  /*2a00*/  @P5 STS [R13+0x4004], RZ ;  /* 0x004004ff0d005388 */ /* 0x0005e40000000800 */
[----:B------:R-:W-:Y:S02]  /*2a10*/  @!P3 IMAD.MOV.U32 R24, RZ, RZ, R4 ;  /* 0x000000ffff18b224 */ /* 0x000fe400078e0004 */
[----:B------:R-:W-:Y:S01]  /*2a20*/  @!P3 IMAD.MOV.U32 R20, RZ, RZ, R18 ;  /* 0x000000ffff14b224 */ /* 0x000fe200078e0012 */
[----:B------:R2:W-:Y:S01]  /*2a30*/  @P5 STS.64 [R13+0x4008], RZ ;  /* 0x004008ff0d005388 */ /* 0x0005e20000000a00 */
[----:B------:R-:W-:-:S02]  /*2a40*/  @!P3 IMAD R7, R17, UR28, RZ ;  /* 0x0000001c1107bc24 */ /* 0x000fc4000f8e02ff */
[----:B------:R-:W-:Y:S01]  /*2a50*/  @!P3 IMAD R5, R17, UR26, RZ ;  /* 0x0000001a1105bc24 */ /* 0x000fe2000f8e02ff */
[----:B------:R-:W-:Y:S01]  /*2a60*/  @!PT LDS RZ, [RZ] ;  /* 0x00000000fffff984 */ /* 0x000fe20000000800 */
[----:B------:R-:W-:Y:S01]  /*2a70*/  @!PT LDS RZ, [RZ] ;  /* 0x00000000fffff984 */ /* 0x000fe20000000800 */
[----:B------:R-:W-:Y:S01]  /*2a80*/  @!PT LDS RZ, [RZ] ;  /* 0x00000000fffff984 */ /* 0x000fe20000000800 */
[----:B------:R-:W-:Y:S01]  /*2a90*/  @!P5 LDGSTS.E.BYPASS.LTC128B.128 [R13+0x4000], desc[UR14][R172.64] ;  /* 0x04000000ac0ddfae */ /* 0x000fe2000b901d4e */
[----:B------:R-:W-:Y:S02]  /*2aa0*/  VIADD R169, R144, 0x1000 ;  /* 0x0000100090a97836 */ /* 0x000fe40000000000 */
[C---:B------:R-:W-:Y:S01]  /*2ab0*/  @!P3 IMAD R16, R0.reuse, UR29, R7 ;  /* 0x0000001d0010bc24 */ /* 0x040fe2000f8e0207 */
[----:B------:R2:W-:Y:S01]  /*2ac0*/  @P4 STS.128 [R13+0x5000], RZ ;  /* 0x005000ff0d004388 */ /* 0x0005e20000000c00 */
[C---:B------:R-:W-:Y:S01]  /*2ad0*/  @!P3 IMAD.WIDE.U32 R24, R0.reuse, UR28, R24 ;  /* 0x0000001c0018bc25 */ /* 0x040fe2000f8e0018 */
[----:B------:R-:W-:Y:S01]  /*2ae0*/  SEL R169, R169, R144, !P0 ;  /* 0x00000090a9a97207 */ /* 0x000fe20004000000 */
[----:B------:R-:W3:Y:S01]  /*2af0*/  @!P2 LDC.64 R6, c[0x0][0x218] ;  /* 0x00008600ff06ab82 */ /* 0x000ee20000000a00 */
[----:B------:R-:W-:Y:S01]  /*2b00*/  @!PT LDS RZ, [RZ] ;  /* 0x00000000fffff984 */ /* 0x000fe20000000800 */
[----:B------:R-:W-:Y:S01]  /*2b10*/  @!PT LDS RZ, [RZ] ;  /* 0x00000000fffff984 */ /* 0x000fe20000000800 */
[----:B------:R-:W-:Y:S01]  /*2b20*/  @!PT LDS RZ, [RZ] ;  /* 0x00000000fffff984 */ /* 0x000fe20000000800 */
[----:B------:R4:W-:Y:S01]  /*2b30*/  @!P4 LDGSTS.E.BYPASS.LTC128B.128 [R13+0x5000], desc[UR14][R8.64] ;  /* 0x05000000080dcfae */ /* 0x0009e2000b901d4e */
[C---:B------:R-:W-:Y:S01]  /*2b40*/  @!P3 IMAD R14, R0.reuse, UR27, R5 ;  /* 0x0000001b000ebc24 */ /* 0x040fe2000f8e0205 */
[----:B------:R-:W-:Y:S01]  /*2b50*/  LEA R169, R169, UR4, 0x1 ;  /* 0x00000004a9a97c11 */ /* 0x000fe2000f8e08ff */
[C---:B------:R-:W-:Y:S01]  /*2b60*/  @!P3 IMAD.WIDE.U32 R20, R0.reuse, UR26, R20 ;  /* 0x0000001a0014bc25 */ /* 0x040fe2000f8e0014 */
[----:B------:R-:W-:-:S03]  /*2b70*/  @!P2 IADD3 R0, P1, R0, 0x40, RZ ;  /* 0x000000400000a810 */ /* 0x000fc60007f3e0ff */
[----:B------:R-:W-:Y:S01]  /*2b80*/  IMAD.U32 R5, RZ, RZ, UR13 ;  /* 0x0000000dff057e24 */ /* 0x000fe2000f8e00ff */
[----:B------:R2:W-:Y:S01]  /*2b90*/  @P5 STS [R169], RZ ;  /* 0x000000ffa9005388 */ /* 0x0005e20000000800 */
[----:B------:R-:W-:Y:S01]  /*2ba0*/  @!P2 IMAD.X R17, RZ, RZ, R17, P1 ;  /* 0x000000ffff11a224 */ /* 0x000fe200008e0611 */
[----:B------:R-:W-:Y:S01]  /*2bb0*/  @!P4 IADD3 R26, P1, R174, UR8, RZ ;  /* 0x00000008ae1acc10 */ /* 0x000fe2000ff3e0ff */
[----:B------:R-:W-:Y:S01]  /*2bc0*/  @!P3 IMAD.IADD R16, R25, 0x1, R16 ;  /* 0x000000011910b824 */ /* 0x000fe200078e0210 */
[----:B------:R2:W-:Y:S01]  /*2bd0*/  @P5 STS [R169+0x4], RZ ;  /* 0x000004ffa9005388 */ /* 0x0005e20000000800 */
[----:B------:R-:W-:Y:S01]  /*2be0*/  @!P2 IMAD R17, R17, UR26, RZ ;  /* 0x0000001a1111ac24 */ /* 0x000fe2000f8e02ff */
[----:B------:R-:W-:Y:S01]  /*2bf0*/  @!P4 IADD3.X R27, R175, UR9, R5, P1, !PT ;  /* 0x00000009af1bcc10 */ /* 0x000fe20008ffe405 */
[----:B------:R-:W-:Y:S01]  /*2c00*/  @!P2 IMAD.IADD R15, R23, 0x1, R15 ;  /* 0x00000001170fa824 */ /* 0x000fe200078e020f */
[----:B------:R2:W-:Y:S01]  /*2c10*/  @P5 STS [R169+0x8], RZ ;  /* 0x000008ffa9005388 */ /* 0x0005e20000000800 */
[----:B------:R-:W2:Y:S01]  /*2c20*/  @!P2 LDC.64 R4, c[0x0][0x220] ;  /* 0x00008800ff04ab82 */ /* 0x000ea20000000a00 */
[----:B------:R-:W-:-:S02]  /*2c30*/  @!P2 IMAD R12, R0, UR27, R17 ;  /* 0x0000001b000cac24 */ /* 0x000fc4000f8e0211 */
[----:B------:R-:W-:Y:S01]  /*2c40*/  IMAD.MOV.U32 R167, RZ, RZ, 0x7f800000 ;  /* 0x7f800000ffa77424 */ /* 0x000fe200078e00ff */
[----:B------:R1:W-:Y:S01]  /*2c50*/  @P5 STS [R169+0xc], RZ ;  /* 0x00000cffa9005388 */ /* 0x0003e20000000800 */
[----:B------:R-:W-:Y:S01]  /*2c60*/  @!P3 IMAD.IADD R14, R21, 0x1, R14 ;  /* 0x00000001150eb824 */ /* 0x000fe200078e020e */
[----:B---3--:R-:W-:Y:S01]  /*2c70*/  @!P2 LEA R6, P1, R22, R6, 0x1 ;  /* 0x000000061606a211 */ /* 0x008fe200078208ff */
[----:B------:R-:W-:Y:S01]  /*2c80*/  @!P2 IMAD.WIDE.U32 R18, R0, UR26, R18 ;  /* 0x0000001a0012ac25 */ /* 0x000fe2000f8e0012 */
[----:B------:R-:W-:Y:S01]  /*2c90*/  @!PT LDS RZ, [RZ] ;  /* 0x00000000fffff984 */ /* 0x000fe20000000800 */
[----:B------:R-:W-:Y:S01]  /*2ca0*/  @!PT LDS RZ, [RZ] ;  /* 0x00000000fffff984 */ /* 0x000fe20000000800 */
[----:B------:R-:W-:Y:S01]  /*2cb0*/  @!PT LDS RZ, [RZ] ;  /* 0x00000000fffff984 */ /* 0x000fe20000000800 */
[----:B------:R-:W-:Y:S01]  /*2cc0*/  @!P5 LDGSTS.E.BYPASS.LTC128B.128 [R169], desc[UR14][R174.64] ;  /* 0x00000000aea9dfae */ /* 0x000fe2000b901d4e */
[----:B-1----:R-:W-:Y:S01]  /*2cd0*/  @!P3 LEA R10, P5, R24, R10, 0x1 ;  /* 0x0000000a180ab211 */ /* 0x002fe200078a08ff */
[----:B----4-:R-:W1:Y:S01]  /*2ce0*/  @!P3 LDC.64 R8, c[0x0][0x220] ;  /* 0x00008800ff08bb82 */ /* 0x010e620000000a00 */
[----:B------:R-:W-:Y:S01]  /*2cf0*/  @!P2 LEA.HI.X R7, R22, R7, R15, 0x1, P1 ;  /* 0x000000071607a211 */ /* 0x000fe200008f0c0f */
[----:B------:R3:W-:Y:S01]  /*2d00*/  @P4 STS [R169+0x1000], RZ ;  /* 0x001000ffa9004388 */ /* 0x0007e20000000800 */
[----:B------:R-:W-:Y:S01]  /*2d10*/  @!P3 LEA.HI.X R11, R24, R11, R16, 0x1, P5 ;  /* 0x0000000b180bb211 */ /* 0x000fe200028f0c10 */
[----:B------:R-:W-:-:S02]  /*2d20*/  @!P2 IMAD.IADD R12, R19, 0x1, R12 ;  /* 0x00000001130ca824 */ /* 0x000fc400078e020c */
[----:B------:R-:W-:Y:S01]  /*2d30*/  IMAD.MOV.U32 R168, RZ, RZ, 0x7f800000 ;  /* 0x7f800000ffa87424 */ /* 0x000fe200078e00ff */
[----:B------:R3:W-:Y:S01]  /*2d40*/  @P4 STS [R169+0x1004], RZ ;  /* 0x001004ffa9004388 */ /* 0x0007e20000000800 */
[----:B------:R-:W4:Y:S01]  /*2d50*/  LDC.64 R16, c[0x0][0x3b8] ;  /* 0x0000ee00ff107b82 */ /* 0x000f220000000a00 */
[----:B------:R-:W-:Y:S02]  /*2d60*/  IMAD.MOV.U32 R165, RZ, RZ, 0x7f800000 ;  /* 0x7f800000ffa57424 */ /* 0x000fe400078e00ff */
[----:B------:R-:W-:Y:S01]  /*2d70*/  IMAD.MOV.U32 R166, RZ, RZ, 0x7f800000 ;  /* 0x7f800000ffa67424 */ /* 0x000fe200078e00ff */
[----:B------:R3:W-:Y:S01]  /*2d80*/  @P4 STS [R169+0x1008], RZ ;  /* 0x001008ffa9004388 */ /* 0x0007e20000000800 */
[----:B------:R-:W-:Y:S01]  /*2d90*/  VIADD R130, R139, 0x1000 ;  /* 0x000010008b827836 */ /* 0x000fe20000000000 */
[----:B--2---:R-:W-:Y:S02]  /*2da0*/  @!P2 LEA R22, P1, R18, R4, 0x1 ;  /* 0x000000041216a211 */ /* 0x004fe400078208ff */
[----:B------:R-:W-:Y:S01]  /*2db0*/  IADD3 R131, R140, 0x1000, RZ ;  /* 0x000010008c837810 */ /* 0x000fe20007ffe0ff */
[----:B------:R3:W-:Y:S01]  /*2dc0*/  @P4 STS [R169+0x100c], RZ ;  /* 0x00100cffa9004388 */ /* 0x0007e20000000800 */
[----:B------:R-:W-:-:S02]  /*2dd0*/  @!P2 LEA.HI.X R23, R18, R5, R12, 0x1, P1 ;  /* 0x000000051217a211 */ /* 0x000fc400008f0c0c */
[----:B------:R-:W-:Y:S01]  /*2de0*/  SHF.R.S32.HI R164, RZ, 0x1f, R170 ;  /* 0x0000001fffa47819 */ /* 0x000fe200000114aa */
[----:B------:R-:W-:Y:S01]  /*2df0*/  @!PT LDS RZ, [RZ] ;  /* 0x00000000fffff984 */ /* 0x000fe20000000800 */
[----:B------:R-:W-:Y:S01]  /*2e00*/  @!PT LDS RZ, [RZ] ;  /* 0x00000000fffff984 */ /* 0x000fe20000000800 */
[----:B------:R-:W-:Y:S01]  /*2e10*/  @!PT LDS RZ, [RZ] ;  /* 0x00000000fffff984 */ /* 0x000fe20000000800 */
[----:B------:R-:W-:Y:S01]  /*2e20*/  @!P4 LDGSTS.E.BYPASS.LTC128B.128 [R169+0x1000], desc[UR14][R26.64] ;  /* 0x010000001aa9cfae */ /* 0x000fe2000b901d4e */
[----:B------:R-:W-:Y:S01]  /*2e30*/  IMAD.MOV.U32 R163, RZ, RZ, 0x8 ;  /* 0x00000008ffa37424 */ /* 0x000fe200078e00ff */
[----:B------:R-:W-:Y:S02]  /*2e40*/  CS2R R94, SRZ ;  /* 0x00000000005e7805 */ /* 0x000fe4000001ff00 */
[C---:B-1----:R-:W-:Y:S01]  /*2e50*/  @!P3 LEA R8, P4, R20.reuse, R8, 0x1 ;  /* 0x000000081408b211 */ /* 0x042fe200078808ff */
[----:B------:R3:W-:Y:S01]  /*2e60*/  @P3 STS [R13+0x6000], RZ ;  /* 0x006000ff0d003388 */ /* 0x0007e20000000800 */
[----:B------:R-:W-:Y:S01]  /*2e70*/  IMAD.MOV.U32 R162, RZ, RZ, 0x40 ;  /* 0x00000040ffa27424 */ /* 0x000fe200078e00ff */
[----:B------:R-:W-:Y:S02]  /*2e80*/  CS2R R92, SRZ ;  /* 0x00000000005c7805 */ /* 0x000fe4000001ff00 */
[----:B------:R-:W-:Y:S01]  /*2e90*/  @!P3 LEA.HI.X R9, R20, R9, R14, 0x1, P4 ;  /* 0x000000091409b211 */ /* 0x000fe200020f0c0e */
[----:B------:R3:W-:Y:S01]  /*2ea0*/  @P3 STS [R13+0x6004], RZ ;  /* 0x006004ff0d003388 */ /* 0x0007e20000000800 */
[----:B------:R-:W-:Y:S01]  /*2eb0*/  IMAD.MOV.U32 R161, RZ, RZ, 0x48 ;  /* 0x00000048ffa17424 */ /* 0x000fe200078e00ff */
[----:B------:R-:W-:Y:S01]  /*2ec0*/  CS2R R98, SRZ ;  /* 0x0000000000627805 */ /* 0x000fe2000001ff00 */
[----:B------:R-:W-:Y:S01]  /*2ed0*/  IMAD.MOV.U32 R160, RZ, RZ, 0x4 ;  /* 0x00000004ffa07424 */ /* 0x000fe200078e00ff */
[----:B------:R3:W-:Y:S01]  /*2ee0*/  @P3 STS.64 [R13+0x6008], RZ ;  /* 0x006008ff0d003388 */ /* 0x0007e20000000a00 */
[----:B------:R-:W-:-:S02]  /*2ef0*/  CS2R R96, SRZ ;  /* 0x0000000000607805 */ /* 0x000fc4000001ff00 */
[----:B------:R-:W-:Y:S02]  /*2f00*/  CS2R R90, SRZ ;  /* 0x00000000005a7805 */ /* 0x000fe4000001ff00 */
[----:B------:R-:W-:Y:S01]  /*2f10*/  CS2R R88, SRZ ;  /* 0x0000000000587805 */ /* 0x000fe2000001ff00 */
[----:B------:R-:W-:Y:S01]  /*2f20*/  @!PT LDS RZ, [RZ] ;  /* 0x00000000fffff984 */ /* 0x000fe20000000800 */
[----:B------:R-:W-:Y:S01]  /*2f30*/  @!PT LDS RZ, [RZ] ;  /* 0x00000000fffff984 */ /* 0x000fe20000000800 */
[----:B------:R-:W-:Y:S01]  /*2f40*/  @!PT LDS RZ, [RZ] ;  /* 0x00000000fffff984 */ /* 0x000fe20000000800 */
[----:B------:R-:W-:Y:S01]  /*2f50*/  @!P3 LDGSTS.E.BYPASS.LTC128B.128 [R13+0x6000], desc[UR14][R10.64] ;  /* 0x060000000a0dbfae */ /* 0x000fe2000b901d4e */
[----:B------:R-:W-:Y:S02]  /*2f60*/  CS2R R86, SRZ ;  /* 0x0000000000567805 */ /* 0x000fe4000001ff00 */
[----:B------:R-:W-:Y:S02]  /*2f70*/  CS2R R84, SRZ ;  /* 0x0000000000547805 */ /* 0x000fe4000001ff00 */
[----:B------:R-:W-:Y:S01]  /*2f80*/  CS2R R78, SRZ ;  /* 0x00000000004e7805 */ /* 0x000fe2000001ff00 */
[----:B------:R3:W-:Y:S01]  /*2f90*/  @P2 STS.128 [R13+0x7000], RZ ;  /* 0x007000ff0d002388 */ /* 0x0007e20000000c00 */
[----:B------:R-:W-:-:S02]  /*2fa0*/  CS2R R76, SRZ ;  /* 0x00000000004c7805 */ /* 0x000fc4000001ff00 */
[----:B------:R-:W-:Y:S02]  /*2fb0*/  CS2R R82, SRZ ;  /* 0x0000000000527805 */ /* 0x000fe4000001ff00 */
[----:B------:R-:W-:Y:S01]  /*2fc0*/  CS2R R80, SRZ ;  /* 0x0000000000507805 */ /* 0x000fe2000001ff00 */
[----:B------:R-:W-:Y:S01]  /*2fd0*/  @!PT LDS RZ, [RZ] ;  /* 0x00000000fffff984 */ /* 0x000fe20000000800 */
[----:B------:R-:W-:Y:S01]  /*2fe0*/  @!PT LDS RZ, [RZ] ;  /* 0x00000000fffff984 */ /* 0x000fe20000000800 */
[----:B------:R-:W-:Y:S01]  /*2ff0*/  @!PT LDS RZ, [RZ] ;  /* 0x00000000fffff984 */ /* 0x000fe20000000800 */
[----:B------:R1:W-:Y:S01]  /*3000*/  @!P2 LDGSTS.E.BYPASS.LTC128B.128 [R13+0x7000], desc[UR14][R6.64] ;  /* 0x07000000060dafae */ /* 0x0003e2000b901d4e */
[----:B------:R-:W-:Y:S02]  /*3010*/  CS2R R74, SRZ ;  /* 0x00000000004a7805 */ /* 0x000fe4000001ff00 */
[----:B------:R-:W-:Y:S02]  /*3020*/  CS2R R72, SRZ ;  /* 0x0000000000487805 */ /* 0x000fe4000001ff00 */
[----:B------:R-:W-:Y:S01]  /*3030*/  CS2R R70, SRZ ;  /* 0x0000000000467805 */ /* 0x000fe2000001ff00 */
[----:B------:R3:W-:Y:S01]  /*3040*/  @P3 STS [R13+0x8000], RZ ;  /* 0x008000ff0d003388 */ /* 0x0007e20000000800 */
[----:B------:R-:W-:Y:S01]  /*3050*/  CS2R R68, SRZ ;  /* 0x0000000000447805 */ /* 0x000fe2000001ff00 */
[----:B------:R-:W-:-:S02]  /*3060*/  USHF.L.U32 UR40, UR5, 0x3, URZ ;  /* 0x0000000305287899 */ /* 0x000fc4000800063f */
[----:B------:R3:W-:Y:S01]  /*3070*/  @P3 STS [R13+0x8004], RZ ;  /* 0x008004ff0d003388 */ /* 0x0007e20000000800 */
[----:B------:R-:W-:Y:S02]  /*3080*/  USHF.L.U32 UR39, UR5, 0x4, URZ ;  /* 0x0000000405277899 */ /* 0x000fe4000800063f */
[----:B------:R-:W-:Y:S01]  /*3090*/  UIMAD UR38, UR5, 0x18, URZ ;  /* 0x00000018052678a4 */ /* 0x000fe2000f8e023f */
[----:B------:R3:W-:Y:S01]  /*30a0*/  @P3 STS.64 [R13+0x8008], RZ ;  /* 0x008008ff0d003388 */ /* 0x0007e20000000a00 */
[----:B------:R-:W-:Y:S02]  /*30b0*/  USHF.L.U32 UR37, UR5, 0x5, URZ ;  /* 0x0000000505257899 */ /* 0x000fe4000800063f */
[----:B------:R-:W-:Y:S01]  /*30c0*/  UIMAD UR36, UR5, 0x28, URZ ;  /* 0x00000028052478a4 */ /* 0x000fe2000f8e023f */
[----:B------:R-:W-:Y:S01]  /*30d0*/  @!PT LDS RZ, [RZ] ;  /* 0x00000000fffff984 */ /* 0x000fe20000000800 */
[----:B------:R-:W-:Y:S01]  /*30e0*/  @!PT LDS RZ, [RZ] ;  /* 0x00000000fffff984 */ /* 0x000fe20000000800 */
[----:B------:R-:W-:Y:S01]  /*30f0*/  @!PT LDS RZ, [RZ] ;  /* 0x00000000fffff984 */ /* 0x000fe20000000800 */
[----:B------:R2:W-:Y:S01]  /*3100*/  @!P3 LDGSTS.E.BYPASS.LTC128B.128 [R13+0x8000], desc[UR14][R8.64] ;  /* 0x08000000080dbfae */ /* 0x0005e2000b901d4e */
[----:B------:R-:W-:Y:S02]  /*3110*/  UIMAD UR35, UR5, 0x30, URZ ;  /* 0x00000030052378a4 */ /* 0x000fe4000f8e023f */
[----:B------:R-:W-:Y:S01]  /*3120*/  UIMAD UR34, UR5, 0x38, URZ ;  /* 0x00000038052278a4 */ /* 0x000fe2000f8e023f */
[----:B------:R3:W-:Y:S01]  /*3130*/  @P2 STS.128 [R13+0x9000], RZ ;  /* 0x009000ff0d002388 */ /* 0x0007e20000000c00 */
[----:B------:R-:W-:-:S02]  /*3140*/  USHF.L.U32 UR33, UR5, 0x6, URZ ;  /* 0x0000000605217899 */ /* 0x000fc4000800063f */
[----:B------:R-:W-:Y:S01]  /*3150*/  UIMAD UR32, UR5, 0x48, URZ ;  /* 0x00000048052078a4 */ /* 0x000fe2000f8e023f */
[----:B------:R-:W-:Y:S01]  /*3160*/  @!PT LDS RZ, [RZ] ;  /* 0x00000000fffff984 */ /* 0x000fe20000000800 */
[----:B------:R-:W-:Y:S01]  /*3170*/  @!PT LDS RZ, [RZ] ;  /* 0x00000000fffff984 */ /* 0x000fe20000000800 */
[----:B------:R-:W-:Y:S01]  /*3180*/  @!PT LDS RZ, [RZ] ;  /* 0x00000000fffff984 */ /* 0x000fe20000000800 */
[----:B------:R3:W-:Y:S01]  /*3190*/  @!P2 LDGSTS.E.BYPASS.LTC128B.128 [R13+0x9000], desc[UR14][R22.64] ;  /* 0x09000000160dafae */ /* 0x0007e2000b901d4e */
[----:B------:R-:W-:Y:S01]  /*31a0*/  UIMAD UR31, UR5, 0x50, URZ ;  /* 0x00000050051f78a4 */ /* 0x000fe2000f8e023f */
[C---:B-1----:R-:W-:Y:S02]  /*31b0*/  IADD3 R6, R141.reuse, 0x8, RZ ;  /* 0x000000088d067810 */ /* 0x042fe40007ffe0ff */
[----:B------:R-:W0:Y:S01]  /*31c0*/  LDGDEPBAR ;  /* 0x00000000000079af */ /* 0x000e220000000000 */
[----:B------:R-:W-:Y:S01]  /*31d0*/  ISETP.GE.AND P4, PT, R141, UR6, PT ;  /* 0x000000068d007c0c */ /* 0x000fe2000bf86270 */
[----:B------:R-:W-:Y:S01]  /*31e0*/  UIMAD UR29, UR5, 0x60, URZ ;  /* 0x00000060051d78a4 */ /* 0x000fe2000f8e023f */
[----:B------:R-:W-:Y:S01]  /*31f0*/  ISETP.GE.AND P3, PT, R6, UR6, PT ;  /* 0x0000000606007c0c */ /* 0x000fe2000bf66270 */
[----:B----4-:R-:W4:Y:S01]  /*3200*/  LDG.E.64 R4, desc[UR14][R16.64] ;  /* 0x0000000e10047981 */ /* 0x010f22000c1e1b00 */
[----:B------:R-:W-:Y:S01]  /*3210*/  IMAD.MOV.U32 R6, RZ, RZ, 0x4 ;  /* 0x00000004ff067424 */ /* 0x000fe200078e00ff */
[----:B------:R-:W-:-:S02]  /*3220*/  UIMAD UR28, UR5, 0x68, URZ ;  /* 0x00000068051c78a4 */ /* 0x000fc4000f8e023f */
[----:B------:R-:W3:Y:S01]  /*3230*/  LDG.E.64 R10, desc[UR14][R16.64+0x8] ;  /* 0x0000080e100a7981 */ /* 0x000ee2000c1e1b00 */
[C---:B------:R-:W-:Y:S01]  /*3240*/  IMAD.WIDE R6, R141.reuse, R6, UR16 ;  /* 0x000000108d067e25 */ /* 0x040fe2000f8e0206 */
[----:B------:R-:W-:Y:S01]  /*3250*/  UIMAD UR25, UR5, 0x78, URZ ;  /* 0x00000078051978a4 */ /* 0x000fe2000f8e023f */
[----:B------:R-:W-:Y:S01]  /*3260*/  ULDC.U8 UR9, c[0x0][0x388] ;  /* 0x0000e20000097ab9 */ /* 0x000fe20000000000 */
[----:B------:R-:W-:Y:S02]  /*3270*/  ULDC UR8, c[0x0][0x2ec] ;  /* 0x0000bb0000087ab9 */ /* 0x000fe40000000800 */
[----:B------:R1:W5:Y:S04]  /*3280*/  @!P4 LDG.E R167, desc[UR14][R6.64] ;  /* 0x0000000e06a7c981 */ /* 0x000368000c1e1900 */
[----:B------:R1:W5:Y:S01]  /*3290*/  @!P3 LDG.E R168, desc[UR14][R6.64+0x20] ;  /* 0x0000200e06a8b981 */ /* 0x000362000c1e1900 */
[----:B------:R-:W-:-:S02]  /*32a0*/  VIADD R15, R141, 0x48 ;  /* 0x000000488d0f7836 */ /* 0x000fc40000000000 */
[----:B------:R-:W-:-:S03]  /*32b0*/  VIADD R0, R141, 0x40 ;  /* 0x000000408d007836 */ /* 0x000fc60000000000 */
[----:B------:R-:W-:Y:S02]  /*32c0*/  ISETP.GE.AND P1, PT, R15, UR6, PT ;  /* 0x000000060f007c0c */ /* 0x000fe4000bf26270 */
[----:B------:R-:W-:Y:S01]  /*32d0*/  ISETP.GE.AND P2, PT, R0, UR6, PT ;  /* 0x0000000600007c0c */ /* 0x000fe2000bf46270 */
[----:B------:R-:W-:Y:S01]  /*32e0*/  IMAD.MOV.U32 R0, RZ, RZ, 0x4 ;  /* 0x00000004ff007424 */ /* 0x000fe200078e00ff */
[----:B------:R-:W-:Y:S02]  /*32f0*/  UIMAD UR6, UR50, UR30, UR59 ;  /* 0x0000001e320672a4 */ /* 0x000fe4000f8e023b */
[----:B------:R-:W-:Y:S02]  /*3300*/  UIADD3 UR26, -UR11, URZ, URZ ;  /* 0x0000003f0b1a7290 */ /* 0x000fe4000fffe13f */
[----:B------:R-:W-:-:S05]  /*3310*/  USHF.L.U32 UR6, UR6, 0x5, URZ ;  /* 0x0000000506067899 */ /* 0x000fca000800063f */
[----:B--2---:R-:W-:Y:S01]  /*3320*/  @!P1 IMAD.WIDE R8, R15, R0, UR16 ;  /* 0x000000100f089e25 */ /* 0x004fe2000f8e0200 */
[----:B------:R-:W-:Y:S01]  /*3330*/  USHF.R.S32.HI UR7, URZ, 0x1f, UR6 ;  /* 0x0000001f3f077899 */ /* 0x000fe20008011406 */
[----:B------:R1:W5:Y:S01]  /*3340*/  @!P2 LDG.E R165, desc[UR14][R6.64+0x100] ;  /* 0x0001000e06a5a981 */ /* 0x000362000c1e1900 */
[----:B------:R-:W-:-:S03]  /*3350*/  SEL R131, R131, R140, !P0 ;  /* 0x0000008c83837207 */ /* 0x000fc60004000000 */
[----:B------:R1:W5:Y:S01]  /*3360*/  @!P1 LDG.E R166, desc[UR14][R8.64] ;  /* 0x0000000e08a69981 */ /* 0x000362000c1e1900 */
[----:B------:R-:W-:Y:S01]  /*3370*/  SEL R130, R130, R139, !P0 ;  /* 0x0000008b82827207 */ /* 0x000fe20004000000 */
[----:B------:R-:W-:Y:S01]  /*3380*/  IMAD.SHL.U32 R0, R140, 0x2, RZ ;  /* 0x000000028c007824 */ /* 0x000fe200078e00ff */
[----:B------:R-:W-:Y:S02]  /*3390*/  LEA R131, R131, UR4, 0x1 ;  /* 0x0000000483837c11 */ /* 0x000fe4000f8e08ff */
[----:B------:R-:W-:Y:S01]  /*33a0*/  LEA R130, R130, UR4, 0x1 ;  /* 0x0000000482827c11 */ /* 0x000fe2000f8e08ff */
[----:B------:R-:W-:Y:S02]  /*33b0*/  UIMAD UR30, UR5, 0x58, URZ ;  /* 0x00000058051e78a4 */ /* 0x000fe4000f8e023f */
[----:B------:R-:W-:Y:S01]  /*33c0*/  UIMAD UR27, UR5, 0x70, URZ ;  /* 0x00000070051b78a4 */ /* 0x000fe2000f8e023f */
[----:B----4-:R-:W-:Y:S02]  /*33d0*/  R2UR UR11, R5 ;  /* 0x00000000050b72ca */ /* 0x010fe400000e0000 */
[----:B------:R-:W-:-:S02]  /*33e0*/  R2UR UR13, R4 ;  /* 0x00000000040d72ca */ /* 0x000fc400000e0000 */
[----:B---3--:R-:W-:-:S04]  /*33f0*/  IADD3 R170, P2, P1, R10, UR6, R170 ;  /* 0x000000060aaa7c10 */ /* 0x008fc8000f95e0aa */
[----:B------:R-:W-:Y:S01]  /*3400*/  IADD3.X R164, R11, UR7, R164, P2, P1 ;  /* 0x000000070ba47c10 */ /* 0x000fe200097e24a4 */
[----:B-1----:R-:W-:-:S08]  /*3410*/  IMAD.WIDE.U32 R170, R170, -0x2daee0ad, RZ ;  /* 0xd2511f53aaaa7825 */ /* 0x002fd000078e00ff */
.L_x_547:
[----:B-----5:R-:W-:Y:S01]  /*3420*/  FSETP.NEU.FTZ.AND P2, PT, R168, -INF , PT ;  /* 0xff800000a800780b */ /* 0x020fe20003f5d000 */
[----:B------:R-:W0:Y:S01]  /*3430*/  LDGDEPBAR ;  /* 0x00000000000079af */ /* 0x000e220000000000 */
[----:B------:R-:W-:Y:S01]  /*3440*/  IMAD.U32 R46, RZ, RZ, UR22 ;  /* 0x00000016ff2e7e24 */ /* 0x000fe2000f8e00ff */
[----:B------:R-:W-:Y:S01]  /*3450*/  USHF.L.U32 UR6, UR20, 0x7, URZ ;  /* 0x0000000714067899 */ /* 0x000fe2000800063f */
[----:B------:R-:W-:Y:S02]  /*3460*/  IMAD.U32 R47, RZ, RZ, UR21 ;  /* 0x00000015ff2f7e24 */ /* 0x000fe4000f8e00ff */
[----:B------:R-:W-:Y:S01]  /*3470*/  FMUL.FTZ R241, R165, 1.4426950216293334961 ;  /* 0x3fb8aa3ba5f17820 */ /* 0x000fe20000410000 */
[----:B------:R-:W-:Y:S01]  /*3480*/  IMAD.IADD R124, R136, 0x1, R131 ;  /* 0x00000001887c7824 */ /* 0x000fe200078e0283 */
[C---:B------:R-:W-:Y:S01]  /*3490*/  LEA R44, P0, R141.reuse, R46, 0x2 ;  /* 0x0000002e8d2c7211 */ /* 0x040fe200078010ff */
[----:B------:R-:W-:Y:S01]  /*34a0*/  UIADD3 UR18, UR23, 0x80, UR6 ;  /* 0x0000008017127890 */ /* 0x000fe2000fffe006 */
[----:B------:R-:W-:Y:S01]  /*34b0*/  IMAD.U32 R46, RZ, RZ, UR23 ;  /* 0x00000017ff2e7e24 */ /* 0x000fe2000f8e00ff */
[----:B------:R-:W-:Y:S01]  /*34c0*/  USHF.L.U32 UR7, UR10, 0x7, URZ ;  /* 0x000000070a077899 */ /* 0x000fe2000800063f */
[----:B------:R-:W-:Y:S01]  /*34d0*/  LEA.HI.X.SX32 R45, R141, R47, 0x2, P0 ;  /* 0x0000002f8d2d7211 */ /* 0x000fe200000f16ff */
[----:B------:R-:W-:Y:S01]  /*34e0*/  UIADD3 UR18, UR18, -UR12, URZ ;  /* 0x8000000c12127290 */ /* 0x000fe2000fffe03f */
[----:B------:R-:W-:Y:S01]  /*34f0*/  FSETP.NEU.FTZ.AND P0, PT, R167, -INF , PT ;  /* 0xff800000a700780b */ /* 0x000fe20003f1d000 */
[----:B------:R-:W-:Y:S01]  /*3500*/  UIADD3 UR6, UR6, 0x80, URZ ;  /* 0x0000008006067890 */ /* 0x000fe2000fffe03f */
[----:B------:R-:W-:Y:S01]  /*3510*/  IMAD.U32 R192, RZ, RZ, UR20 ;  /* 0x00000014ffc07e24 */ /* 0x000fe2000f8e00ff */
[----:B------:R-:W-:Y:S01]  /*3520*/  UISETP.GE.AND UP0, UPT, UR7, UR18, UPT ;  /* 0x000000120700728c */ /* 0x000fe2000bf06270 */
[----:B------:R-:W-:Y:S01]  /*3530*/  IMAD.U32 R182, RZ, RZ, UR7 ;  /* 0x00000007ffb67e24 */ /* 0x000fe2000f8e00ff */
[----:B------:R-:W-:Y:S01]  /*3540*/  UIADD3 UR19, UR11, -0x4498517b, URZ ;  /* 0xbb67ae850b137890 */ /* 0x000fe2000fffe03f */
[----:B------:R-:W-:Y:S01]  /*3550*/  IMAD.U32 R49, RZ, RZ, UR20 ;  /* 0x00000014ff317e24 */ /* 0x000fe2000f8e00ff */
[----:B------:R-:W-:Y:S01]  /*3560*/  UISETP.LT.AND UP0, UPT, UR6, UR12, UP0 ;  /* 0x0000000c0600728c */ /* 0x000fe20008701270 */
[----:B------:R-:W-:Y:S01]  /*3570*/  IMAD.U32 R214, RZ, RZ, UR10 ;  /* 0x0000000affd67e24 */ /* 0x000fe2000f8e00ff */
[----:B------:R-:W-:Y:S01]  /*3580*/  UIADD3 UR5, UR13, -0x61c88647, URZ ;  /* 0x9e3779b90d057890 */ /* 0x000fe2000fffe03f */
[----:B------:R-:W-:Y:S01]  /*3590*/  IMAD R49, R49, 0x2, R142 ;  /* 0x0000000231317824 */ /* 0x000fe200078e028e */
        /* <DEDUP_REMOVED lines=13> */
[----:B------:R-:W-:Y:S04]  /*3670*/  IMAD.WIDE.U32 R56, R56, -0x326172a9, RZ ;  /* 0xcd9e8d5738387825 */ /* 0x000fe800078e00ff */
        /* <DEDUP_REMOVED lines=40> */
[----:B--2---:R-:W-:Y:S01]  /*3900*/  @!P3 IMAD.SHL.U32 R44, R44, 0x2, RZ ;  /* 0x000000022c2cb824 */ /* 0x004fe200078e00ff */
[C---:B------:R-:W-:Y:S05]  /*3910*/  HMMA.16816.F32.BF16 R40, R108.reuse, R116, RZ ;  /* 0x000000746c28723c */ /* 0x040fea00000418ff */
[----:B------:R-:W-:Y:S01]  /*3920*/  @!P3 LOP3.LUT R49, R44, 0x6, RZ, 0xc0, !PT ;  /* 0x000000062c31b812 */ /* 0x000fe200078ec0ff */
[----:B------:R-:W-:Y:S05]  /*3930*/  IMAD.WIDE.U32 R184, R184, -0x2daee0ad, RZ ;  /* 0xd2511f53b8b87825 */ /* 0x000fea00078e00ff */
[----:B------:R-:W-:Y:S01]  /*3940*/  LOP3.LUT R196, R45, R185, RZ, 0x3c, !PT ;  /* 0x000000b92dc47212 */ /* 0x000fe200078e3cff */
[----:B------:R-:W-:Y:S01]  /*3950*/  @!P3 IMAD R49, R142, 0x40, R49 ;  /* 0x000000408e31b824 */ /* 0x000fe200078e0231 */
[----:B------:R-:W-:Y:S01]  /*3960*/  @!P3 IADD3 R45, -R46, 0x1, R141 ;  /* 0x000000012e2db810 */ /* 0x000fe20007ffe18d */
[----:B------:R-:W-:Y:S03]  /*3970*/  IMAD.WIDE.U32 R214, R214, -0x2daee0ad, RZ ;  /* 0xd2511f53d6d67825 */ /* 0x000fe600078e00ff */
[----:B------:R-:W-:Y:S01]  /*3980*/  @!P3 IADD3 R182, R182, UR12, R45 ;  /* 0x0000000cb6b6bc10 */ /* 0x000fe2000fffe02d */
[----:B------:R-:W-:Y:S01]  /*3990*/  @!P3 IMAD R192, R192, 0x80, R49 ;  /* 0x00000080c0c0b824 */ /* 0x000fe200078e0231 */
[-C--:B------:R-:W-:Y:S01]  /*39a0*/  HMMA.16816.F32.BF16 R44, R108, R118.reuse, RZ ;  /* 0x000000766c2c723c */ /* 0x080fe200000418ff */
[----:B------:R-:W-:Y:S01]  /*39b0*/  IMAD.WIDE.U32 R196, R196, -0x326172a9, RZ ;  /* 0xcd9e8d57c4c47825 */ /* 0x000fe200078e00ff */
[----:B------:R-:W-:Y:S03]  /*39c0*/  @!P3 VIADDMNMX R193, R182, R161, UR12, PT ;  /* 0x0000000cb6c1be46 */ /* 0x000fe6000b8001a1 */
[----:B------:R-:W-:Y:S01]  /*39d0*/  @!P3 VIADD R190, R192, 0x28 ;  /* 0x00000028c0beb836 */ /* 0x000fe20000000000 */
[C---:B------:R-:W-:Y:S01]  /*39e0*/  LOP3.LUT R66, R197.reuse, UR5, R64, 0x96, !PT ;  /* 0x00000005c5427c12 */ /* 0x040fe2000f8e9640 */
[C---:B------:R-:W-:Y:S04]  /*39f0*/  HMMA.16816.F32.BF16 R48, R100.reuse, R118, RZ ;  /* 0x000000766430723c */ /* 0x040fe800000418ff */
[----:B------:R-:W-:Y:S01]  /*3a00*/  LOP3.LUT R200, R197, UR5, R202, 0x96, !PT ;  /* 0x00000005c5c87c12 */ /* 0x000fe2000f8e96ca */
[----:B------:R-:W-:Y:S01]  /*3a10*/  IMAD.WIDE.U32 R66, R66, -0x2daee0ad, RZ ;  /* 0xd2511f5342427825 */ /* 0x000fe200078e00ff */
[C---:B------:R-:W-:Y:S01]  /*3a20*/  LOP3.LUT R64, R199.reuse, UR5, R64, 0x96, !PT ;  /* 0x00000005c7407c12 */ /* 0x040fe2000f8e9640 */
[-C--:B---3--:R-:W-:Y:S01]  /*3a30*/  HMMA.16816.F32.BF16 R52, R100, R104.reuse, RZ ;  /* 0x000000686434723c */ /* 0x088fe200000418ff */
[----:B------:R-:W-:Y:S01]  /*3a40*/  LOP3.LUT R202, R199, UR5, R202, 0x96, !PT ;  /* 0x00000005c7ca7c12 */ /* 0x000fe2000f8e96ca */
[----:B------:R-:W-:Y:S02]  /*3a50*/  UIADD3 UR5, UR11, 0x76cf5d0a, URZ ;  /* 0x76cf5d0a0b057890 */ /* 0x000fe4000fffe03f */
[----:B------:R-:W-:Y:S01]  /*3a60*/  @!P3 VIADDMNMX R197, R182, R163, UR12, PT ;  /* 0x0000000cb6c5be46 */ /* 0x000fe2000b8001a3 */
[----:B------:R-:W-:Y:S03]  /*3a70*/  IMAD.WIDE.U32 R64, R64, -0x2daee0ad, RZ ;  /* 0xd2511f5340407825 */ /* 0x000fe600078e00ff */
[----:B------:R-:W-:Y:S03]  /*3a80*/  LOP3.LUT R186, R209, UR5, R184, 0x96, !PT ;  /* 0x00000005d1ba7c12 */ /* 0x000fe6000f8e96b8 */
[----:B------:R-:W-:Y:S01]  /*3a90*/  LOP3.LUT R206, R195, UR5, R210, 0x96, !PT ;  /* 0x00000005c3ce7c12 */ /* 0x000fe2000f8e96d2 */
[----:B------:R-:W-:Y:S01]  /*3aa0*/  IMAD.WIDE.U32 R202, R202, -0x2daee0ad, RZ ;  /* 0xd2511f53caca7825 */ /* 0x000fe200078e00ff */
[----:B------:R-:W-:Y:S02]  /*3ab0*/  LOP3.LUT R184, R215, UR5, R184, 0x96, !PT ;  /* 0x00000005d7b87c12 */ /* 0x000fe4000f8e96b8 */
[----:B------:R-:W-:Y:S01]  /*3ac0*/  LOP3.LUT R210, R57, UR5, R210, 0x96, !PT ;  /* 0x0000000539d27c12 */ /* 0x000fe2000f8e96d2 */
[----:B------:R-:W-:Y:S01]  /*3ad0*/  UIADD3 UR5, UR11, 0x32370b8f, URZ ;  /* 0x32370b8f0b057890 */ /* 0x000fe2000fffe03f */
[----:B------:R-:W-:Y:S04]  /*3ae0*/  IMAD.WIDE.U32 R186, R186, -0x326172a9, RZ ;  /* 0xcd9e8d57baba7825 */ /* 0x000fe800078e00ff */
[----:B------:R-:W-:Y:S01]  /*3af0*/  IMAD.WIDE.U32 R200, R200, -0x2daee0ad, RZ ;  /* 0xd2511f53c8c87825 */ /* 0x000fe200078e00ff */
[----:B------:R-:W-:Y:S02]  /*3b00*/  LOP3.LUT R195, R203, UR5, R56, 0x96, !PT ;  /* 0x00000005cbc37c12 */ /* 0x000fe4000f8e9638 */
        /* <DEDUP_REMOVED lines=9> */
[----:B------:R-:W-:Y:S04]  /*3ba0*/  IMAD.WIDE.U32 R212, R212, -0x2daee0ad, RZ ;  /* 0xd2511f53d4d47825 */ /* 0x000fe800078e00ff */
[C---:B------:R-:W-:Y:S03]  /*3bb0*/  @!P3 VIADD R188, R192.reuse, 0x29 ;  /* 0x00000029c0bcb836 */ /* 0x040fe60000000000 */
[----:B------:R-:W-:Y:S01]  /*3bc0*/  LOP3.LUT R201, R213, UR5, R66, 0x96, !PT ;  /* 0x00000005d5c97c12 */ /* 0x000fe2000f8e9642 */
[----:B------:R-:W-:Y:S02]  /*3bd0*/  @!P3 VIADD R216, R192, 0x31 ;  /* 0x00000031c0d8b836 */ /* 0x000fe40000000000 */
[----:B------:R-:W-:Y:S04]  /*3be0*/  IMAD.WIDE.U32 R232, R196, -0x2daee0ad, RZ ;  /* 0xd2511f53c4e87825 */ /* 0x000fe800078e00ff */
[----:B------:R-:W-:Y:S04]  /*3bf0*/  IMAD.WIDE.U32 R220, R195, -0x326172a9, RZ ;  /* 0xcd9e8d57c3dc7825 */ /* 0x000fe800078e00ff */
[----:B------:R-:W-:Y:S04]  /*3c00*/  IMAD.WIDE.U32 R228, R194, -0x326172a9, RZ ;  /* 0xcd9e8d57c2e47825 */ /* 0x000fe800078e00ff */
[----:B------:R-:W-:Y:S04]  /*3c10*/  IMAD.WIDE.U32 R206, R206, -0x326172a9, RZ ;  /* 0xcd9e8d57cece7825 */ /* 0x000fe800078e00ff */
[----:B------:R-:W-:Y:S01]  /*3c20*/  IMAD.WIDE.U32 R208, R208, -0x326172a9, RZ ;  /* 0xcd9e8d57d0d07825 */ /* 0x000fe200078e00ff */
[----:B------:R-:W-:Y:S02]  /*3c30*/  LOP3.LUT R204, R207, UR7, R198, 0x96, !PT ;  /* 0x00000007cfcc7c12 */ /* 0x000fe4000f8e96c6 */
[----:B------:R-:W-:Y:S01]  /*3c40*/  @!P3 VIMNMX R207, R182, UR12, PT ;  /* 0x0000000cb6cfbc48 */ /* 0x000fe2000bfe0100 */
[----:B------:R-:W-:Y:S01]  /*3c50*/  IMAD.WIDE.U32 R214, R214, -0x326172a9, RZ ;  /* 0xcd9e8d57d6d67825 */ /* 0x000fe200078e00ff */
[----:B------:R-:W-:Y:S02]  /*3c60*/  LOP3.LUT R203, R209, UR6, R186, 0x96, !PT ;  /* 0x00000006d1cb7c12 */ /* 0x000fe4000f8e96ba */
[----:B------:R-:W-:Y:S01]  /*3c70*/  @!P3 VIADDMNMX R209, R182, R162, UR12, PT ;  /* 0x0000000cb6d1be46 */ /* 0x000fe2000b8001a2 */
[----:B------:R-:W-:Y:S01]  /*3c80*/  IMAD.WIDE.U32 R204, R204, -0x2daee0ad, RZ ;  /* 0xd2511f53cccc7825 */ /* 0x000fe200078e00ff */
[----:B------:R-:W-:Y:S03]  /*3c90*/  LOP3.LUT R206, R229, UR6, R206, 0x96, !PT ;  /* 0x00000006e5ce7c12 */ /* 0x000fe6000f8e96ce */
[----:B------:R-:W-:Y:S01]  /*3ca0*/  FMUL.FTZ R182, R167, 1.4426950216293334961 ;  /* 0x3fb8aa3ba7b67820 */ /* 0x000fe20000410000 */
[----:B------:R-:W-:Y:S01]  /*3cb0*/  @!P3 VIADD R186, R192, 0x21 ;  /* 0x00000021c0bab836 */ /* 0x000fe20000000000 */
[----:B------:R-:W-:Y:S01]  /*3cc0*/  LOP3.LUT R199, R205, UR5, R64, 0x96, !PT ;  /* 0x00000005cdc77c12 */ /* 0x000fe2000f8e9640 */
[----:B------:R-:W-:Y:S01]  /*3cd0*/  IMAD.WIDE.U32 R210, R210, -0x326172a9, RZ ;  /* 0xcd9e8d57d2d27825 */ /* 0x000fe200078e00ff */
[----:B------:R-:W-:Y:S01]  /*3ce0*/  LOP3.LUT R205, R215, UR6, R184, 0x96, !PT ;  /* 0x00000006d7cd7c12 */ /* 0x000fe2000f8e96b8 */
[----:B------:R-:W-:Y:S01]  /*3cf0*/  HMMA.16816.F32.BF16 R64, R100, R106, RZ ;  /* 0x0000006a6440723c */ /* 0x000fe200000418ff */
[----:B------:R-:W2:Y:S01]  /*3d00*/  LDSM.16.M88.4 R100, [R137+0x400] ;  /* 0x000400008964783b */ /* 0x000ea20000000200 */
[----:B------:R-:W-:Y:S01]  /*3d10*/  @!P3 VIADD R184, R192, 0x1 ;  /* 0x00000001c0b8b836 */ /* 0x000fe20000000000 */
[----:B------:R-:W-:Y:S01]  /*3d20*/  LOP3.LUT R198, R211, UR7, R198, 0x96, !PT ;  /* 0x00000007d3c67c12 */ /* 0x000fe2000f8e96c6 */
[----:B------:R-:W-:Y:S01]  /*3d30*/  UIADD3 UR7, UR11, -0x56f99767, URZ ;  /* 0xa90668990b077890 */ /* 0x000fe2000fffe03f */
[----:B------:R-:W-:Y:S01]  /*3d40*/  LOP3.LUT R222, R221, UR6, R210, 0x96, !PT ;  /* 0x00000006ddde7c12 */ /* 0x000fe2000f8e96d2 */
[-C--:B------:R-:W-:Y:S01]  /*3d50*/  HMMA.16816.F32.BF16 R4, R112, R120.reuse, R4 ;  /* 0x000000787004723c */ /* 0x080fe20000041804 */
[----:B------:R-:W-:Y:S02]  /*3d60*/  UIADD3 UR6, UR13, -0x4ab325aa, URZ ;  /* 0xb54cda560d067890 */ /* 0x000fe4000fffe03f */
[----:B------:R-:W3:Y:S02]  /*3d70*/  LDSM.16.M88.4 R104, [R137+0x800] ;  /* 0x000800008968783b */ /* 0x000ee40000000200 */
[C---:B------:R-:W-:Y:S01]  /*3d80*/  @!P3 ISETP.GE.AND P1, PT, R184.reuse, R197, PT ;  /* 0x000000c5b800b20c */ /* 0x040fe20003f26270 */
[C---:B-1----:R-:W-:Y:S04]  /*3d90*/  HMMA.16816.F32.BF16 R8, R124.reuse, R120, R8 ;  /* 0x000000787c08723c */ /* 0x042fe80000041808 */
[C---:B------:R-:W-:Y:S01]  /*3da0*/  @!P3 ISETP.GE.AND P5, PT, R184.reuse, R209, PT ;  /* 0x000000d1b800b20c */ /* 0x040fe20003fa6270 */
[----:B------:R-:W-:Y:S01]  /*3db0*/  IMAD.WIDE.U32 R210, R199, -0x326172a9, RZ ;  /* 0xcd9e8d57c7d27825 */ /* 0x000fe200078e00ff */
[C---:B------:R-:W-:Y:S01]  /*3dc0*/  @!P3 ISETP.GE.AND P4, PT, R184.reuse, R207, PT ;  /* 0x000000cfb800b20c */ /* 0x040fe20003f86270 */
[-C--:B------:R-:W-:Y:S03]  /*3dd0*/  HMMA.16816.F32.BF16 R12, R124, R122.reuse, R12 ;  /* 0x0000007a7c0c723c */ /* 0x080fe6000004180c */
[----:B------:R-:W-:Y:S01]  /*3de0*/  @!P3 ISETP.GE.AND P6, PT, R184, R193, PT ;  /* 0x000000c1b800b20c */ /* 0x000fe20003fc6270 */
[----:B------:R-:W-:Y:S01]  /*3df0*/  FMUL.FTZ R120, R168, 1.4426950216293334961 ;  /* 0x3fb8aa3ba8787820 */ /* 0x000fe20000410000 */
[----:B------:R-:W-:Y:S01]  /*3e00*/  FSEL R121, R182, RZ, P0 ;  /* 0x000000ffb6797208 */ /* 0x000fe20000000000 */
[C---:B------:R-:W-:Y:S04]  /*3e10*/  HMMA.16816.F32.BF16 R16, R112.reuse, R122, R16 ;  /* 0x0000007a7010723c */ /* 0x040fe80000041810 */
[----:B------:R-:W-:Y:S01]  /*3e20*/  FSETP.NEU.FTZ.AND P0, PT, R165, -INF , PT ;  /* 0xff800000a500780b */ /* 0x000fe20003f1d000 */
[----:B------:R-:W-:Y:S01]  /*3e30*/  FMUL.FTZ R182, R166, 1.4426950216293334961 ;  /* 0x3fb8aa3ba6b67820 */ /* 0x000fe20000410000 */
[----:B------:R-:W-:Y:S01]  /*3e40*/  FSEL R120, R120, RZ, P2 ;  /* 0x000000ff78787208 */ /* 0x000fe20001000000 */
[----:B------:R-:W-:Y:S01]  /*3e50*/  @!P3 VIADD R184, R192, 0x11 ;  /* 0x00000011c0b8b836 */ /* 0x000fe20000000000 */
[----:B------:R-:W-:Y:S02]  /*3e60*/  FSEL R241, R241, RZ, P0 ;  /* 0x000000fff1f17208 */ /* 0x000fe40000000000 */
[----:B------:R-:W-:Y:S01]  /*3e70*/  FSETP.NEU.FTZ.AND P2, PT, R166, -INF , PT ;  /* 0xff800000a600780b */ /* 0x000fe20003f5d000 */
[----:B------:R-:W-:Y:S01]  /*3e80*/  IMAD.WIDE.U32 R222, R222, -0x2daee0ad, RZ ;  /* 0xd2511f53dede7825 */ /* 0x000fe200078e00ff */
[----:B------:R-:W-:Y:S02]  /*3e90*/  @!P3 ISETP.GE.AND P0, PT, R192, R207, PT ;  /* 0x000000cfc000b20c */ /* 0x000fe40003f06270 */
[----:B------:R-:W-:Y:S01]  /*3ea0*/  FSEL R122, R182, RZ, P2 ;  /* 0x000000ffb67a7208 */ /* 0x000fe20001000000 */
[----:B------:R-:W-:Y:S01]  /*3eb0*/  @!P3 VIADD R182, R192, 0x8 ;  /* 0x00000008c0b6b836 */ /* 0x000fe20000000000 */
[----:B------:R-:W-:Y:S01]  /*3ec0*/  @!P3 FSEL R4, R4, -INF , !P0 ;  /* 0xff8000000404b808 */ /* 0x000fe20004000000 */
[-C--:B--2---:R-:W-:Y:S03]  /*3ed0*/  HMMA.16816.F32.BF16 R20, R112, R100.reuse, R20 ;  /* 0x000000647014723c */ /* 0x084fe60000041814 */
[----:B------:R-:W-:Y:S01]  /*3ee0*/  @!P3 ISETP.GE.AND P2, PT, R192, R197, PT ;  /* 0x000000c5c000b20c */ /* 0x000fe20003f46270 */
[----:B------:R-:W-:Y:S01]  /*3ef0*/  FFMA.FTZ R183, R4, UR8, -R121 ;  /* 0x0000000804b77c23 */ /* 0x000fe20008010879 */
[-C--:B------:R-:W-:Y:S01]  /*3f00*/  @!P3 ISETP.GE.AND P0, PT, R192, R209.reuse, PT ;  /* 0x000000d1c000b20c */ /* 0x080fe20003f06270 */
[C---:B------:R-:W-:Y:S04]  /*3f10*/  HMMA.16816.F32.BF16 R24, R124.reuse, R100, R24 ;  /* 0x000000647c18723c */ /* 0x040fe80000041818 */
[----:B------:R-:W-:Y:S01]  /*3f20*/  MUFU.EX2 R183, R183 ;  /* 0x000000b700b77308 */ /* 0x000fe20000000800 */
[----:B------:R-:W-:Y:S01]  /*3f30*/  @!P3 FSEL R6, R6, -INF , !P2 ;  /* 0xff8000000606b808 */ /* 0x000fe20005000000 */
[-C--:B------:R-:W-:Y:S03]  /*3f40*/  HMMA.16816.F32.BF16 R28, R124, R102.reuse, R28 ;  /* 0x000000667c1c723c */ /* 0x080fe6000004181c */
[C---:B------:R-:W-:Y:S02]  /*3f50*/  @!P3 ISETP.GE.AND P2, PT, R182.reuse, R209, PT ;  /* 0x000000d1b600b20c */ /* 0x040fe40003f46270 */
[----:B------:R-:W-:Y:S01]  /*3f60*/  @!P3 FSEL R7, R7, -INF , !P1 ;  /* 0xff8000000707b808 */ /* 0x000fe20004800000 */
[C---:B------:R-:W-:Y:S01]  /*3f70*/  HMMA.16816.F32.BF16 R32, R112.reuse, R102, R32 ;  /* 0x000000667020723c */ /* 0x040fe20000041820 */
[----:B------:R-:W1:Y:S03]  /*3f80*/  LDSM.16.M88.4 R100, [R137+0xc00] ;  /* 0x000c00008964783b */ /* 0x000e660000000200 */
[----:B------:R-:W-:Y:S01]  /*3f90*/  @!P3 ISETP.GE.AND P1, PT, R182, R193, PT ;  /* 0x000000c1b600b20c */ /* 0x000fe20003f26270 */
[----:B------:R-:W-:Y:S01]  /*3fa0*/  FFMA.FTZ R185, R7, UR8, -R120 ;  /* 0x0000000807b97c23 */ /* 0x000fe20008010878 */
[----:B------:R-:W-:Y:S01]  /*3fb0*/  @!P3 FSEL R8, R8, -INF , !P0 ;  /* 0xff8000000808b808 */ /* 0x000fe20004000000 */
[-C--:B---3--:R-:W-:Y:S03]  /*3fc0*/  HMMA.16816.F32.BF16 R36, R112, R104.reuse, R36 ;  /* 0x000000687024723c */ /* 0x088fe60000041824 */
[C---:B------:R-:W-:Y:S01]  /*3fd0*/  @!P3 ISETP.GE.AND P0, PT, R182.reuse, R207, PT ;  /* 0x000000cfb600b20c */ /* 0x040fe20003f06270 */
[----:B------:R-:W-:Y:S01]  /*3fe0*/  MUFU.EX2 R185, R185 ;  /* 0x000000b900b97308 */ /* 0x000fe20000000800 */
[----:B------:R-:W-:Y:S01]  /*3ff0*/  @!P3 FSEL R9, R9, -INF , !P5 ;  /* 0xff8000000909b808 */ /* 0x000fe20006800000 */
[C---:B------:R-:W-:Y:S04]  /*4000*/  HMMA.16816.F32.BF16 R40, R124.reuse, R104, R40 ;  /* 0x000000687c28723c */ /* 0x040fe80000041828 */
[----:B------:R-:W-:Y:S01]  /*4010*/  @!P3 ISETP.GE.AND P5, PT, R182, R197, PT ;  /* 0x000000c5b600b20c */ /* 0x000fe20003fa6270 */
[--C-:B------:R-:W-:Y:S01]  /*4020*/  FFMA.FTZ R187, R9, UR8, -R241.reuse ;  /* 0x0000000809bb7c23 */ /* 0x100fe200080108f1 */
[----:B------:R-:W-:Y:S01]  /*4030*/  @!P3 FSEL R5, R5, -INF , !P4 ;  /* 0xff8000000505b808 */ /* 0x000fe20006000000 */
[-C--:B------:R-:W-:Y:S03]  /*4040*/  HMMA.16816.F32.BF16 R44, R124, R106.reuse, R44 ;  /* 0x0000006a7c2c723c */ /* 0x080fe6000004182c */
[CC--:B------:R-:W-:Y:S01]  /*4050*/  @!P3 ISETP.GE.AND P4, PT, R192.reuse, R193.reuse, PT ;  /* 0x000000c1c000b20c */ /* 0x0c0fe20003f86270 */
[----:B------:R-:W-:Y:S01]  /*4060*/  @!P3 VIADD R182, R192, 0x9 ;  /* 0x00000009c0b6b836 */ /* 0x000fe20000000000 */
[----:B------:R-:W-:Y:S01]  /*4070*/  @!P3 FSEL R11, R11, -INF , !P6 ;  /* 0xff8000000b0bb808 */ /* 0x000fe20007000000 */
[C---:B------:R-:W-:Y:S01]  /*4080*/  HMMA.16816.F32.BF16 R48, R112.reuse, R106, R48 ;  /* 0x0000006a7030723c */ /* 0x040fe20000041830 */
[----:B------:R-:W-:Y:S03]  /*4090*/  MUFU.EX2 R187, R187 ;  /* 0x000000bb00bb7308 */ /* 0x000fe60000000800 */
[----:B------:R-:W-:Y:S01]  /*40a0*/  @!P3 ISETP.GE.AND P6, PT, R182, R193, PT ;  /* 0x000000c1b600b20c */ /* 0x000fe20003fc6270 */
[--C-:B------:R-:W-:Y:S01]  /*40b0*/  FFMA.FTZ R189, R11, UR8, -R122.reuse ;  /* 0x000000080bbd7c23 */ /* 0x100fe2000801087a */
[----:B------:R-:W-:Y:S02]  /*40c0*/  @!P3 FSEL R10, R10, -INF , !P4 ;  /* 0xff8000000a0ab808 */ /* 0x000fe40006000000 */
[----:B------:R-:W-:Y:S03]  /*40d0*/  @!P3 ISETP.GE.AND P4, PT, R182, R209, PT ;  /* 0x000000d1b600b20c */ /* 0x000fe60003f86270 */
[----:B------:R-:W-:Y:S01]  /*40e0*/  @!P3 FSEL R12, R12, -INF , !P2 ;  /* 0xff8000000c0cb808 */ /* 0x000fe20005000000 */
[----:B------:R-:W-:Y:S01]  /*40f0*/  FFMA.FTZ R123, R10, UR8, -R122 ;  /* 0x000000080a7b7c23 */ /* 0x000fe2000801087a */
[----:B------:R-:W-:Y:S01]  /*4100*/  @!P3 FSEL R13, R13, -INF , !P4 ;  /* 0xff8000000d0db808 */ /* 0x000fe20006000000 */
[----:B------:R-:W-:Y:S01]  /*4110*/  MUFU.EX2 R189, R189 ;  /* 0x000000bd00bd7308 */ /* 0x000fe20000000800 */
[C---:B------:R-:W-:Y:S01]  /*4120*/  @!P3 ISETP.GE.AND P2, PT, R182.reuse, R207, PT ;  /* 0x000000cfb600b20c */ /* 0x040fe20003f46270 */
[-C--:B-1----:R-:W-:Y:S03]  /*4130*/  HMMA.16816.F32.BF16 R52, R112, R100.reuse, R52 ;  /* 0x000000647034723c */ /* 0x082fe60000041834 */
[----:B------:R-:W-:Y:S01]  /*4140*/  @!P3 ISETP.GE.AND P4, PT, R182, R197, PT ;  /* 0x000000c5b600b20c */ /* 0x000fe20003f86270 */
[----:B------:R-:W-:Y:S01]  /*4150*/  FFMA.FTZ R191, R13, UR8, -R241 ;  /* 0x000000080dbf7c23 */ /* 0x000fe200080108f1 */
[----:B------:R-:W-:Y:S01]  /*4160*/  @!P3 FSEL R14, R14, -INF , !P1 ;  /* 0xff8000000e0eb808 */ /* 0x000fe20004800000 */
[C---:B------:R-:W-:Y:S04]  /*4170*/  HMMA.16816.F32.BF16 R56, R124.reuse, R100, R56 ;  /* 0x000000647c38723c */ /* 0x040fe80000041838 */
[----:B------:R-:W-:Y:S01]  /*4180*/  MUFU.EX2 R191, R191 ;  /* 0x000000bf00bf7308 */ /* 0x000fe20000000800 */
[----:B------:R-:W-:Y:S01]  /*4190*/  @!P3 FSEL R15, R15, -INF , !P6 ;  /* 0xff8000000f0fb808 */ /* 0x000fe20007000000 */
[-C--:B------:R-:W-:Y:S05]  /*41a0*/  HMMA.16816.F32.BF16 R60, R124, R102.reuse, R60 ;  /* 0x000000667c3c723c */ /* 0x080fea000004183c */
[----:B------:R-:W-:Y:S01]  /*41b0*/  @!P3 FSEL R16, R16, -INF , !P0 ;  /* 0xff8000001010b808 */ /* 0x000fe20004000000 */
[----:B------:R-:W-:Y:S05]  /*41c0*/  HMMA.16816.F32.BF16 R64, R112, R102, R64 ;  /* 0x000000667040723c */ /* 0x000fea0000041840 */
[----:B------:R-:W-:Y:S01]  /*41d0*/  @!P3 FSEL R17, R17, -INF , !P2 ;  /* 0xff8000001111b808 */ /* 0x000fe20005000000 */
[--C-:B------:R-:W-:Y:S01]  /*41e0*/  FFMA.FTZ R125, R16, UR8, -R121.reuse ;  /* 0x00000008107d7c23 */ /* 0x100fe20008010879 */
[----:B------:R-:W-:Y:S01]  /*41f0*/  @!P3 FSEL R18, R18, -INF , !P5 ;  /* 0xff8000001212b808 */ /* 0x000fe20006800000 */
[----:B------:R-:W-:Y:S01]  /*4200*/  @!P3 VIADD R182, R192, 0x10 ;  /* 0x00000010c0b6b836 */ /* 0x000fe20000000000 */
[-C--:B------:R-:W-:Y:S02]  /*4210*/  @!P3 ISETP.GE.AND P5, PT, R184, R207.reuse, PT ;  /* 0x000000cfb800b20c */ /* 0x080fe40003fa6270 */
[----:B------:R-:W-:Y:S01]  /*4220*/  @!P3 FSEL R19, R19, -INF , !P4 ;  /* 0xff8000001313b808 */ /* 0x000fe20006000000 */
[--C-:B------:R-:W-:Y:S01]  /*4230*/  FFMA.FTZ R194, R18, UR8, -R120.reuse ;  /* 0x0000000812c27c23 */ /* 0x100fe20008010878 */
[----:B------:R-:W-:Y:S01]  /*4240*/  @!P3 ISETP.GE.AND P1, PT, R182, R207, PT ;  /* 0x000000cfb600b20c */ /* 0x000fe20003f26270 */
[----:B------:R-:W-:Y:S01]  /*4250*/  @!P3 VIADD R126, R192, 0x38 ;  /* 0x00000038c07eb836 */ /* 0x000fe20000000000 */
[C---:B------:R-:W-:Y:S01]  /*4260*/  @!P3 ISETP.GE.AND P6, PT, R182.reuse, R197, PT ;  /* 0x000000c5b600b20c */ /* 0x040fe20003fc6270 */
[----:B------:R-:W-:Y:S01]  /*4270*/  FFMA.FTZ R195, R19, UR8, -R120 ;  /* 0x0000000813c37c23 */ /* 0x000fe20008010878 */
[C---:B------:R-:W-:Y:S01]  /*4280*/  @!P3 ISETP.GE.AND P0, PT, R182.reuse, R209, PT ;  /* 0x000000d1b600b20c */ /* 0x040fe20003f06270 */
[----:B------:R-:W-:Y:S01]  /*4290*/  MUFU.EX2 R194, R194 ;  /* 0x000000c200c27308 */ /* 0x000fe20000000800 */
[----:B------:R-:W-:Y:S01]  /*42a0*/  @!P3 ISETP.GE.AND P2, PT, R182, R193, PT ;  /* 0x000000c1b600b20c */ /* 0x000fe20003f46270 */
[----:B------:R-:W-:Y:S01]  /*42b0*/  @!P3 VIADD R182, R192, 0x18 ;  /* 0x00000018c0b6b836 */ /* 0x000fe20000000000 */
[----:B------:R-:W-:Y:S01]  /*42c0*/  @!P3 FSEL R20, R20, -INF , !P1 ;  /* 0xff8000001414b808 */ /* 0x000fe20004800000 */
[----:B------:R-:W-:Y:S01]  /*42d0*/  IMAD.WIDE.U32 R230, R198, -0x2daee0ad, RZ ;  /* 0xd2511f53c6e67825 */ /* 0x000fe200078e00ff */
[----:B------:R-:W-:Y:S02]  /*42e0*/  @!P3 FSEL R21, R21, -INF , !P5 ;  /* 0xff8000001515b808 */ /* 0x000fe40006800000 */
[----:B------:R-:W-:Y:S01]  /*42f0*/  @!P3 ISETP.GE.AND P4, PT, R184, R197, PT ;  /* 0x000000c5b800b20c */ /* 0x000fe20003f86270 */
[--C-:B------:R-:W-:Y:S01]  /*4300*/  FFMA.FTZ R196, R20, UR8, -R121.reuse ;  /* 0x0000000814c47c23 */ /* 0x100fe20008010879 */
[C---:B------:R-:W-:Y:S01]  /*4310*/  @!P3 ISETP.GE.AND P1, PT, R184.reuse, R209, PT ;  /* 0x000000d1b800b20c */ /* 0x040fe20003f26270 */
[--C-:B------:R-:W-:Y:S01]  /*4320*/  FFMA.FTZ R199, R21, UR8, -R121.reuse ;  /* 0x0000000815c77c23 */ /* 0x100fe20008010879 */
[----:B------:R-:W-:Y:S01]  /*4330*/  @!P3 ISETP.GE.AND P5, PT, R184, R193, PT ;  /* 0x000000c1b800b20c */ /* 0x000fe20003fa6270 */
[----:B------:R-:W-:Y:S01]  /*4340*/  @!P3 VIADD R184, R192, 0x19 ;  /* 0x00000019c0b8b836 */ /* 0x000fe20000000000 */
[----:B------:R-:W-:Y:S01]  /*4350*/  @!P3 FSEL R22, R22, -INF , !P6 ;  /* 0xff8000001616b808 */ /* 0x000fe20007000000 */
[----:B------:R-:W-:Y:S01]  /*4360*/  MUFU.EX2 R195, R195 ;  /* 0x000000c300c37308 */ /* 0x000fe20000000800 */
[----:B------:R-:W-:Y:S01]  /*4370*/  @!P3 ISETP.GE.AND P6, PT, R182, R209, PT ;  /* 0x000000d1b600b20c */ /* 0x000fe20003fc6270 */
[----:B------:R-:W-:Y:S01]  /*4380*/  IMAD.WIDE.U32 R218, R203, -0x2daee0ad, RZ ;  /* 0xd2511f53cbda7825 */ /* 0x000fe200078e00ff */
[----:B------:R-:W-:Y:S02]  /*4390*/  @!P3 FSEL R23, R23, -INF , !P4 ;  /* 0xff8000001717b808 */ /* 0x000fe40006000000 */
[----:B------:R-:W-:Y:S01]  /*43a0*/  @!P3 FSEL R24, R24, -INF , !P0 ;  /* 0xff8000001818b808 */ /* 0x000fe20004000000 */
[----:B------:R-:W-:Y:S01]  /*43b0*/  IMAD.WIDE.U32 R226, R206, -0x2daee0ad, RZ ;  /* 0xd2511f53cee27825 */ /* 0x000fe200078e00ff */
[----:B------:R-:W-:Y:S03]  /*43c0*/  @!P3 FSEL R25, R25, -INF , !P1 ;  /* 0xff8000001919b808 */ /* 0x000fe60004800000 */
[----:B------:R-:W-:Y:S01]  /*43d0*/  MUFU.EX2 R196, R196 ;  /* 0x000000c400c47308 */ /* 0x000fe20000000800 */
[C---:B------:R-:W-:Y:S02]  /*43e0*/  @!P3 ISETP.GE.AND P4, PT, R182.reuse, R193, PT ;  /* 0x000000c1b600b20c */ /* 0x040fe40003f86270 */
[C---:B------:R-:W-:Y:S02]  /*43f0*/  @!P3 ISETP.GE.AND P0, PT, R182.reuse, R207, PT ;  /* 0x000000cfb600b20c */ /* 0x040fe40003f06270 */
[----:B------:R-:W-:Y:S01]  /*4400*/  @!P3 ISETP.GE.AND P1, PT, R182, R197, PT ;  /* 0x000000c5b600b20c */ /* 0x000fe20003f26270 */
[----:B------:R-:W-:Y:S01]  /*4410*/  @!P3 VIADD R182, R192, 0x20 ;  /* 0x00000020c0b6b836 */ /* 0x000fe20000000000 */
[----:B------:R-:W-:Y:S03]  /*4420*/  @!P3 FSEL R27, R27, -INF , !P5 ;  /* 0xff8000001b1bb808 */ /* 0x000fe60006800000 */
[----:B------:R-:W-:Y:S01]  /*4430*/  MUFU.EX2 R199, R199 ;  /* 0x000000c700c77308 */ /* 0x000fe20000000800 */
        /* <DEDUP_REMOVED lines=86> */
[-C--:B------:R-:W-:Y:S01]  /*49a0*/  @!P3 ISETP.GE.AND P1, PT, R126, R209.reuse, PT ;  /* 0x000000d17e00b20c */ /* 0x080fe20003f26270 */
[--C-:B------:R-:W-:Y:S01]  /*49b0*/  FFMA.FTZ R55, R55, UR8, -R120.reuse ;  /* 0x0000000837377c23 */ /* 0x100fe20008010878 */
[----:B------:R-:W-:Y:S01]  /*49c0*/  @!P3 ISETP.GE.AND P6, PT, R216, R209, PT ;  /* 0x000000d1d800b20c */ /* 0x000fe20003fc6270 */
[----:B------:R-:W-:Y:S01]  /*49d0*/  FFMA.FTZ R54, R54, UR8, -R120 ;  /* 0x0000000836367c23 */ /* 0x000fe20008010878 */
[----:B------:R-:W-:Y:S02]  /*49e0*/  @!P3 FSEL R60, R60, -INF , !P1 ;  /* 0xff8000003c3cb808 */ /* 0x000fe40004800000 */
[----:B------:R-:W-:Y:S03]  /*49f0*/  @!P3 FSEL R61, R61, -INF , !P6 ;  /* 0xff8000003d3db808 */ /* 0x000fe60007000000 */
[----:B------:R-:W-:Y:S01]  /*4a00*/  MUFU.EX2 R190, R190 ;  /* 0x000000be00be7308 */ /* 0x000fe20000000800 */
[-C--:B------:R-:W-:Y:S01]  /*4a10*/  @!P3 ISETP.GE.AND P1, PT, R126, R197.reuse, PT ;  /* 0x000000c57e00b20c */ /* 0x080fe20003f26270 */
[----:B------:R-:W-:Y:S01]  /*4a20*/  FFMA.FTZ R60, R60, UR8, -R241 ;  /* 0x000000083c3c7c23 */ /* 0x000fe200080108f1 */
[C---:B------:R-:W-:Y:S02]  /*4a30*/  @!P3 ISETP.GE.AND P6, PT, R216.reuse, R197, PT ;  /* 0x000000c5d800b20c */ /* 0x040fe40003fc6270 */
[----:B------:R-:W-:Y:S02]  /*4a40*/  @!P3 FSEL R59, R59, -INF , !P4 ;  /* 0xff8000003b3bb808 */ /* 0x000fe40006000000 */
[-C--:B------:R-:W-:Y:S03]  /*4a50*/  @!P3 ISETP.GE.AND P4, PT, R216, R207.reuse, PT ;  /* 0x000000cfd800b20c */ /* 0x080fe60003f86270 */
[----:B------:R2:W3:Y:S01]  /*4a60*/  MUFU.EX2 R197, R125 ;  /* 0x0000007d00c57308 */ /* 0x0004e20000000800 */
[----:B------:R-:W-:Y:S01]  /*4a70*/  LOP3.LUT R209, R233, UR5, R200, 0x96, !PT ;  /* 0x00000005e9d17c12 */ /* 0x000fe2000f8e96c8 */
[--C-:B-1----:R-:W-:Y:S01]  /*4a80*/  FFMA.FTZ R123, R17, UR8, -R121.reuse ;  /* 0x00000008117b7c23 */ /* 0x102fe20008010879 */
[----:B------:R-:W-:Y:S01]  /*4a90*/  LOP3.LUT R216, R231, UR5, R202, 0x96, !PT ;  /* 0x00000005e7d87c12 */ /* 0x000fe2000f8e96ca */
[----:B------:R-:W-:Y:S01]  /*4aa0*/  UIADD3 UR5, UR13, 0x1715609d, URZ ;  /* 0x1715609d0d057890 */ /* 0x000fe2000fffe03f */
[----:B------:R-:W-:Y:S01]  /*4ab0*/  @!P3 FSEL R58, R58, -INF , !P5 ;  /* 0xff8000003a3ab808 */ /* 0x000fe20006800000 */
[----:B------:R-:W-:Y:S01]  /*4ac0*/  IMAD.WIDE.U32 R200, R201, -0x326172a9, RZ ;  /* 0xcd9e8d57c9c87825 */ /* 0x000fe200078e00ff */
[----:B------:R-:W-:Y:S03]  /*4ad0*/  @!P3 ISETP.GE.AND P5, PT, R126, R207, PT ;  /* 0x000000cf7e00b20c */ /* 0x000fe60003fa6270 */
[----:B------:R1:W-:Y:S01]  /*4ae0*/  MUFU.EX2 R198, R123 ;  /* 0x0000007b00c67308 */ /* 0x0003e20000000800 */
[----:B------:R-:W-:Y:S01]  /*4af0*/  LOP3.LUT R212, R219, UR7, R212, 0x96, !PT ;  /* 0x00000007dbd47c12 */ /* 0x000fe2000f8e96d4 */
[----:B------:R-:W-:Y:S01]  /*4b00*/  IMAD.WIDE.U32 R126, R205, -0x2daee0ad, RZ ;  /* 0xd2511f53cd7e7825 */ /* 0x000fe200078e00ff */
[----:B------:R-:W-:Y:S02]  /*4b10*/  LOP3.LUT R224, R201, UR5, R208, 0x96, !PT ;  /* 0x00000005c9e07c12 */ /* 0x000fe4000f8e96d0 */
[----:B------:R-:W-:Y:S01]  /*4b20*/  LOP3.LUT R213, R223, UR7, R230, 0x96, !PT ;  /* 0x00000007dfd57c12 */ /* 0x000fe2000f8e96e6 */
[----:B------:R-:W-:Y:S01]  /*4b30*/  IMAD.WIDE.U32 R208, R209, -0x326172a9, RZ ;  /* 0xcd9e8d57d1d07825 */ /* 0x000fe200078e00ff */
[----:B------:R-:W-:Y:S03]  /*4b40*/  LOP3.LUT R202, R127, UR7, R232, 0x96, !PT ;  /* 0x000000077fca7c12 */ /* 0x000fe6000f8e96e8 */
[----:B------:R-:W-:Y:S01]  /*4b50*/  MUFU.EX2 R240, R60 ;  /* 0x0000003c00f07308 */ /* 0x000fe20000000800 */
[----:B--2---:R-:W-:Y:S01]  /*4b60*/  LOP3.LUT R125, R211, UR5, R228, 0x96, !PT ;  /* 0x00000005d37d7c12 */ /* 0x004fe2000f8e96e4 */
[----:B------:R-:W-:Y:S01]  /*4b70*/  IMAD.WIDE.U32 R216, R216, -0x326172a9, RZ ;  /* 0xcd9e8d57d8d87825 */ /* 0x000fe200078e00ff */
[----:B------:R-:W-:Y:S02]  /*4b80*/  LOP3.LUT R127, R209, UR5, R214, 0x96, !PT ;  /* 0x00000005d17f7c12 */ /* 0x000fe4000f8e96d6 */
[----:B------:R-:W-:Y:S01]  /*4b90*/  LOP3.LUT R203, R227, UR7, R204, 0x96, !PT ;  /* 0x00000007e3cb7c12 */ /* 0x000fe2000f8e96cc */
[----:B------:R-:W-:Y:S01]  /*4ba0*/  FFMA.FTZ R201, R23, UR8, -R120 ;  /* 0x0000000817c97c23 */ /* 0x000fe20008010878 */
[----:B------:R-:W-:Y:S01]  /*4bb0*/  @!P3 FSEL R62, R62, -INF , !P0 ;  /* 0xff8000003e3eb808 */ /* 0x000fe20004000000 */
[----:B------:R-:W-:Y:S01]  /*4bc0*/  FFMA.FTZ R58, R58, UR8, -R122 ;  /* 0x000000083a3a7c23 */ /* 0x000fe2000801087a */
[----:B-1----:R-:W-:Y:S01]  /*4bd0*/  LOP3.LUT R123, R217, UR5, R220, 0x96, !PT ;  /* 0x00000005d97b7c12 */ /* 0x002fe2000f8e96dc */
[----:B------:R-:W-:Y:S01]  /*4be0*/  UIADD3 UR5, UR11, 0x646e171e, URZ ;  /* 0x646e171e0b057890 */ /* 0x000fe2000fffe03f */
[----:B------:R-:W-:Y:S01]  /*4bf0*/  @!P3 FSEL R63, R63, -INF , !P2 ;  /* 0xff8000003f3fb808 */ /* 0x000fe20005000000 */
[----:B------:R-:W-:Y:S01]  /*4c00*/  IMAD.WIDE.U32 R224, R224, -0x2daee0ad, RZ ;  /* 0xd2511f53e0e07825 */ /* 0x000fe200078e00ff */
[----:B------:R-:W-:Y:S01]  /*4c10*/  @!P3 FSEL R64, R64, -INF , !P5 ;  /* 0xff8000004040b808 */ /* 0x000fe20006800000 */
[----:B------:R-:W-:Y:S01]  /*4c20*/  MUFU.EX2 R201, R201 ;  /* 0x000000c900c97308 */ /* 0x000fe20000000800 */
[----:B------:R-:W-:Y:S01]  /*4c30*/  @!P3 FSEL R65, R65, -INF , !P4 ;  /* 0xff8000004141b808 */ /* 0x000fe20006000000 */
[----:B------:R-:W-:Y:S01]  /*4c40*/  IMAD.WIDE.U32 R230, R125, -0x2daee0ad, RZ ;  /* 0xd2511f537de67825 */ /* 0x000fe200078e00ff */
[----:B------:R-:W-:Y:S02]  /*4c50*/  LOP3.LUT R217, R225, UR5, R218, 0x96, !PT ;  /* 0x00000005e1d97c12 */ /* 0x000fe4000f8e96da */
[----:B------:R-:W-:Y:S01]  /*4c60*/  LOP3.LUT R223, R224, 0xffff, RZ, 0xc0, !PT ;  /* 0x0000ffffe0df7812 */ /* 0x000fe200078ec0ff */
[----:B------:R-:W-:Y:S01]  /*4c70*/  IMAD.WIDE.U32 R232, R202, -0x326172a9, RZ ;  /* 0xcd9e8d57cae87825 */ /* 0x000fe200078e00ff */
[----:B------:R-:W-:Y:S02]  /*4c80*/  LOP3.LUT R219, R231, UR5, R226, 0x96, !PT ;  /* 0x00000005e7db7c12 */ /* 0x000fe4000f8e96e2 */
[----:B------:R-:W-:Y:S01]  /*4c90*/  LOP3.LUT R220, R230, 0xffff, RZ, 0xc0, !PT ;  /* 0x0000ffffe6dc7812 */ /* 0x000fe200078ec0ff */
[----:B------:R-:W-:Y:S01]  /*4ca0*/  IMAD.WIDE.U32 R228, R212, -0x326172a9, RZ ;  /* 0xcd9e8d57d4e47825 */ /* 0x000fe200078e00ff */
[----:B------:R-:W-:Y:S02]  /*4cb0*/  LOP3.LUT R225, R232, 0xff, RZ, 0xc0, !PT ;  /* 0x000000ffe8e17812 */ /* 0x000fe400078ec0ff */
[----:B------:R-:W-:Y:S01]  /*4cc0*/  SHF.R.U32.HI R221, RZ, 0x18, R232 ;  /* 0x00000018ffdd7819 */ /* 0x000fe200000116e8 */
[----:B------:R-:W-:Y:S01]  /*4cd0*/  FFMA.FTZ R64, R64, UR8, -R121 ;  /* 0x0000000840407c23 */ /* 0x000fe20008010879 */
[----:B------:R-:W-:Y:S01]  /*4ce0*/  LOP3.LUT R204, R228, 0xff, RZ, 0xc0, !PT ;  /* 0x000000ffe4cc7812 */ /* 0x000fe200078ec0ff */
[----:B------:R-:W-:Y:S01]  /*4cf0*/  FFMA.FTZ R62, R62, UR8, -R122 ;  /* 0x000000083e3e7c23 */ /* 0x000fe2000801087a */
[----:B------:R-:W-:Y:S01]  /*4d00*/  SHF.R.U32.HI R231, RZ, 0x10, R232 ;  /* 0x00000010ffe77819 */ /* 0x000fe200000116e8 */
[--C-:B------:R-:W-:Y:S01]  /*4d10*/  FFMA.FTZ R202, R24, UR8, -R241.reuse ;  /* 0x0000000818ca7c23 */ /* 0x100fe200080108f1 */
[----:B------:R-:W-:Y:S01]  /*4d20*/  LOP3.LUT R227, R233, UR6, R208, 0x96, !PT ;  /* 0x00000006e9e37c12 */ /* 0x000fe2000f8e96d0 */
[----:B------:R-:W-:Y:S01]  /*4d30*/  MUFU.EX2 R242, R62 ;  /* 0x0000003e00f27308 */ /* 0x000fe20000000800 */
[----:B------:R-:W-:Y:S01]  /*4d40*/  LOP3.LUT R232, R232, 0xffff, RZ, 0xc0, !PT ;  /* 0x0000ffffe8e87812 */ /* 0x000fe200078ec0ff */
[--C-:B------:R-:W-:Y:S01]  /*4d50*/  FFMA.FTZ R233, R26, UR8, -R122.reuse ;  /* 0x000000081ae97c23 */ /* 0x100fe2000801087a */
[----:B------:R-:W-:Y:S01]  /*4d60*/  ISETP.LE.U32.AND P0, PT, R204, UR9, PT ;  /* 0x00000009cc007c0c */ /* 0x000fe2000bf03070 */
[----:B------:R-:W-:Y:S01]  /*4d70*/  FFMA.FTZ R208, R27, UR8, -R122 ;  /* 0x000000081bd07c23 */ /* 0x000fe2000801087a */
[----:B------:R-:W-:Y:S01]  /*4d80*/  SHF.R.U32.HI R205, RZ, 0x18, R228 ;  /* 0x00000018ffcd7819 */ /* 0x000fe200000116e4 */
[----:B------:R-:W-:Y:S01]  /*4d90*/  FFMA.FTZ R59, R59, UR8, -R122 ;  /* 0x000000083b3b7c23 */ /* 0x000fe2000801087a */
[----:B------:R-:W-:Y:S03]  /*4da0*/  LOP3.LUT R206, R229, UR6, R200, 0x96, !PT ;  /* 0x00000006e5ce7c12 */ /* 0x000fe6000f8e96c8 */
[----:B------:R1:W-:Y:S01]  /*4db0*/  MUFU.EX2 R204, R233 ;  /* 0x000000e900cc7308 */ /* 0x0003e20000000800 */
[----:B------:R-:W-:Y:S01]  /*4dc0*/  ISETP.LE.U32.AND P2, PT, R205, UR9, PT ;  /* 0x00000009cd007c0c */ /* 0x000fe2000bf43070 */
[----:B------:R-:W-:Y:S01]  /*4dd0*/  FFMA.FTZ R200, R22, UR8, -R120 ;  /* 0x0000000816c87c23 */ /* 0x000fe20008010878 */
[----:B------:R-:W-:Y:S01]  /*4de0*/  LOP3.LUT R205, R206, 0xffff, RZ, 0xc0, !PT ;  /* 0x0000ffffcecd7812 */ /* 0x000fe200078ec0ff */
[----:B------:R-:W-:Y:S01]  /*4df0*/  IMAD.WIDE.U32 R234, R203, -0x326172a9, RZ ;  /* 0xcd9e8d57cbea7825 */ /* 0x000fe200078e00ff */
[----:B------:R-:W-:Y:S02]  /*4e00*/  LOP3.LUT R207, R230, 0xff, RZ, 0xc0, !PT ;  /* 0x000000ffe6cf7812 */ /* 0x000fe400078ec0ff */
[--C-:B------:R-:W-:Y:S01]  /*4e10*/  SHF.R.U32.HI R215, RZ, 0x18, R230.reuse ;  /* 0x00000018ffd77819 */ /* 0x100fe200000116e6 */
[----:B---3--:R-:W-:Y:S01]  /*4e20*/  @!P0 FADD.FTZ R197, -R197, -RZ ;  /* 0x800000ffc5c58221 */ /* 0x008fe20000010100 */
[----:B------:R-:W-:Y:S01]  /*4e30*/  SHF.R.U32.HI R125, RZ, 0x10, R230 ;  /* 0x00000010ff7d7819 */ /* 0x000fe200000116e6 */
[----:B------:R-:W-:Y:S01]  /*4e40*/  FFMA.FTZ R203, R25, UR8, -R241 ;  /* 0x0000000819cb7c23 */ /* 0x000fe200080108f1 */
[----:B------:R-:W-:Y:S01]  /*4e50*/  SHF.R.U32.HI R230, RZ, 0x8, R205 ;  /* 0x00000008ffe67819 */ /* 0x000fe200000116cd */
[----:B------:R-:W-:Y:S01]  /*4e60*/  MUFU.EX2 R200, R200 ;  /* 0x000000c800c87308 */ /* 0x000fe20000000800 */
[----:B------:R-:W-:Y:S01]  /*4e70*/  ISETP.LE.U32.AND P5, PT, R207, UR9, PT ;  /* 0x00000009cf007c0c */ /* 0x000fe2000bfa3070 */
[----:B------:R-:W-:Y:S01]  /*4e80*/  @!P2 FADD.FTZ R195, -R195, -RZ ;  /* 0x800000ffc3c3a221 */ /* 0x000fe20000010100 */
[----:B------:R-:W-:Y:S01]  /*4e90*/  LOP3.LUT R207, R206, 0xff, RZ, 0xc0, !PT ;  /* 0x000000ffcecf7812 */ /* 0x000fe200078ec0ff */
[----:B------:R-:W-:Y:S01]  /*4ea0*/  IMAD.WIDE.U32 R238, R127, -0x2daee0ad, RZ ;  /* 0xd2511f537fee7825 */ /* 0x000fe200078e00ff */
[----:B------:R-:W-:Y:S02]  /*4eb0*/  LOP3.LUT R230, R230, 0xffff, RZ, 0xc0, !PT ;  /* 0x0000ffffe6e67812 */ /* 0x000fe400078ec0ff */
[----:B------:R-:W-:Y:S03]  /*4ec0*/  ISETP.LE.U32.AND P4, PT, R207, UR9, PT ;  /* 0x00000009cf007c0c */ /* 0x000fe6000bf83070 */
[----:B------:R2:W-:Y:S01]  /*4ed0*/  MUFU.EX2 R205, R208 ;  /* 0x000000d000cd7308 */ /* 0x0005e20000000800 */
[----:B------:R-:W-:Y:S01]  /*4ee0*/  @!P3 FSEL R66, R66, -INF , !P1 ;  /* 0xff8000004242b808 */ /* 0x000fe20004800000 */
[--C-:B-1----:R-:W-:Y:S01]  /*4ef0*/  FFMA.FTZ R233, R28, UR8, -R241.reuse ;  /* 0x000000081ce97c23 */ /* 0x102fe200080108f1 */
[----:B------:R-:W-:Y:S02]  /*4f00*/  ISETP.LE.U32.AND P1, PT, R230, UR9, PT ;  /* 0x00000009e6007c0c */ /* 0x000fe4000bf23070 */
[----:B------:R-:W-:Y:S01]  /*4f10*/  SHF.R.U32.HI R207, RZ, 0x10, R206 ;  /* 0x00000010ffcf7819 */ /* 0x000fe200000116ce */
[----:B------:R-:W-:Y:S01]  /*4f20*/  FFMA.FTZ R66, R66, UR8, -R120 ;  /* 0x0000000842427c23 */ /* 0x000fe20008010878 */
[----:B------:R-:W-:Y:S03]  /*4f30*/  SHF.R.U32.HI R230, RZ, 0x18, R206 ;  /* 0x00000018ffe67819 */ /* 0x000fe600000116ce */
[----:B------:R-:W-:Y:S01]  /*4f40*/  MUFU.EX2 R202, R202 ;  /* 0x000000ca00ca7308 */ /* 0x000fe20000000800 */
[----:B------:R-:W-:Y:S02]  /*4f50*/  LOP3.LUT R209, R235, UR6, R210, 0x96, !PT ;  /* 0x00000006ebd17c12 */ /* 0x000fe4000f8e96d2 */
[----:B------:R-:W-:Y:S01]  /*4f60*/  @!P3 FSEL R67, R67, -INF , !P6 ;  /* 0xff8000004343b808 */ /* 0x000fe20007000000 */
[----:B------:R-:W-:Y:S01]  /*4f70*/  @!P4 FADD.FTZ R183, -R183, -RZ ;  /* 0x800000ffb7b7c221 */ /* 0x000fe20000010100 */
[----:B------:R-:W-:Y:S02]  /*4f80*/  ISETP.LE.U32.AND P6, PT, R230, UR9, PT ;  /* 0x00000009e6007c0c */ /* 0x000fe4000bfc3070 */
[----:B------:R-:W-:Y:S03]  /*4f90*/  LOP3.LUT R230, R209, 0xff, RZ, 0xc0, !PT ;  /* 0x000000ffd1e67812 */ /* 0x000fe600078ec0ff */
[----:B------:R1:W3:Y:S01]  /*4fa0*/  MUFU.EX2 R206, R233 ;  /* 0x000000e900ce7308 */ /* 0x0002e20000000800 */
[----:B------:R-:W-:Y:S01]  /*4fb0*/  LOP3.LUT R207, R207, 0xff, RZ, 0xc0, !PT ;  /* 0x000000ffcfcf7812 */ /* 0x000fe200078ec0ff */
[----:B------:R-:W-:Y:S01]  /*4fc0*/  @!P1 FADD.FTZ R184, -R184, -RZ ;  /* 0x800000ffb8b89221 */ /* 0x000fe20000010100 */
[----:B--2---:R-:W-:Y:S02]  /*4fd0*/  LOP3.LUT R208, R209, 0xffff, RZ, 0xc0, !PT ;  /* 0x0000ffffd1d07812 */ /* 0x004fe400078ec0ff */
[----:B------:R-:W-:Y:S02]  /*4fe0*/  ISETP.LE.U32.AND P4, PT, R230, UR9, PT ;  /* 0x00000009e6007c0c */ /* 0x000fe4000bf83070 */
[----:B------:R-:W-:Y:S03]  /*4ff0*/  ISETP.LE.U32.AND P3, PT, R207, UR9, PT ;  /* 0x00000009cf007c0c */ /* 0x000fe6000bf63070 */
[----:B------:R-:W-:Y:S01]  /*5000*/  MUFU.EX2 R243, R66 ;  /* 0x0000004200f37308 */ /* 0x000fe20000000800 */
[----:B------:R-:W-:Y:S01]  /*5010*/  SHF.R.U32.HI R208, RZ, 0x8, R208 ;  /* 0x00000008ffd07819 */ /* 0x000fe200000116d0 */
[----:B------:R-:W-:Y:S01]  /*5020*/  @!P6 FADD.FTZ R185, -R185, -RZ ;  /* 0x800000ffb9b9e221 */ /* 0x000fe20000010100 */
[----:B------:R-:W-:Y:S01]  /*5030*/  LOP3.LUT R210, R234, 0xffff, RZ, 0xc0, !PT ;  /* 0x0000ffffead27812 */ /* 0x000fe200078ec0ff */
[----:B------:R-:W-:Y:S01]  /*5040*/  FFMA.FTZ R235, R29, UR8, -R241 ;  /* 0x000000081deb7c23 */ /* 0x000fe200080108f1 */
[----:B------:R-:W-:Y:S02]  /*5050*/  LOP3.LUT R230, R208, 0xffff, RZ, 0xc0, !PT ;  /* 0x0000ffffd0e67812 */ /* 0x000fe400078ec0ff */
[----:B------:R-:W-:Y:S03]  /*5060*/  LOP3.LUT R212, R228, 0xffff, RZ, 0xc0, !PT ;  /* 0x0000ffffe4d47812 */ /* 0x000fe600078ec0ff */
[----:B------:R2:W-:Y:S01]  /*5070*/  MUFU.EX2 R207, R235 ;  /* 0x000000eb00cf7308 */ /* 0x0005e20000000800 */
[--C-:B-1----:R-:W-:Y:S01]  /*5080*/  SHF.R.U32.HI R233, RZ, 0x10, R209.reuse ;  /* 0x00000010ffe97819 */ /* 0x102fe200000116d1 */
[----:B------:R-:W-:Y:S01]  /*5090*/  @!P4 FADD.FTZ R186, -R186, -RZ ;  /* 0x800000ffbabac221 */ /* 0x000fe20000010100 */
[----:B------:R-:W-:Y:S01]  /*50a0*/  LOP3.LUT R229, R234, 0xff, RZ, 0xc0, !PT ;  /* 0x000000ffeae57812 */ /* 0x000fe200078ec0ff */
[----:B------:R-:W-:Y:S01]  /*50b0*/  @!P3 FADD.FTZ R182, -R182, -RZ ;  /* 0x800000ffb6b6b221 */ /* 0x000fe20000010100 */
[----:B------:R-:W-:Y:S01]  /*50c0*/  LOP3.LUT R233, R233, 0xff, RZ, 0xc0, !PT ;  /* 0x000000ffe9e97812 */ /* 0x000fe200078ec0ff */
[----:B---3--:R-:W-:Y:S01]  /*50d0*/  @!P5 FADD.FTZ R206, -R206, -RZ ;  /* 0x800000ffceced221 */ /* 0x008fe20000010100 */
[----:B------:R-:W-:Y:S03]  /*50e0*/  ISETP.LE.U32.AND P1, PT, R230, UR9, PT ;  /* 0x00000009e6007c0c */ /* 0x000fe6000bf23070 */
[----:B------:R-:W-:Y:S01]  /*50f0*/  MUFU.EX2 R203, R203 ;  /* 0x000000cb00cb7308 */ /* 0x000fe20000000800 */
[----:B------:R-:W-:Y:S02]  /*5100*/  SHF.R.U32.HI R230, RZ, 0x18, R209 ;  /* 0x00000018ffe67819 */ /* 0x000fe400000116d1 */
[----:B------:R-:W-:Y:S02]  /*5110*/  ISETP.LE.U32.AND P4, PT, R229, UR9, PT ;  /* 0x00000009e5007c0c */ /* 0x000fe4000bf83070 */
[----:B------:R-:W-:Y:S01]  /*5120*/  ISETP.LE.U32.AND P3, PT, R233, UR9, PT ;  /* 0x00000009e9007c0c */ /* 0x000fe2000bf63070 */
[--C-:B------:R-:W-:Y:S01]  /*5130*/  FFMA.FTZ R233, R33, UR8, -R121.reuse ;  /* 0x0000000821e97c23 */ /* 0x100fe20008010879 */
[----:B------:R-:W-:Y:S01]  /*5140*/  ISETP.LE.U32.AND P6, PT, R230, UR9, PT ;  /* 0x00000009e6007c0c */ /* 0x000fe2000bfc3070 */
[--C-:B------:R-:W-:Y:S01]  /*5150*/  FFMA.FTZ R230, R32, UR8, -R121.reuse ;  /* 0x0000000820e67c23 */ /* 0x100fe20008010879 */
[----:B------:R-:W-:Y:S01]  /*5160*/  SHF.R.U32.HI R214, RZ, 0x10, R228 ;  /* 0x00000010ffd67819 */ /* 0x000fe200000116e4 */
[----:B--2---:R-:W-:Y:S01]  /*5170*/  FFMA.FTZ R235, R31, UR8, -R122 ;  /* 0x000000081feb7c23 */ /* 0x004fe2000801087a */
[----:B------:R-:W-:Y:S01]  /*5180*/  SHF.R.U32.HI R228, RZ, 0x10, R234 ;  /* 0x00000010ffe47819 */ /* 0x000fe200000116ea */
[----:B------:R-:W-:Y:S01]  /*5190*/  @!P1 FADD.FTZ R187, -R187, -RZ ;  /* 0x800000ffbbbb9221 */ /* 0x000fe20000010100 */
[----:B------:R-:W-:Y:S01]  /*51a0*/  SHF.R.U32.HI R210, RZ, 0x8, R210 ;  /* 0x00000008ffd27819 */ /* 0x000fe200000116d2 */
[----:B------:R1:W2:Y:S01]  /*51b0*/  MUFU.EX2 R209, R235 ;  /* 0x000000eb00d17308 */ /* 0x0002a20000000800 */
[----:B------:R-:W-:Y:S01]  /*51c0*/  LOP3.LUT R228, R228, 0xff, RZ, 0xc0, !PT ;  /* 0x000000ffe4e47812 */ /* 0x000fe200078ec0ff */
[----:B------:R-:W-:Y:S01]  /*51d0*/  @!P4 FADD.FTZ R190, -R190, -RZ ;  /* 0x800000ffbebec221 */ /* 0x000fe20000010100 */
[----:B------:R-:W-:Y:S01]  /*51e0*/  LOP3.LUT R229, R210, 0xffff, RZ, 0xc0, !PT ;  /* 0x0000ffffd2e57812 */ /* 0x000fe200078ec0ff */
[----:B------:R-:W-:Y:S01]  /*51f0*/  @!P3 FADD.FTZ R188, -R188, -RZ ;  /* 0x800000ffbcbcb221 */ /* 0x000fe20000010100 */
[----:B------:R-:W-:Y:S01]  /*5200*/  SHF.R.U32.HI R211, RZ, 0x18, R234 ;  /* 0x00000018ffd37819 */ /* 0x000fe200000116ea */
[----:B------:R-:W-:Y:S01]  /*5210*/  @!P6 FADD.FTZ R189, -R189, -RZ ;  /* 0x800000ffbdbde221 */ /* 0x000fe20000010100 */
[----:B------:R-:W-:Y:S01]  /*5220*/  SHF.R.U32.HI R212, RZ, 0x8, R212 ;  /* 0x00000008ffd47819 */ /* 0x000fe200000116d4 */
[----:B------:R-:W-:Y:S01]  /*5230*/  FFMA.FTZ R234, R30, UR8, -R122 ;  /* 0x000000081eea7c23 */ /* 0x000fe2000801087a */
[----:B------:R-:W-:Y:S01]  /*5240*/  ISETP.LE.U32.AND P4, PT, R215, UR9, PT ;  /* 0x00000009d7007c0c */ /* 0x000fe2000bf83070 */
[----:B------:R-:W-:Y:S01]  /*5250*/  FFMA.FTZ R215, R34, UR8, -R120 ;  /* 0x0000000822d77c23 */ /* 0x000fe20008010878 */
[----:B------:R-:W-:Y:S01]  /*5260*/  ISETP.LE.U32.AND P3, PT, R228, UR9, PT ;  /* 0x00000009e4007c0c */ /* 0x000fe2000bf63070 */
[----:B------:R3:W4:Y:S01]  /*5270*/  MUFU.EX2 R210, R230 ;  /* 0x000000e600d27308 */ /* 0x0007220000000800 */
[----:B------:R-:W-:Y:S02]  /*5280*/  ISETP.LE.U32.AND P1, PT, R229, UR9, PT ;  /* 0x00000009e5007c0c */ /* 0x000fe4000bf23070 */
[----:B------:R-:W-:Y:S02]  /*5290*/  ISETP.LE.U32.AND P6, PT, R211, UR9, PT ;  /* 0x00000009d3007c0c */ /* 0x000fe4000bfc3070 */
[----:B------:R-:W-:Y:S01]  /*52a0*/  LOP3.LUT R228, R212, 0xffff, RZ, 0xc0, !PT ;  /* 0x0000ffffd4e47812 */ /* 0x000fe200078ec0ff */
[--C-:B-1----:R-:W-:Y:S01]  /*52b0*/  FFMA.FTZ R235, R36, UR8, -R121.reuse ;  /* 0x0000000824eb7c23 */ /* 0x102fe20008010879 */
[----:B------:R-:W-:Y:S03]  /*52c0*/  LOP3.LUT R214, R214, 0xff, RZ, 0xc0, !PT ;  /* 0x000000ffd6d67812 */ /* 0x000fe600078ec0ff */
[----:B------:R1:W-:Y:S01]  /*52d0*/  MUFU.EX2 R211, R233 ;  /* 0x000000e900d37308 */ /* 0x0003e20000000800 */
[----:B------:R-:W-:Y:S01]  /*52e0*/  SHF.R.U32.HI R218, RZ, 0x18, R224 ;  /* 0x00000018ffda7819 */ /* 0x000fe200000116e0 */
[----:B------:R-:W-:Y:S01]  /*52f0*/  FFMA.FTZ R121, R65, UR8, -R121 ;  /* 0x0000000841797c23 */ /* 0x000fe20008010879 */
        /* <DEDUP_REMOVED lines=9> */
[--C-:B------:R-:W-:Y:S01]  /*5390*/  SHF.R.U32.HI R218, RZ, 0x10, R217.reuse ;  /* 0x00000010ffda7819 */ /* 0x100fe200000116d9 */
[----:B------:R-:W-:Y:S01]  /*53a0*/  @!P6 FADD.FTZ R193, -R193, -RZ ;  /* 0x800000ffc1c1e221 */ /* 0x000fe20000010100 */
[----:B---3--:R-:W-:Y:S01]  /*53b0*/  LOP3.LUT R230, R229, UR6, R216, 0x96, !PT ;  /* 0x00000006e5e67c12 */ /* 0x008fe2000f8e96d8 */
[----:B--2---:R-:W-:Y:S01]  /*53c0*/  @!P4 FADD.FTZ R209, -R209, -RZ ;  /* 0x800000ffd1d1c221 */ /* 0x004fe20000010100 */
[----:B------:R-:W-:Y:S01]  /*53d0*/  LOP3.LUT R216, R217, 0xff, RZ, 0xc0, !PT ;  /* 0x000000ffd9d87812 */ /* 0x000fe200078ec0ff */
[--C-:B-1----:R-:W-:Y:S01]  /*53e0*/  FFMA.FTZ R233, R35, UR8, -R120.reuse ;  /* 0x0000000823e97c23 */ /* 0x102fe20008010878 */
[----:B------:R-:W-:Y:S01]  /*53f0*/  LOP3.LUT R218, R218, 0xff, RZ, 0xc0, !PT ;  /* 0x000000ffdada7812 */ /* 0x000fe200078ec0ff */
[----:B------:R-:W-:Y:S01]  /*5400*/  @!P3 FADD.FTZ R198, -R198, -RZ ;  /* 0x800000ffc6c6b221 */ /* 0x000fe20000010100 */
[----:B------:R-:W-:Y:S01]  /*5410*/  ISETP.LE.U32.AND P3, PT, R216, UR9, PT ;  /* 0x00000009d8007c0c */ /* 0x000fe2000bf63070 */
[----:B------:R-:W-:Y:S01]  /*5420*/  @!P1 FADD.FTZ R194, -R194, -RZ ;  /* 0x800000ffc2c29221 */ /* 0x000fe20000010100 */
[----:B------:R-:W-:Y:S01]  /*5430*/  SHF.R.U32.HI R217, RZ, 0x18, R217 ;  /* 0x00000018ffd97819 */ /* 0x000fe200000116d9 */
[----:B------:R-:W-:Y:S01]  /*5440*/  FFMA.FTZ R216, R38, UR8, -R120 ;  /* 0x0000000826d87c23 */ /* 0x000fe20008010878 */
[----:B----4-:R-:W-:Y:S01]  /*5450*/  SHF.R.U32.HI R215, RZ, 0x8, R214 ;  /* 0x00000008ffd77819 */ /* 0x010fe200000116d6 */
[----:B------:R1:W-:Y:S01]  /*5460*/  MUFU.EX2 R208, R234 ;  /* 0x000000ea00d07308 */ /* 0x0003e20000000800 */
[----:B------:R-:W-:Y:S01]  /*5470*/  ISETP.LE.U32.AND P2, PT, R218, UR9, PT ;  /* 0x00000009da007c0c */ /* 0x000fe2000bf43070 */
[----:B------:R-:W-:Y:S01]  /*5480*/  FFMA.FTZ R218, R40, UR8, -R241 ;  /* 0x0000000828da7c23 */ /* 0x000fe200080108f1 */
[----:B------:R-:W-:Y:S02]  /*5490*/  LOP3.LUT R215, R215, 0xffff, RZ, 0xc0, !PT ;  /* 0x0000ffffd7d77812 */ /* 0x000fe400078ec0ff */
[----:B------:R-:W-:Y:S02]  /*54a0*/  ISETP.LE.U32.AND P6, PT, R226, UR9, PT ;  /* 0x00000009e2007c0c */ /* 0x000fe4000bfc3070 */
[----:B------:R-:W-:Y:S03]  /*54b0*/  ISETP.LE.U32.AND P1, PT, R215, UR9, PT ;  /* 0x00000009d7007c0c */ /* 0x000fe6000bf23070 */
[----:B------:R2:W3:Y:S01]  /*54c0*/  MUFU.EX2 R213, R233 ;  /* 0x000000e900d57308 */ /* 0x0004e20000000800 */
[----:B------:R-:W-:Y:S01]  /*54d0*/  LOP3.LUT R226, R228, 0xff, RZ, 0xc0, !PT ;  /* 0x000000ffe4e27812 */ /* 0x000fe200078ec0ff */
[----:B------:R-:W-:Y:S01]  /*54e0*/  @!P3 FADD.FTZ R196, -R196, -RZ ;  /* 0x800000ffc4c4b221 */ /* 0x000fe20000010100 */
[----:B------:R-:W-:Y:S02]  /*54f0*/  ISETP.LE.U32.AND P3, PT, R217, UR9, PT ;  /* 0x00000009d9007c0c */ /* 0x000fe4000bf63070 */
[----:B------:R-:W-:Y:S01]  /*5500*/  SHF.R.U32.HI R127, RZ, 0x18, R219 ;  /* 0x00000018ff7f7819 */ /* 0x000fe200000116db */
[----:B------:R-:W-:Y:S01]  /*5510*/  @!P2 FADD.FTZ R200, -R200, -RZ ;  /* 0x800000ffc8c8a221 */ /* 0x000fe20000010100 */
[----:B------:R-:W-:Y:S03]  /*5520*/  SHF.R.U32.HI R224, RZ, 0x10, R224 ;  /* 0x00000010ffe07819 */ /* 0x000fe600000116e0 */
[----:B------:R4:W4:Y:S01]  /*5530*/  MUFU.EX2 R214, R235 ;  /* 0x000000eb00d67308 */ /* 0x0009220000000800 */
[----:B-1----:R-:W-:Y:S01]  /*5540*/  LOP3.LUT R234, R228, 0xffff, RZ, 0xc0, !PT ;  /* 0x0000ffffe4ea7812 */ /* 0x002fe200078ec0ff */
[----:B------:R-:W-:Y:S01]  /*5550*/  @!P6 FADD.FTZ R210, -R210, -RZ ;  /* 0x800000ffd2d2e221 */ /* 0x000fe20000010100 */
[----:B------:R-:W-:Y:S01]  /*5560*/  LOP3.LUT R229, R219, 0xffff, RZ, 0xc0, !PT ;  /* 0x0000ffffdbe57812 */ /* 0x000fe200078ec0ff */
[----:B------:R-:W-:Y:S01]  /*5570*/  @!P1 FADD.FTZ R199, -R199, -RZ ;  /* 0x800000ffc7c79221 */ /* 0x000fe20000010100 */
[----:B------:R-:W-:Y:S02]  /*5580*/  LOP3.LUT R126, R239, UR5, R126, 0x96, !PT ;  /* 0x00000005ef7e7c12 */ /* 0x000fe4000f8e967e */
[----:B------:R-:W-:Y:S03]  /*5590*/  SHF.R.U32.HI R229, RZ, 0x8, R229 ;  /* 0x00000008ffe57819 */ /* 0x000fe600000116e5 */
[----:B------:R1:W1:Y:S01]  /*55a0*/  MUFU.EX2 R215, R236 ;  /* 0x000000ec00d77308 */ /* 0x0002620000000800 */
[----:B--2---:R-:W-:Y:S01]  /*55b0*/  SHF.R.U32.HI R233, RZ, 0x18, R228 ;  /* 0x00000018ffe97819 */ /* 0x004fe200000116e4 */
[----:B------:R-:W-:Y:S01]  /*55c0*/  @!P3 FADD.FTZ R201, -R201, -RZ ;  /* 0x800000ffc9c9b221 */ /* 0x000fe20000010100 */
[----:B------:R-:W-:Y:S01]  /*55d0*/  LOP3.LUT R229, R229, 0xffff, RZ, 0xc0, !PT ;  /* 0x0000ffffe5e57812 */ /* 0x000fe200078ec0ff */
[----:B---3--:R-:W-:Y:S01]  /*55e0*/  @!P0 FADD.FTZ R213, -R213, -RZ ;  /* 0x800000ffd5d58221 */ /* 0x008fe20000010100 */
[----:B------:R-:W-:Y:S02]  /*55f0*/  SHF.R.U32.HI R234, RZ, 0x8, R234 ;  /* 0x00000008ffea7819 */ /* 0x000fe400000116ea */
[----:B------:R-:W-:Y:S03]  /*5600*/  ISETP.LE.U32.AND P2, PT, R229, UR9, PT ;  /* 0x00000009e5007c0c */ /* 0x000fe6000bf43070 */
[----:B------:R-:W-:Y:S01]  /*5610*/  MUFU.EX2 R216, R216 ;  /* 0x000000d800d87308 */ /* 0x000fe20000000800 */
[----:B----4-:R-:W-:Y:S02]  /*5620*/  SHF.R.U32.HI R235, RZ, 0x10, R228 ;  /* 0x00000010ffeb7819 */ /* 0x010fe400000116e4 */
[----:B------:R-:W-:Y:S02]  /*5630*/  LOP3.LUT R228, R219, 0xff, RZ, 0xc0, !PT ;  /* 0x000000ffdbe47812 */ /* 0x000fe400078ec0ff */
[----:B------:R-:W-:Y:S02]  /*5640*/  LOP3.LUT R235, R235, 0xff, RZ, 0xc0, !PT ;  /* 0x000000ffebeb7812 */ /* 0x000fe400078ec0ff */
[----:B------:R-:W-:Y:S03]  /*5650*/  ISETP.LE.U32.AND P1, PT, R228, UR9, PT ;  /* 0x00000009e4007c0c */ /* 0x000fe6000bf23070 */
[----:B------:R-:W-:Y:S01]  /*5660*/  MUFU.EX2 R218, R218 ;  /* 0x000000da00da7308 */ /* 0x000fe20000000800 */
[----:B------:R-:W-:Y:S01]  /*5670*/  SHF.R.U32.HI R228, RZ, 0x10, R219 ;  /* 0x00000010ffe47819 */ /* 0x000fe200000116db */
[--C-:B-1----:R-:W-:Y:S01]  /*5680*/  FFMA.FTZ R236, R39, UR8, -R120.reuse ;  /* 0x0000000827ec7c23 */ /* 0x102fe20008010878 */
        /* <DEDUP_REMOVED lines=64> */
[----:B------:R-:W4:Y:S01]  /*5a90*/  MUFU.EX2 R225, R229 ;  /* 0x000000e500e17308 */ /* 0x000f220000000800 */
[----:B------:R-:W-:Y:S01]  /*5aa0*/  ISETP.LE.U32.AND P6, PT, R228, UR9, PT ;  /* 0x00000009e4007c0c */ /* 0x000fe2000bfc3070 */
[----:B------:R-:W-:Y:S01]  /*5ab0*/  @!P4 FADD.FTZ R214, -R214, -RZ ;  /* 0x800000ffd6d6c221 */ /* 0x000fe20000010100 */
[----:B------:R-:W-:Y:S02]  /*5ac0*/  ISETP.LE.U32.AND P0, PT, R47, UR9, PT ;  /* 0x000000092f007c0c */ /* 0x000fe4000bf03070 */
[----:B------:R-:W-:Y:S02]  /*5ad0*/  LOP3.LUT R47, R230, 0xff, RZ, 0xc0, !PT ;  /* 0x000000ffe62f7812 */ /* 0x000fe400078ec0ff */
[----:B------:R-:W-:Y:S03]  /*5ae0*/  ISETP.LE.U32.AND P1, PT, R226, UR9, PT ;  /* 0x00000009e2007c0c */ /* 0x000fe6000bf23070 */
[----:B------:R4:W-:Y:S01]  /*5af0*/  MUFU.EX2 R228, R50 ;  /* 0x0000003200e47308 */ /* 0x0009e20000000800 */
[----:B------:R-:W-:Y:S01]  /*5b00*/  ISETP.LE.U32.AND P4, PT, R47, UR9, PT ;  /* 0x000000092f007c0c */ /* 0x000fe2000bf83070 */
[----:B------:R-:W-:Y:S01]  /*5b10*/  @!P5 FADD.FTZ R215, -R215, -RZ ;  /* 0x800000ffd7d7d221 */ /* 0x000fe20000010100 */
[--C-:B------:R-:W-:Y:S02]  /*5b20*/  SHF.R.U32.HI R47, RZ, 0x10, R230.reuse ;  /* 0x00000010ff2f7819 */ /* 0x100fe400000116e6 */
[----:B-1----:R-:W-:Y:S01]  /*5b30*/  LOP3.LUT R46, R230, 0xffff, RZ, 0xc0, !PT ;  /* 0x0000ffffe62e7812 */ /* 0x002fe200078ec0ff */
[----:B--2---:R-:W-:Y:S01]  /*5b40*/  @!P6 FADD.FTZ R217, -R217, -RZ ;  /* 0x800000ffd9d9e221 */ /* 0x004fe20000010100 */
[----:B------:R-:W-:Y:S01]  /*5b50*/  SHF.R.U32.HI R230, RZ, 0x18, R230 ;  /* 0x00000018ffe67819 */ /* 0x000fe200000116e6 */
[----:B------:R-:W-:Y:S01]  /*5b60*/  @!P0 FADD.FTZ R216, -R216, -RZ ;  /* 0x800000ffd8d88221 */ /* 0x000fe20000010100 */
[----:B------:R-:W-:Y:S01]  /*5b70*/  LOP3.LUT R47, R47, 0xff, RZ, 0xc0, !PT ;  /* 0x000000ff2f2f7812 */ /* 0x000fe200078ec0ff */
[----:B------:R-:W1:Y:S01]  /*5b80*/  MUFU.EX2 R226, R48 ;  /* 0x0000003000e27308 */ /* 0x000e620000000800 */
[----:B------:R-:W-:Y:S01]  /*5b90*/  SHF.R.U32.HI R46, RZ, 0x8, R46 ;  /* 0x00000008ff2e7819 */ /* 0x000fe2000001162e */
[----:B---3--:R-:W-:Y:S01]  /*5ba0*/  @!P1 FADD.FTZ R222, -R222, -RZ ;  /* 0x800000ffdede9221 */ /* 0x008fe20000010100 */
[----:B------:R-:W-:Y:S01]  /*5bb0*/  ISETP.LE.U32.AND P6, PT, R230, UR9, PT ;  /* 0x00000009e6007c0c */ /* 0x000fe2000bfc3070 */
[----:B------:R-:W-:Y:S01]  /*5bc0*/  @!P4 FADD.FTZ R218, -R218, -RZ ;  /* 0x800000ffdadac221 */ /* 0x000fe20000010100 */
[----:B------:R-:W-:Y:S02]  /*5bd0*/  ISETP.LE.U32.AND P0, PT, R47, UR9, PT ;  /* 0x000000092f007c0c */ /* 0x000fe4000bf03070 */
[----:B------:R-:W-:Y:S03]  /*5be0*/  ISETP.LE.U32.AND P4, PT, R233, UR9, PT ;  /* 0x00000009e9007c0c */ /* 0x000fe6000bf83070 */
[----:B------:R-:W-:Y:S01]  /*5bf0*/  MUFU.EX2 R227, R49 ;  /* 0x0000003100e37308 */ /* 0x000fe20000000800 */
[----:B------:R-:W-:Y:S02]  /*5c00*/  LOP3.LUT R46, R46, 0xffff, RZ, 0xc0, !PT ;  /* 0x0000ffff2e2e7812 */ /* 0x000fe400078ec0ff */
[----:B------:R-:W-:Y:S02]  /*5c10*/  LOP3.LUT R47, R126, 0xff, RZ, 0xc0, !PT ;  /* 0x000000ff7e2f7812 */ /* 0x000fe400078ec0ff */
[----:B------:R-:W-:Y:S02]  /*5c20*/  ISETP.LE.U32.AND P5, PT, R46, UR9, PT ;  /* 0x000000092e007c0c */ /* 0x000fe4000bfa3070 */
[----:B------:R-:W-:Y:S01]  /*5c30*/  LOP3.LUT R46, R231, 0xff, RZ, 0xc0, !PT ;  /* 0x000000ffe72e7812 */ /* 0x000fe200078ec0ff */
[----:B------:R-:W-:Y:S01]  /*5c40*/  @!P6 FADD.FTZ R221, -R221, -RZ ;  /* 0x800000ffdddde221 */ /* 0x000fe20000010100 */
[----:B----4-:R-:W-:Y:S01]  /*5c50*/  F2FP.RELU.BF16.F32.PACK_AB R50, R185, R182 ;  /* 0x000000b6b932723e */ /* 0x010fe200000018ff */
[----:B------:R-:W-:Y:S01]  /*5c60*/  @!P0 FADD.FTZ R220, -R220, -RZ ;  /* 0x800000ffdcdc8221 */ /* 0x000fe20000010100 */
[----:B------:R-:W-:Y:S01]  /*5c70*/  ISETP.LE.U32.AND P6, PT, R46, UR9, PT ;  /* 0x000000092e007c0c */ /* 0x000fe2000bfc3070 */
[----:B------:R-:W-:Y:S01]  /*5c80*/  @!P4 FADD.FTZ R225, -R225, -RZ ;  /* 0x800000ffe1e1c221 */ /* 0x000fe20000010100 */
[----:B------:R-:W-:Y:S01]  /*5c90*/  ISETP.LE.U32.AND P0, PT, R235, UR9, PT ;  /* 0x00000009eb007c0c */ /* 0x000fe2000bf03070 */
[----:B------:R-:W-:Y:S01]  /*5ca0*/  STS [R147+0x12400], R50 ;  /* 0x0124003293007388 */ /* 0x000fe20000000800 */
[----:B------:R-:W-:Y:S01]  /*5cb0*/  ISETP.LE.U32.AND P4, PT, R47, UR9, PT ;  /* 0x000000092f007c0c */ /* 0x000fe2000bf83070 */
[----:B------:R-:W2:Y:S01]  /*5cc0*/  MUFU.EX2 R231, R53 ;  /* 0x0000003500e77308 */ /* 0x000ea20000000800 */
[----:B------:R-:W-:Y:S01]  /*5cd0*/  LOP3.LUT R47, R126, 0xffff, RZ, 0xc0, !PT ;  /* 0x0000ffff7e2f7812 */ /* 0x000fe200078ec0ff */
[----:B------:R-:W-:Y:S01]  /*5ce0*/  @!P5 FADD.FTZ R219, -R219, -RZ ;  /* 0x800000ffdbdbd221 */ /* 0x000fe20000010100 */
[----:B------:R-:W-:Y:S01]  /*5cf0*/  SHF.R.U32.HI R46, RZ, 0x8, R232 ;  /* 0x00000008ff2e7819 */ /* 0x000fe200000116e8 */
[----:B-1----:R-:W-:Y:S01]  /*5d00*/  @!P2 FADD.FTZ R226, -R226, -RZ ;  /* 0x800000ffe2e2a221 */ /* 0x002fe20000010100 */
        /* <DEDUP_REMOVED lines=8> */
[----:B------:R-:W-:Y:S03]  /*5d90*/  ISETP.LE.U32.AND P0, PT, R46, UR9, PT ;  /* 0x000000092e007c0c */ /* 0x000fe6000bf03070 */
[----:B------:R-:W3:Y:S01]  /*5da0*/  MUFU.EX2 R229, R51 ;  /* 0x0000003300e57308 */ /* 0x000ee20000000800 */
[----:B------:R-:W-:Y:S02]  /*5db0*/  SHF.R.U32.HI R47, RZ, 0x10, R123 ;  /* 0x00000010ff2f7819 */ /* 0x000fe4000001167b */
[--C-:B------:R-:W-:Y:S01]  /*5dc0*/  SHF.R.U32.HI R46, RZ, 0x18, R126.reuse ;  /* 0x00000018ff2e7819 */ /* 0x100fe2000001167e */
[----:B------:R-:W-:Y:S01]  /*5dd0*/  @!P5 FADD.FTZ R223, -R223, -RZ ;  /* 0x800000ffdfdfd221 */ /* 0x000fe20000010100 */
[----:B------:R-:W-:Y:S02]  /*5de0*/  ISETP.LE.U32.AND P5, PT, R236, UR9, PT ;  /* 0x00000009ec007c0c */ /* 0x000fe4000bfa3070 */
[----:B------:R-:W-:Y:S03]  /*5df0*/  ISETP.LE.U32.AND P2, PT, R46, UR9, PT ;  /* 0x000000092e007c0c */ /* 0x000fe6000bf43070 */
[----:B------:R-:W4:Y:S01]  /*5e00*/  MUFU.EX2 R236, R58 ;  /* 0x0000003a00ec7308 */ /* 0x000f220000000800 */
[----:B------:R-:W-:Y:S01]  /*5e10*/  LOP3.LUT R47, R47, 0xff, RZ, 0xc0, !PT ;  /* 0x000000ff2f2f7812 */ /* 0x000fe200078ec0ff */
[----:B--2---:R-:W-:Y:S01]  /*5e20*/  @!P6 FADD.FTZ R231, -R231, -RZ ;  /* 0x800000ffe7e7e221 */ /* 0x004fe20000010100 */
[----:B------:R-:W-:Y:S01]  /*5e30*/  LOP3.LUT R46, R123, 0xff, RZ, 0xc0, !PT ;  /* 0x000000ff7b2e7812 */ /* 0x000fe200078ec0ff */
[----:B------:R-:W-:Y:S01]  /*5e40*/  @!P0 FADD.FTZ R227, -R227, -RZ ;  /* 0x800000ffe3e38221 */ /* 0x000fe20000010100 */
[----:B------:R-:W-:Y:S01]  /*5e50*/  SHF.R.U32.HI R126, RZ, 0x10, R126 ;  /* 0x00000010ff7e7819 */ /* 0x000fe2000001167e */
[----:B-1----:R-:W-:Y:S01]  /*5e60*/  @!P4 FADD.FTZ R230, -R230, -RZ ;  /* 0x800000ffe6e6c221 */ /* 0x002fe20000010100 */
[----:B------:R-:W-:Y:S03]  /*5e70*/  ISETP.LE.U32.AND P6, PT, R47, UR9, PT ;  /* 0x000000092f007c0c */ /* 0x000fe6000bfc3070 */
[----:B------:R-:W1:Y:S01]  /*5e80*/  MUFU.EX2 R232, R54 ;  /* 0x0000003600e87308 */ /* 0x000e620000000800 */
[----:B------:R-:W-:Y:S01]  /*5e90*/  F2FP.RELU.BF16.F32.PACK_AB R52, R184, R183 ;  /* 0x000000b7b834723e */ /* 0x000fe200000018ff */
[----:B---3--:R-:W-:Y:S01]  /*5ea0*/  @!P3 FADD.FTZ R229, -R229, -RZ ;  /* 0x800000ffe5e5b221 */ /* 0x008fe20000010100 */
[----:B------:R-:W-:Y:S01]  /*5eb0*/  ISETP.LE.U32.AND P0, PT, R46, UR9, PT ;  /* 0x000000092e007c0c */ /* 0x000fe2000bf03070 */
[----:B------:R-:W-:Y:S01]  /*5ec0*/  @!P5 FADD.FTZ R244, -R244, -RZ ;  /* 0x800000fff4f4d221 */ /* 0x000fe20000010100 */
[----:B------:R-:W-:Y:S01]  /*5ed0*/  LOP3.LUT R126, R126, 0xff, RZ, 0xc0, !PT ;  /* 0x000000ff7e7e7812 */ /* 0x000fe200078ec0ff */
[----:B------:R2:W-:Y:S01]  /*5ee0*/  STS [R147+0x12000], R52 ;  /* 0x0120003493007388 */ /* 0x0005e20000000800 */
[----:B------:R-:W-:Y:S03]  /*5ef0*/  LOP3.LUT R46, R123, 0xffff, RZ, 0xc0, !PT ;  /* 0x0000ffff7b2e7812 */ /* 0x000fe600078ec0ff */
[----:B------:R-:W3:Y:S01]  /*5f00*/  MUFU.EX2 R233, R55 ;  /* 0x0000003700e97308 */ /* 0x000ee20000000800 */
[----:B------:R-:W-:Y:S02]  /*5f10*/  ISETP.LE.U32.AND P3, PT, R126, UR9, PT ;  /* 0x000000097e007c0c */ /* 0x000fe4000bf63070 */
[----:B------:R-:W-:Y:S01]  /*5f20*/  SHF.R.U32.HI R46, RZ, 0x8, R46 ;  /* 0x00000008ff2e7819 */ /* 0x000fe2000001162e */
[----:B----4-:R-:W-:Y:S01]  /*5f30*/  @!P6 FADD.FTZ R236, -R236, -RZ ;  /* 0x800000ffecece221 */ /* 0x010fe20000010100 */
[----:B------:R-:W-:Y:S02]  /*5f40*/  ISETP.LE.U32.AND P6, PT, R44, UR9, PT ;  /* 0x000000092c007c0c */ /* 0x000fe4000bfc3070 */
[----:B------:R-:W-:Y:S03]  /*5f50*/  LOP3.LUT R46, R46, 0xffff, RZ, 0xc0, !PT ;  /* 0x0000ffff2e2e7812 */ /* 0x000fe600078ec0ff */
[----:B------:R-:W4:Y:S01]  /*5f60*/  MUFU.EX2 R234, R56 ;  /* 0x0000003800ea7308 */ /* 0x000f220000000800 */
[----:B------:R-:W-:Y:S02]  /*5f70*/  F2FP.RELU.BF16.F32.PACK_AB R44, R195, R194 ;  /* 0x000000c2c32c723e */ /* 0x000fe400000018ff */
[----:B------:R-:W-:Y:S02]  /*5f80*/  ISETP.LE.U32.AND P4, PT, R46, UR9, PT ;  /* 0x000000092e007c0c */ /* 0x000fe4000bf83070 */
[----:B------:R-:W-:Y:S01]  /*5f90*/  F2FP.RELU.BF16.F32.PACK_AB R46, R198, R197 ;  /* 0x000000c5c62e723e */ /* 0x000fe200000018ff */
[----:B------:R2:W-:Y:S01]  /*5fa0*/  STS [R153+0x12400], R44 ;  /* 0x0124002c99007388 */ /* 0x0005e20000000800 */
[----:B-1----:R-:W-:Y:S01]  /*5fb0*/  @!P3 FADD.FTZ R232, -R232, -RZ ;  /* 0x800000ffe8e8b221 */ /* 0x002fe20000010100 */
[----:B------:R-:W-:Y:S01]  /*5fc0*/  F2FP.RELU.BF16.F32.PACK_AB R48, R187, R186 ;  /* 0x000000babb30723e */ /* 0x000fe200000018ff */
[----:B---3--:R-:W-:Y:S01]  /*5fd0*/  @!P2 FADD.FTZ R233, -R233, -RZ ;  /* 0x800000ffe9e9a221 */ /* 0x008fe20000010100 */
[----:B------:R1:W-:Y:S01]  /*5fe0*/  STS [R153+0x12000], R46 ;  /* 0x0120002e99007388 */ /* 0x0003e20000000800 */
[----:B------:R-:W-:Y:S01]  /*5ff0*/  ISETP.LE.U32.AND P3, PT, R238, UR9, PT ;  /* 0x00000009ee007c0c */ /* 0x000fe2000bf63070 */
[----:B------:R-:W-:Y:S01]  /*6000*/  @!P6 FADD.FTZ R243, -R243, -RZ ;  /* 0x800000fff3f3e221 */ /* 0x000fe20000010100 */
[----:B------:R-:W3:Y:S01]  /*6010*/  MUFU.EX2 R238, R121 ;  /* 0x0000007900ee7308 */ /* 0x000ee20000000800 */
[----:B------:R1:W-:Y:S01]  /*6020*/  STS [R147+0x14000], R48 ;  /* 0x0140003093007388 */ /* 0x0003e20000000800 */
[----:B------:R-:W-:Y:S02]  /*6030*/  ISETP.LE.U32.AND P2, PT, R125, UR9, PT ;  /* 0x000000097d007c0c */ /* 0x000fe4000bf43070 */
[----:B------:R-:W-:Y:S01]  /*6040*/  F2FP.RELU.BF16.F32.PACK_AB R54, R189, R188 ;  /* 0x000000bcbd36723e */ /* 0x000fe200000018ff */
[----:B----4-:R-:W-:Y:S01]  /*6050*/  @!P0 FADD.FTZ R234, -R234, -RZ ;  /* 0x800000ffeaea8221 */ /* 0x010fe20000010100 */
[----:B------:R-:W-:Y:S02]  /*6060*/  F2FP.RELU.BF16.F32.PACK_AB R56, R191, R190 ;  /* 0x000000bebf38723e */ /* 0x000fe400000018ff */
[----:B--2---:R-:W-:Y:S01]  /*6070*/  F2FP.RELU.BF16.F32.PACK_AB R52, R193, R192 ;  /* 0x000000c0c134723e */ /* 0x004fe200000018ff */
[----:B------:R-:W-:Y:S01]  /*6080*/  STS [R147+0x14400], R54 ;  /* 0x0144003693007388 */ /* 0x000fe20000000800 */
[----:B------:R-:W-:Y:S01]  /*6090*/  SHF.R.U32.HI R45, RZ, 0x8, R45 ;  /* 0x00000008ff2d7819 */ /* 0x000fe2000001162d */
[----:B------:R-:W-:Y:S01]  /*60a0*/  @!P3 FADD.FTZ R240, -R240, -RZ ;  /* 0x800000fff0f0b221 */ /* 0x000fe20000010100 */
[----:B------:R-:W-:Y:S01]  /*60b0*/  F2FP.RELU.BF16.F32.PACK_AB R49, R201, R200 ;  /* 0x000000c8c931723e */ /* 0x000fe200000018ff */
[----:B------:R2:W-:Y:S01]  /*60c0*/  STS [R153+0x14000], R56 ;  /* 0x0140003899007388 */ /* 0x0005e20000000800 */
[----:B------:R-:W-:Y:S01]  /*60d0*/  F2FP.RELU.BF16.F32.PACK_AB R47, R203, R202 ;  /* 0x000000cacb2f723e */ /* 0x000fe200000018ff */
[----:B------:R-:W4:Y:S01]  /*60e0*/  MUFU.EX2 R235, R57 ;  /* 0x0000003900eb7308 */ /* 0x000f220000000800 */
[----:B------:R-:W-:Y:S01]  /*60f0*/  F2FP.RELU.BF16.F32.PACK_AB R51, R205, R204 ;  /* 0x000000cccd33723e */ /* 0x000fe200000018ff */
[----:B------:R2:W-:Y:S01]  /*6100*/  STS [R153+0x14400], R52 ;  /* 0x0144003499007388 */ /* 0x0005e20000000800 */
[----:B------:R-:W-:Y:S01]  /*6110*/  LOP3.LUT R45, R45, 0xffff, RZ, 0xc0, !PT ;  /* 0x0000ffff2d2d7812 */ /* 0x000fe200078ec0ff */
[----:B---3--:R-:W-:Y:S01]  /*6120*/  @!P2 FADD.FTZ R238, -R238, -RZ ;  /* 0x800000ffeeeea221 */ /* 0x008fe20000010100 */
[----:B------:R-:W-:Y:S01]  /*6130*/  F2FP.RELU.BF16.F32.PACK_AB R44, R213, R212 ;  /* 0x000000d4d52c723e */ /* 0x000fe200000018ff */
[----:B------:R3:W-:Y:S01]  /*6140*/  STS [R152+0x12400], R49 ;  /* 0x0124003198007388 */ /* 0x0007e20000000800 */
[----:B------:R-:W-:Y:S03]  /*6150*/  ISETP.LE.U32.AND P2, PT, R45, UR9, PT ;  /* 0x000000092d007c0c */ /* 0x000fe6000bf43070 */
[----:B------:R-:W3:Y:S01]  /*6160*/  MUFU.EX2 R241, R241 ;  /* 0x000000f100f17308 */ /* 0x000ee20000000800 */
[----:B------:R-:W-:Y:S02]  /*6170*/  F2FP.RELU.BF16.F32.PACK_AB R45, R199, R196 ;  /* 0x000000c4c72d723e */ /* 0x000fe400000018ff */
[----:B-1----:R-:W-:Y:S02]  /*6180*/  F2FP.RELU.BF16.F32.PACK_AB R46, R211, R210 ;  /* 0x000000d2d32e723e */ /* 0x002fe400000018ff */
[----:B------:R-:W-:Y:S01]  /*6190*/  F2FP.RELU.BF16.F32.PACK_AB R50, R207, R206 ;  /* 0x000000cecf32723e */ /* 0x000fe200000018ff */
[----:B------:R-:W-:Y:S01]  /*61a0*/  STS [R152+0x12000], R45 ;  /* 0x0120002d98007388 */ /* 0x000fe20000000800 */
[----:B------:R-:W-:Y:S03]  /*61b0*/  ISETP.LE.U32.AND P1, PT, R237, UR9, PT ;  /* 0x00000009ed007c0c */ /* 0x000fe6000bf23070 */
[----:B------:R-:W1:Y:S01]  /*61c0*/  MUFU.EX2 R237, R64 ;  /* 0x0000004000ed7308 */ /* 0x000e620000000800 */
[----:B------:R1:W-:Y:S01]  /*61d0*/  STS [R159+0x12000], R46 ;  /* 0x0120002e9f007388 */ /* 0x0003e20000000800 */
[----:B------:R-:W-:Y:S01]  /*61e0*/  F2FP.RELU.BF16.F32.PACK_AB R48, R209, R208 ;  /* 0x000000d0d130723e */ /* 0x000fe200000018ff */
[----:B----4-:R-:W-:Y:S01]  /*61f0*/  @!P4 FADD.FTZ R235, -R235, -RZ ;  /* 0x800000ffebebc221 */ /* 0x010fe20000010100 */
[----:B------:R-:W-:Y:S01]  /*6200*/  F2FP.RELU.BF16.F32.PACK_AB R53, R229, R228 ;  /* 0x000000e4e535723e */ /* 0x000fe200000018ff */
[----:B------:R4:W-:Y:S01]  /*6210*/  STS [R159+0x12400], R44 ;  /* 0x0124002c9f007388 */ /* 0x0009e20000000800 */
[----:B--2---:R-:W-:Y:S01]  /*6220*/  F2FP.RELU.BF16.F32.PACK_AB R56, R217, R216 ;  /* 0x000000d8d938723e */ /* 0x004fe200000018ff */
[----:B------:R-:W-:Y:S01]  /*6230*/  IMAD.U32 R57, RZ, RZ, UR4 ;  /* 0x00000004ff397e24 */ /* 0x000fe2000f8e00ff */
[----:B------:R-:W-:Y:S01]  /*6240*/  SHF.R.U32.HI R123, RZ, 0x18, R123 ;  /* 0x00000018ff7b7819 */ /* 0x000fe2000001167b */
[----:B------:R2:W-:Y:S01]  /*6250*/  STS [R152+0x14000], R47 ;  /* 0x0140002f98007388 */ /* 0x0005e20000000800 */
[----:B------:R-:W-:Y:S01]  /*6260*/  F2FP.RELU.BF16.F32.PACK_AB R52, R215, R214 ;  /* 0x000000d6d734723e */ /* 0x000fe200000018ff */
[----:B---3--:R-:W-:Y:S01]  /*6270*/  @!P2 FADD.FTZ R241, -R241, -RZ ;  /* 0x800000fff1f1a221 */ /* 0x008fe20000010100 */
[----:B------:R-:W-:Y:S01]  /*6280*/  F2FP.RELU.BF16.F32.PACK_AB R55, R227, R226 ;  /* 0x000000e2e337723e */ /* 0x000fe200000018ff */
[----:B------:R-:W-:Y:S01]  /*6290*/  STS [R152+0x14400], R51 ;  /* 0x0144003398007388 */ /* 0x000fe20000000800 */
[----:B------:R-:W-:Y:S02]  /*62a0*/  ISETP.LE.U32.AND P4, PT, R123, UR9, PT ;  /* 0x000000097b007c0c */ /* 0x000fe4000bf83070 */
[----:B------:R-:W-:Y:S01]  /*62b0*/  F2FP.RELU.BF16.F32.PACK_AB R54, R219, R218 ;  /* 0x000000dadb36723e */ /* 0x000fe200000018ff */
[----:B------:R3:W-:Y:S01]  /*62c0*/  STS [R159+0x14000], R50 ;  /* 0x014000329f007388 */ /* 0x0007e20000000800 */
[----:B-1----:R-:W-:Y:S01]  /*62d0*/  @!P1 FADD.FTZ R237, -R237, -RZ ;  /* 0x800000ffeded9221 */ /* 0x002fe20000010100 */
[----:B------:R-:W-:Y:S02]  /*62e0*/  ISETP.LE.U32.AND P1, PT, R239, UR9, PT ;  /* 0x00000009ef007c0c */ /* 0x000fe4000bf23070 */
[----:B------:R-:W-:Y:S01]  /*62f0*/  STS [R159+0x14400], R48 ;  /* 0x014400309f007388 */ /* 0x000fe20000000800 */
[----:B------:R-:W1:Y:S01]  /*6300*/  MUFU.EX2 R239, R59 ;  /* 0x0000003b00ef7308 */ /* 0x000e620000000800 */
[----:B------:R-:W-:Y:S02]  /*6310*/  ISETP.LE.U32.AND P0, PT, R127, UR9, PT ;  /* 0x000000097f007c0c */ /* 0x000fe4000bf03070 */
[----:B------:R-:W-:Y:S01]  /*6320*/  STS [R151+0x12000], R52 ;  /* 0x0120003497007388 */ /* 0x000fe20000000800 */
[----:B------:R-:W-:Y:S02]  /*6330*/  F2FP.RELU.BF16.F32.PACK_AB R49, R223, R222 ;  /* 0x000000dedf31723e */ /* 0x000fe400000018ff */
[----:B------:R-:W-:Y:S01]  /*6340*/  F2FP.RELU.BF16.F32.PACK_AB R46, R231, R230 ;  /* 0x000000e6e72e723e */ /* 0x000fe200000018ff */
[----:B------:R3:W-:Y:S01]  /*6350*/  STS [R151+0x12400], R56 ;  /* 0x0124003897007388 */ /* 0x0007e20000000800 */
[----:B----4-:R-:W-:Y:S02]  /*6360*/  F2FP.RELU.BF16.F32.PACK_AB R44, R233, R232 ;  /* 0x000000e8e92c723e */ /* 0x010fe400000018ff */
[----:B------:R-:W-:Y:S01]  /*6370*/  F2FP.RELU.BF16.F32.PACK_AB R45, R238, R237 ;  /* 0x000000edee2d723e */ /* 0x000fe200000018ff */
[----:B------:R4:W-:Y:S01]  /*6380*/  STS [R156+0x12400], R53 ;  /* 0x012400359c007388 */ /* 0x0009e20000000800 */
[----:B--2---:R-:W-:Y:S01]  /*6390*/  F2FP.RELU.BF16.F32.PACK_AB R47, R225, R224 ;  /* 0x000000e0e12f723e */ /* 0x004fe200000018ff */
[----:B------:R-:W-:Y:S01]  /*63a0*/  @!P1 FADD.FTZ R242, -R242, -RZ ;  /* 0x800000fff2f29221 */ /* 0x000fe20000010100 */
[----:B------:R-:W-:Y:S01]  /*63b0*/  @!P0 FADD.FTZ R245, -R245, -RZ ;  /* 0x800000fff5f58221 */ /* 0x000fe20000010100 */
[----:B------:R-:W-:Y:S01]  /*63c0*/  STS [R156+0x12000], R55 ;  /* 0x012000379c007388 */ /* 0x000fe20000000800 */
[----:B------:R-:W-:Y:S01]  /*63d0*/  F2FP.RELU.BF16.F32.PACK_AB R121, R241, R240 ;  /* 0x000000f0f179723e */ /* 0x000fe200000018ff */
[----:B-1----:R-:W-:Y:S01]  /*63e0*/  @!P4 FADD.FTZ R239, -R239, -RZ ;  /* 0x800000ffefefc221 */ /* 0x002fe20000010100 */
[----:B------:R-:W-:Y:S01]  /*63f0*/  IADD3 R57, R0, 0x4000, R57 ;  /* 0x0000400000397810 */ /* 0x000fe20007ffe039 */
[----:B------:R-:W-:Y:S01]  /*6400*/  STS [R151+0x14000], R54 ;  /* 0x0140003697007388 */ /* 0x000fe20000000800 */
[----:B---3--:R-:W-:Y:S02]  /*6410*/  F2FP.RELU.BF16.F32.PACK_AB R50, R221, R220 ;  /* 0x000000dcdd32723e */ /* 0x008fe400000018ff */
[----:B------:R-:W-:Y:S02]  /*6420*/  F2FP.RELU.BF16.F32.PACK_AB R58, R239, R236 ;  /* 0x000000ecef3a723e */ /* 0x000fe400000018ff */
[----:B------:R-:W-:Y:S01]  /*6430*/  F2FP.RELU.BF16.F32.PACK_AB R59, R245, R242 ;  /* 0x000000f2f53b723e */ /* 0x000fe200000018ff */
[----:B------:R-:W-:Y:S01]  /*6440*/  STS [R151+0x14400], R50 ;  /* 0x0144003297007388 */ /* 0x000fe20000000800 */
[----:B------:R-:W-:Y:S02]  /*6450*/  FSETP.GE.FTZ.AND P4, PT, R184, RZ, PT ;  /* 0x000000ffb800720b */ /* 0x000fe40003f96000 */
[----:B------:R-:W-:Y:S01]  /*6460*/  FSETP.GE.FTZ.AND P0, PT, R183, RZ, PT ;  /* 0x000000ffb700720b */ /* 0x000fe20003f16000 */
[----:B------:R-:W-:Y:S01]  /*6470*/  STS [R156+0x14000], R49 ;  /* 0x014000319c007388 */ /* 0x000fe20000000800 */
[----:B------:R-:W-:Y:S02]  /*6480*/  FSETP.GE.FTZ.AND P1, PT, R196, RZ, PT ;  /* 0x000000ffc400720b */ /* 0x000fe40003f36000 */
[----:B------:R-:W-:Y:S01]  /*6490*/  F2FP.RELU.BF16.F32.PACK_AB R56, R235, R234 ;  /* 0x000000eaeb38723e */ /* 0x000fe200000018ff */
[----:B------:R-:W-:Y:S01]  /*64a0*/  STS [R156+0x14400], R47 ;  /* 0x0144002f9c007388 */ /* 0x000fe20000000800 */
[----:B------:R-:W-:Y:S02]  /*64b0*/  FSETP.GE.FTZ.AND P3, PT, R197, RZ, PT ;  /* 0x000000ffc500720b */ /* 0x000fe40003f76000 */
[----:B----4-:R-:W-:Y:S01]  /*64c0*/  F2FP.RELU.BF16.F32.PACK_AB R53, R244, R243 ;  /* 0x000000f3f435723e */ /* 0x010fe200000018ff */
[----:B------:R-:W-:Y:S01]  /*64d0*/  STS [R155+0x12000], R46 ;  /* 0x0120002e9b007388 */ /* 0x000fe20000000800 */
[----:B------:R-:W-:Y:S03]  /*64e0*/  FSETP.GE.FTZ.AND P2, PT, R198, RZ, PT ;  /* 0x000000ffc600720b */ /* 0x000fe60003f56000 */
[----:B------:R-:W-:Y:S04]  /*64f0*/  STS [R155+0x12400], R44 ;  /* 0x0124002c9b007388 */ /* 0x000fe80000000800 */
[----:B------:R-:W-:Y:S04]  /*6500*/  STS [R154+0x12000], R45 ;  /* 0x0120002d9a007388 */ /* 0x000fe80000000800 */
[----:B------:R-:W-:Y:S04]  /*6510*/  STS [R154+0x12400], R53 ;  /* 0x012400359a007388 */ /* 0x000fe80000000800 */
[----:B------:R1:W-:Y:S04]  /*6520*/  STS [R155+0x14000], R56 ;  /* 0x014000389b007388 */ /* 0x0003e80000000800 */
[----:B------:R-:W-:Y:S04]  /*6530*/  STS [R155+0x14400], R58 ;  /* 0x0144003a9b007388 */ /* 0x000fe80000000800 */
[----:B------:R-:W-:Y:S04]  /*6540*/  STS [R154+0x14000], R121 ;  /* 0x014000799a007388 */ /* 0x000fe80000000800 */
[----:B------:R-:W-:Y:S04]  /*6550*/  STS [R154+0x14400], R59 ;  /* 0x0144003b9a007388 */ /* 0x000fe80000000800 */
[----:B------:R-:W-:Y:S08]  /*6560*/  LDSM.16.M88.4 R64, [R0+UR4+0x4000] ;  /* 0x004000040040783b */ /* 0x000ff00008000200 */
[----:B------:R-:W2:Y:S01]  /*6570*/  LDSM.16.M88.4 R44, [R138+UR4+0x8000] ;  /* 0x008000048a2c783b */ /* 0x000ea20008000200 */
[----:B-1----:R-:W-:Y:S07]  /*6580*/  IMAD.IADD R56, R57, 0x1, R136 ;  /* 0x0000000139387824 */ /* 0x002fee00078e0288 */
[----:B------:R-:W1:Y:S08]  /*6590*/  LDSM.16.M88.4 R60, [R0+UR4+0x5000] ;  /* 0x00500004003c783b */ /* 0x000e700008000200 */
[----:B------:R-:W3:Y:S08]  /*65a0*/  LDSM.16.M88.4 R48, [R138+UR4+0x8400] ;  /* 0x008400048a30783b */ /* 0x000ef00008000200 */
[----:B------:R-:W4:Y:S08]  /*65b0*/  LDSM.16.M88.4 R52, [R138+UR4+0x8800] ;  /* 0x008800048a34783b */ /* 0x000f300008000200 */
[----:B------:R-:W4:Y:S01]  /*65c0*/  LDSM.16.M88.4 R100, [R138+UR4+0x8c00] ;  /* 0x008c00048a64783b */ /* 0x000f220008000200 */
[-C--:B--2---:R-:W-:Y:S07]  /*65d0*/  HMMA.16816.F32.BF16 R4, R64, R44.reuse, RZ ;  /* 0x0000002c4004723c */ /* 0x084fee00000418ff */
[----:B------:R-:W-:Y:S01]  /*65e0*/  LDSM.16.M88.4 R104, [R56] ;  /* 0x000000003868783b */ /* 0x000fe20000000200 */
[C---:B-1----:R-:W-:Y:S07]  /*65f0*/  HMMA.16816.F32.BF16 R8, R60.reuse, R44, RZ ;  /* 0x0000002c3c08723c */ /* 0x042fee00000418ff */
        /* <DEDUP_REMOVED lines=29> */
[-C--:B------:R-:W-:Y:S01]  /*67d0*/  FSEL R248, R248, R181.reuse, P3 ;  /* 0x000000b5f8f87208 */ /* 0x080fe20001800000 */
[C---:B------:R-:W-:Y:S04]  /*67e0*/  HMMA.16816.F32.BF16 R40, R112.reuse, R120, R40 ;  /* 0x000000787028723c */ /* 0x040fe80000041828 */
[----:B------:R-:W-:Y:S01]  /*67f0*/  FSETP.GE.FTZ.AND P3, PT, R210, RZ, PT ;  /* 0x000000ffd200720b */ /* 0x000fe20003f76000 */
[C---:B------:R-:W-:Y:S01]  /*6800*/  FADD.FTZ R246, -R181.reuse, R20 ;  /* 0x00000014b5f67221 */ /* 0x040fe20000010100 */
[-C--:B------:R-:W-:Y:S05]  /*6810*/  HMMA.16816.F32.BF16 R44, R112, R122.reuse, R44 ;  /* 0x0000007a702c723c */ /* 0x080fea000004182c */
[----:B------:R-:W-:Y:S01]  /*6820*/  FADD.FTZ R120, -R181, R4 ;  /* 0x00000004b5787221 */ /* 0x000fe20000010100 */
[C---:B------:R-:W-:Y:S05]  /*6830*/  HMMA.16816.F32.BF16 R48, R104.reuse, R122, R48 ;  /* 0x0000007a6830723c */ /* 0x040fea0000041830 */
[-C--:B------:R-:W-:Y:S01]  /*6840*/  FSEL R120, R120, R181.reuse, P0 ;  /* 0x000000b578787208 */ /* 0x080fe20000000000 */
[-C--:B------:R-:W-:Y:S03]  /*6850*/  HMMA.16816.F32.BF16 R52, R104, R124.reuse, R52 ;  /* 0x0000007c6834723c */ /* 0x080fe60000041834 */
[----:B------:R-:W-:Y:S02]  /*6860*/  FSETP.GE.FTZ.AND P0, PT, R199, RZ, PT ;  /* 0x000000ffc700720b */ /* 0x000fe40003f16000 */
[-C--:B------:R-:W-:Y:S01]  /*6870*/  FSEL R123, R246, R181.reuse, P1 ;  /* 0x000000b5f67b7208 */ /* 0x080fe20000800000 */
[C---:B------:R-:W-:Y:S04]  /*6880*/  HMMA.16816.F32.BF16 R56, R112.reuse, R124, R56 ;  /* 0x0000007c7038723c */ /* 0x040fe80000041838 */
[----:B------:R-:W-:Y:S01]  /*6890*/  FSETP.GE.FTZ.AND P1, PT, R214, RZ, PT ;  /* 0x000000ffd600720b */ /* 0x000fe20003f36000 */
[C---:B------:R-:W-:Y:S01]  /*68a0*/  FADD.FTZ R122, -R181.reuse, R5 ;  /* 0x00000005b57a7221 */ /* 0x040fe20000010100 */
[-C--:B------:R-:W-:Y:S05]  /*68b0*/  HMMA.16816.F32.BF16 R60, R112, R126.reuse, R60 ;  /* 0x0000007e703c723c */ /* 0x080fea000004183c */
[-C--:B------:R-:W-:Y:S01]  /*68c0*/  FSEL R121, R122, R181.reuse, P4 ;  /* 0x000000b57a797208 */ /* 0x080fe20002000000 */
[----:B------:R-:W-:Y:S04]  /*68d0*/  HMMA.16816.F32.BF16 R64, R104, R126, R64 ;  /* 0x0000007e6840723c */ /* 0x000fe80000041840 */
[----:B------:R-:W-:Y:S01]  /*68e0*/  FSETP.GE.FTZ.AND P4, PT, R226, RZ, PT ;  /* 0x000000ffe200720b */ /* 0x000fe20003f96000 */
[C---:B------:R-:W-:Y:S01]  /*68f0*/  FADD.FTZ R122, -R181.reuse, R21 ;  /* 0x00000015b57a7221 */ /* 0x040fe20000010100 */
[C---:B------:R-:W-:Y:S01]  /*6900*/  FADD.FTZ R250, -R181.reuse, R17 ;  /* 0x00000011b5fa7221 */ /* 0x040fe20000010100 */
[----:B------:R-:W-:Y:S01]  /*6910*/  FADD.FTZ R246, -R181, R37 ;  /* 0x00000025b5f67221 */ /* 0x000fe20000010100 */
[----:B------:R-:W-:Y:S03]  /*6920*/  FMUL.FTZ R120, R183, R120 ;  /* 0x00000078b7787220 */ /* 0x000fe60000410000 */
[----:B------:R-:W-:Y:S01]  /*6930*/  FSEL R122, R122, R181, P0 ;  /* 0x000000b57a7a7208 */ /* 0x000fe20000000000 */
[----:B------:R-:W-:Y:S01]  /*6940*/  FMUL.FTZ R121, R184, R121 ;  /* 0x00000079b8797220 */ /* 0x000fe20000410000 */
[----:B------:R-:W-:Y:S01]  /*6950*/  FSETP.GE.FTZ.AND P0, PT, R215, RZ, PT ;  /* 0x000000ffd700720b */ /* 0x000fe20003f16000 */
[----:B------:R-:W-:Y:S01]  /*6960*/  FMUL.FTZ R123, R196, R123 ;  /* 0x0000007bc47b7220 */ /* 0x000fe20000410000 */
[-C--:B------:R-:W-:Y:S01]  /*6970*/  FSEL R125, R250, R181.reuse, P2 ;  /* 0x000000b5fa7d7208 */ /* 0x080fe20001000000 */
[C---:B------:R-:W-:Y:S01]  /*6980*/  FADD.FTZ R126, -R181.reuse, R32 ;  /* 0x00000020b57e7221 */ /* 0x040fe20000010100 */
[----:B------:R-:W-:Y:S01]  /*6990*/  FSEL R246, R246, R181, P0 ;  /* 0x000000b5f6f67208 */ /* 0x000fe20000000000 */
[----:B------:R-:W-:Y:S01]  /*69a0*/  FADD.FTZ R196, -R181, R36 ;  /* 0x00000024b5c47221 */ /* 0x000fe20000010100 */
[----:B------:R-:W-:Y:S01]  /*69b0*/  F2FP.BF16.F32.PACK_AB R120, R121, R120 ;  /* 0x000000787978723e */ /* 0x000fe200000010ff */
[----:B------:R-:W-:Y:S01]  /*69c0*/  FMUL.FTZ R198, R198, R125 ;  /* 0x0000007dc6c67220 */ /* 0x000fe20000410000 */
[----:B------:R-:W-:Y:S01]  /*69d0*/  FSETP.GE.FTZ.AND P0, PT, R238, RZ, PT ;  /* 0x000000ffee00720b */ /* 0x000fe20003f16000 */
[----:B------:R-:W-:Y:S01]  /*69e0*/  FMUL.FTZ R122, R199, R122 ;  /* 0x0000007ac77a7220 */ /* 0x000fe20000410000 */
[-C--:B------:R-:W-:Y:S01]  /*69f0*/  FSEL R121, R126, R181.reuse, P3 ;  /* 0x000000b57e797208 */ /* 0x080fe20001800000 */
[C---:B------:R-:W-:Y:S01]  /*6a00*/  FADD.FTZ R184, -R181.reuse, R33 ;  /* 0x00000021b5b87221 */ /* 0x040fe20000010100 */
[----:B------:R-:W-:Y:S01]  /*6a10*/  FSEL R125, R196, R181, P1 ;  /* 0x000000b5c47d7208 */ /* 0x000fe20000800000 */
[----:B------:R-:W-:Y:S01]  /*6a20*/  FADD.FTZ R126, -R181, R53 ;  /* 0x00000035b57e7221 */ /* 0x000fe20000010100 */
[----:B------:R-:W-:Y:S01]  /*6a30*/  FSETP.GE.FTZ.AND P2, PT, R211, RZ, PT ;  /* 0x000000ffd300720b */ /* 0x000fe20003f56000 */
[----:B------:R-:W-:Y:S01]  /*6a40*/  FADD.FTZ R48, -R181, R48 ;  /* 0x00000030b5307221 */ /* 0x000fe20000010100 */
[----:B------:R-:W-:Y:S01]  /*6a50*/  FSETP.GE.FTZ.AND P1, PT, R231, RZ, PT ;  /* 0x000000ffe700720b */ /* 0x000fe20003f36000 */
[C---:B------:R-:W-:Y:S01]  /*6a60*/  FADD.FTZ R52, -R181.reuse, R52 ;  /* 0x00000034b5347221 */ /* 0x040fe20000010100 */
[----:B------:R-:W-:Y:S01]  /*6a70*/  F2FP.BF16.F32.PACK_AB R123, R122, R123 ;  /* 0x0000007b7a7b723e */ /* 0x000fe200000010ff */
        /* <DEDUP_REMOVED lines=37> */
[----:B------:R-:W-:Y:S01]  /*6cd0*/  ULOP3.LUT UR5, UR10, 0x1, URZ, 0xc0, !UPT ;  /* 0x000000010a057892 */ /* 0x000fe2000f8ec03f */
[----:B------:R-:W-:Y:S03]  /*6ce0*/  UMOV UR6, 0xffffe000 ;  /* 0xffffe00000067882 */ /* 0x000fe60000000000 */
        /* <DEDUP_REMOVED lines=16> */
.L_x_545:
[----:B------:R-:W-:Y:S01]  /*6df0*/  STS [R147+0xa000], R120 ;  /* 0x00a0007893007388 */ /* 0x000fe20000000800 */
[C---:B------:R-:W-:Y:S01]  /*6e00*/  FADD.FTZ R7, -R180.reuse, R22 ;  /* 0x00000016b4077221 */ /* 0x040fe20000010100 */
[----:B-1----:R-:W-:Y:S01]  /*6e10*/  FADD.FTZ R5, -R180, R18 ;  /* 0x00000012b4057221 */ /* 0x002fe20000010100 */
[----:B------:R-:W-:Y:S01]  /*6e20*/  FSETP.GE.FTZ.AND P3, PT, R194, RZ, PT ;  /* 0x000000ffc200720b */ /* 0x000fe20003f76000 */
[----:B------:R-:W-:Y:S01]  /*6e30*/  FADD.FTZ R19, -R180, R19 ;  /* 0x00000013b4137221 */ /* 0x000fe20000010100 */
[----:B------:R-:W-:Y:S01]  /*6e40*/  FSETP.GE.FTZ.AND P1, PT, R200, RZ, PT ;  /* 0x000000ffc800720b */ /* 0x000fe20003f36000 */
        /* <DEDUP_REMOVED lines=22> */
[----:B-----5:R-:W-:Y:S01]  /*6fb0*/  FADD.FTZ R27, -R178, R27 ;  /* 0x0000001bb21b7221 */ /* 0x020fe20000010100 */
[-C--:B------:R-:W-:Y:S01]  /*6fc0*/  FSEL R18, R39, R180.reuse, P1 ;  /* 0x000000b427127208 */ /* 0x080fe20000800000 */
[----:B------:R-:W-:Y:S01]  /*6fd0*/  FMUL.FTZ R7, R200, R7 ;  /* 0x00000007c8077220 */ /* 0x000fe20000410000 */
[----:B------:R-:W-:Y:S01]  /*6fe0*/  FSEL R6, R23, R180, P2 ;  /* 0x000000b417067208 */ /* 0x000fe20001000000 */
[----:B------:R-:W-:Y:S01]  /*6ff0*/  STS [R147+0xa400], R48 ;  /* 0x00a4003093007388 */ /* 0x000fe20000000800 */
[----:B------:R-:W-:Y:S01]  /*7000*/  FSETP.GE.FTZ.AND P1, PT, R244, RZ, PT ;  /* 0x000000fff400720b */ /* 0x000fe20003f36000 */
[----:B------:R-:W-:Y:S01]  /*7010*/  FADD.FTZ R55, -R180, R55 ;  /* 0x00000037b4377221 */ /* 0x000fe20000010100 */
[----:B------:R-:W-:Y:S01]  /*7020*/  F2FP.BF16.F32.PACK_AB R4, R4, R5 ;  /* 0x000000050404723e */ /* 0x000fe200000010ff */
[----:B------:R-:W-:Y:S01]  /*7030*/  STS [R153+0xa000], R198 ;  /* 0x00a000c699007388 */ /* 0x000fe20000000800 */
[----:B------:R-:W-:Y:S01]  /*7040*/  F2FP.BF16.F32.PACK_AB R16, R16, R17 ;  /* 0x000000111010723e */ /* 0x000fe200000010ff */
[----:B------:R-:W-:Y:S01]  /*7050*/  FADD.FTZ R17, -R180, R54 ;  /* 0x00000036b4117221 */ /* 0x000fe20000010100 */
[----:B------:R-:W-:Y:S01]  /*7060*/  FSETP.GE.FTZ.AND P2, PT, R216, RZ, PT ;  /* 0x000000ffd800720b */ /* 0x000fe20003f56000 */
[----:B------:R1:W-:Y:S01]  /*7070*/  STS [R153+0xa400], R4 ;  /* 0x00a4000499007388 */ /* 0x0003e20000000800 */
[----:B------:R-:W-:Y:S01]  /*7080*/  FSETP.GE.FTZ.AND P4, PT, R232, RZ, PT ;  /* 0x000000ffe800720b */ /* 0x000fe20003f96000 */
[----:B------:R-:W-:Y:S01]  /*7090*/  FMUL.FTZ R6, R201, R6 ;  /* 0x00000006c9067220 */ /* 0x000fe20000410000 */
[----:B------:R-:W-:Y:S01]  /*70a0*/  FSETP.GE.FTZ.AND P3, PT, R233, RZ, PT ;  /* 0x000000ffe900720b */ /* 0x000fe20003f76000 */
[C---:B------:R-:W-:Y:S01]  /*70b0*/  FADD.FTZ R5, -R180.reuse, R50 ;  /* 0x00000032b4057221 */ /* 0x040fe20000010100 */
[C---:B------:R-:W-:Y:S01]  /*70c0*/  FADD.FTZ R51, -R180.reuse, R51 ;  /* 0x00000033b4337221 */ /* 0x040fe20000010100 */
[----:B------:R-:W-:Y:S01]  /*70d0*/  FADD.FTZ R21, -R180, R66 ;  /* 0x00000042b4157221 */ /* 0x000fe20000010100 */
        /* <DEDUP_REMOVED lines=20> */
[----:B------:R-:W-:Y:S01]  /*7220*/  FSETP.GE.FTZ.AND P1, PT, R186, RZ, PT ;  /* 0x000000ffba00720b */ /* 0x000fe20003f36000 */
[----:B------:R-:W-:Y:S01]  /*7230*/  FMUL.FTZ R5, R228, R5 ;  /* 0x00000005e4057220 */ /* 0x000fe20000410000 */
[----:B------:R-:W-:Y:S01]  /*7240*/  FMUL.FTZ R6, R229, R6 ;  /* 0x00000006e5067220 */ /* 0x000fe20000410000 */
[----:B------:R-:W-:Y:S01]  /*7250*/  F2FP.BF16.F32.PACK_AB R20, R20, R17 ;  /* 0x000000111414723e */ /* 0x000fe200000010ff */
[----:B------:R-:W-:Y:S01]  /*7260*/  FMUL.FTZ R22, R243, R22 ;  /* 0x00000016f3167220 */ /* 0x000fe20000410000 */
[----:B------:R-:W-:Y:S01]  /*7270*/  FSEL R17, R8, R179, P1 ;  /* 0x000000b308117208 */ /* 0x000fe20000800000 */
[C---:B------:R-:W-:Y:S01]  /*7280*/  FADD.FTZ R8, -R179.reuse, R13 ;  /* 0x0000000db3087221 */ /* 0x040fe20000010100 */
[----:B------:R-:W-:Y:S01]  /*7290*/  FSETP.GE.FTZ.AND P2, PT, R190, RZ, PT ;  /* 0x000000ffbe00720b */ /* 0x000fe20003f56000 */
[----:B-1----:R-:W-:Y:S01]  /*72a0*/  FADD.FTZ R4, -R179, R29 ;  /* 0x0000001db3047221 */ /* 0x002fe20000010100 */
[----:B------:R-:W-:Y:S01]  /*72b0*/  FSETP.GE.FTZ.AND P1, PT, R191, RZ, PT ;  /* 0x000000ffbf00720b */ /* 0x000fe20003f36000 */
[----:B------:R-:W-:Y:S01]  /*72c0*/  FMUL.FTZ R17, R186, R17 ;  /* 0x00000011ba117220 */ /* 0x000fe20000410000 */
[----:B------:R-:W-:Y:S01]  /*72d0*/  F2FP.BF16.F32.PACK_AB R5, R6, R5 ;  /* 0x000000050605723e */ /* 0x000fe200000010ff */
[C---:B------:R-:W-:Y:S01]  /*72e0*/  FADD.FTZ R6, -R179.reuse, R9 ;  /* 0x00000009b3067221 */ /* 0x040fe20000010100 */
[-C--:B------:R-:W-:Y:S01]  /*72f0*/  FSEL R9, R12, R179.reuse, P2 ;  /* 0x000000b30c097208 */ /* 0x080fe20001000000 */
[----:B------:R-:W-:Y:S01]  /*7300*/  FADD.FTZ R12, -R179, R25 ;  /* 0x00000019b30c7221 */ /* 0x000fe20000010100 */
[----:B------:R-:W-:Y:S01]  /*7310*/  FSETP.GE.FTZ.AND P3, PT, R187, RZ, PT ;  /* 0x000000ffbb00720b */ /* 0x000fe20003f76000 */
[----:B------:R-:W-:Y:S01]  /*7320*/  FADD.FTZ R44, -R179, R44 ;  /* 0x0000002cb32c7221 */ /* 0x000fe20000010100 */
[----:B------:R-:W-:Y:S01]  /*7330*/  FSEL R8, R8, R179, P1 ;  /* 0x000000b308087208 */ /* 0x000fe20000800000 */
[----:B------:R-:W-:Y:S01]  /*7340*/  FMUL.FTZ R9, R190, R9 ;  /* 0x00000009be097220 */ /* 0x000fe20000410000 */
[----:B------:R-:W-:Y:S01]  /*7350*/  F2FP.BF16.F32.PACK_AB R18, R18, R19 ;  /* 0x000000131212723e */ /* 0x000fe200000010ff */
[----:B------:R-:W-:Y:S01]  /*7360*/  FMUL.FTZ R19, R244, R180 ;  /* 0x000000b4f4137220 */ /* 0x000fe20000410000 */
[----:B------:R-:W-:Y:S01]  /*7370*/  FSETP.GE.FTZ.AND P1, PT, R202, RZ, PT ;  /* 0x000000ffca00720b */ /* 0x000fe20003f36000 */
[----:B------:R-:W-:Y:S01]  /*7380*/  FMUL.FTZ R8, R191, R8 ;  /* 0x00000008bf087220 */ /* 0x000fe20000410000 */
        /* <DEDUP_REMOVED lines=8> */
[----:B------:R-:W-:Y:S01]  /*7410*/  F2FP.BF16.F32.PACK_AB R21, R19, R22 ;  /* 0x000000161315723e */ /* 0x000fe200000010ff */
        /* <DEDUP_REMOVED lines=10> */
[----:B------:R-:W-:Y:S01]  /*74c0*/  FADD.FTZ R31, -R178, R31 ;  /* 0x0000001fb21f7221 */ /* 0x000fe20000010100 */
[----:B------:R-:W-:Y:S01]  /*74d0*/  FSEL R4, R4, R179, P3 ;  /* 0x000000b304047208 */ /* 0x000fe20001800000 */
[----:B------:R-:W-:Y:S01]  /*74e0*/  FADD.FTZ R43, -R178, R43 ;  /* 0x0000002bb22b7221 */ /* 0x000fe20000010100 */
[----:B------:R-:W-:Y:S01]  /*74f0*/  FSETP.GE.FTZ.AND P2, PT, R218, RZ, PT ;  /* 0x000000ffda00720b */ /* 0x000fe20003f56000 */
[----:B------:R-:W-:Y:S01]  /*7500*/  FMUL.FTZ R9, R206, R9 ;  /* 0x00000009ce097220 */ /* 0x000fe20000410000 */
[----:B------:R-:W-:Y:S01]  /*7510*/  F2FP.BF16.F32.PACK_AB R6, R6, R17 ;  /* 0x000000110606723e */ /* 0x000fe200000010ff */
[----:B------:R-:W-:Y:S01]  /*7520*/  FMUL.FTZ R4, R207, R4 ;  /* 0x00000004cf047220 */ /* 0x000fe20000410000 */
[----:B------:R-:W-:Y:S01]  /*7530*/  FSEL R22, R22, R179, P1 ;  /* 0x000000b316167208 */ /* 0x000fe20000800000 */
[----:B------:R-:W-:Y:S01]  /*7540*/  FADD.FTZ R47, -R178, R47 ;  /* 0x0000002fb22f7221 */ /* 0x000fe20000010100 */
[----:B------:R-:W-:Y:S01]  /*7550*/  FSETP.GE.FTZ.AND P1, PT, R241, RZ, PT ;  /* 0x000000fff100720b */ /* 0x000fe20003f36000 */
[----:B------:R1:W-:Y:S01]  /*7560*/  STS [R147+0xc000], R6 ;  /* 0x00c0000693007388 */ /* 0x0003e20000000800 */
[----:B------:R-:W-:Y:S01]  /*7570*/  F2FP.BF16.F32.PACK_AB R13, R12, R13 ;  /* 0x0000000d0c0d723e */ /* 0x000fe200000010ff */
[----:B------:R-:W-:Y:S01]  /*7580*/  FADD.FTZ R12, -R179, R45 ;  /* 0x0000002db30c7221 */ /* 0x000fe20000010100 */
[----:B------:R-:W-:Y:S01]  /*7590*/  FSEL R17, R40, R179, P2 ;  /* 0x000000b328117208 */ /* 0x000fe20001000000 */
[----:B------:R-:W-:Y:S01]  /*75a0*/  FMUL.FTZ R22, R219, R22 ;  /* 0x00000016db167220 */ /* 0x000fe20000410000 */
[----:B------:R-:W-:Y:S01]  /*75b0*/  FSETP.GE.FTZ.AND P6, PT, R222, RZ, PT ;  /* 0x000000ffde00720b */ /* 0x000fe20003fd6000 */
[----:B------:R-:W-:Y:S01]  /*75c0*/  FADD.FTZ R59, -R178, R59 ;  /* 0x0000003bb23b7221 */ /* 0x000fe20000010100 */
[----:B------:R-:W-:Y:S01]  /*75d0*/  FSETP.GE.FTZ.AND P5, PT, R223, RZ, PT ;  /* 0x000000ffdf00720b */ /* 0x000fe20003fb6000 */
[----:B------:R-:W-:Y:S01]  /*75e0*/  FMUL.FTZ R17, R218, R17 ;  /* 0x00000011da117220 */ /* 0x000fe20000410000 */
[----:B------:R-:W-:Y:S02]  /*75f0*/  FSETP.GE.FTZ.AND P4, PT, R234, RZ, PT ;  /* 0x000000ffea00720b */ /* 0x000fe40003f96000 */
[----:B------:R-:W-:Y:S02]  /*7600*/  FSETP.GE.FTZ.AND P3, PT, R235, RZ, PT ;  /* 0x000000ffeb00720b */ /* 0x000fe40003f76000 */
[-C--:B------:R-:W-:Y:S02]  /*7610*/  FSEL R19, R44, R179.reuse, P6 ;  /* 0x000000b32c137208 */ /* 0x080fe40003000000 */
[----:B------:R-:W-:Y:S02]  /*7620*/  FSEL R12, R12, R179, P5 ;  /* 0x000000b30c0c7208 */ /* 0x000fe40002800000 */
[----:B------:R-:W-:Y:S01]  /*7630*/  F2FP.BF16.F32.PACK_AB R4, R4, R9 ;  /* 0x000000090404723e */ /* 0x000fe200000010ff */
[----:B------:R-:W-:Y:S01]  /*7640*/  FADD.FTZ R9, -R178, R10 ;  /* 0x0000000ab2097221 */ /* 0x000fe20000010100 */
[----:B------:R-:W-:Y:S01]  /*7650*/  FSETP.GE.FTZ.AND P2, PT, R240, RZ, PT ;  /* 0x000000fff000720b */ /* 0x000fe20003f56000 */
[----:B------:R-:W-:Y:S01]  /*7660*/  FMUL.FTZ R19, R222, R19 ;  /* 0x00000013de137220 */ /* 0x000fe20000410000 */
[-C--:B------:R-:W-:Y:S01]  /*7670*/  FSEL R23, R56, R179.reuse, P4 ;  /* 0x000000b338177208 */ /* 0x080fe20002000000 */
[----:B------:R-:W-:Y:S01]  /*7680*/  FMUL.FTZ R12, R223, R12 ;  /* 0x0000000cdf0c7220 */ /* 0x000fe20000410000 */
[----:B------:R-:W-:Y:S02]  /*7690*/  FSEL R24, R24, R179, P3 ;  /* 0x000000b318187208 */ /* 0x000fe40001800000 */
[----:B------:R-:W-:Y:S01]  /*76a0*/  FSETP.GE.FTZ.AND P4, PT, R188, RZ, PT ;  /* 0x000000ffbc00720b */ /* 0x000fe20003f96000 */
[----:B------:R-:W-:Y:S01]  /*76b0*/  FMUL.FTZ R23, R234, R23 ;  /* 0x00000017ea177220 */ /* 0x000fe20000410000 */
[----:B------:R-:W-:Y:S01]  /*76c0*/  FSETP.GE.FTZ.AND P3, PT, R189, RZ, PT ;  /* 0x000000ffbd00720b */ /* 0x000fe20003f76000 */
[----:B------:R-:W-:Y:S01]  /*76d0*/  FMUL.FTZ R24, R235, R24 ;  /* 0x00000018eb187220 */ /* 0x000fe20000410000 */
[----:B------:R-:W-:Y:S01]  /*76e0*/  F2FP.BF16.F32.PACK_AB R22, R22, R17 ;  /* 0x000000111616723e */ /* 0x000fe200000010ff */
[----:B------:R-:W-:Y:S01]  /*76f0*/  FADD.FTZ R17, -R178, R14 ;  /* 0x0000000eb2117221 */ /* 0x000fe20000010100 */
[----:B------:R-:W-:Y:S01]  /*7700*/  FSEL R25, R60, R179, P2 ;  /* 0x000000b33c197208 */ /* 0x000fe20001000000 */
[----:B------:R-:W-:Y:S01]  /*7710*/  @P1 FADD.FTZ R179, -R179, R61 ;  /* 0x0000003db3b31221 */ /* 0x000fe20000010100 */
[----:B------:R-:W-:Y:S02]  /*7720*/  FSETP.GE.FTZ.AND P1, PT, R193, RZ, PT ;  /* 0x000000ffc100720b */ /* 0x000fe40003f36000 */
[-C--:B------:R-:W-:Y:S01]  /*7730*/  FSEL R9, R9, R178.reuse, P4 ;  /* 0x000000b209097208 */ /* 0x080fe20002000000 */
[----:B------:R-:W-:Y:S01]  /*7740*/  FMUL.FTZ R25, R240, R25 ;  /* 0x00000019f0197220 */ /* 0x000fe20000410000 */
[----:B------:R-:W-:Y:S01]  /*7750*/  FSEL R10, R11, R178, P3 ;  /* 0x000000b20b0a7208 */ /* 0x000fe20001800000 */
[----:B------:R-:W-:Y:S01]  /*7760*/  FADD.FTZ R11, -R178, R26 ;  /* 0x0000001ab20b7221 */ /* 0x000fe20000010100 */
[----:B------:R-:W-:Y:S01]  /*7770*/  FSETP.GE.FTZ.AND P2, PT, R192, RZ, PT ;  /* 0x000000ffc000720b */ /* 0x000fe20003f56000 */
[----:B------:R-:W-:Y:S01]  /*7780*/  FMUL.FTZ R9, R188, R9 ;  /* 0x00000009bc097220 */ /* 0x000fe20000410000 */
[----:B------:R-:W-:Y:S01]  /*7790*/  F2FP.BF16.F32.PACK_AB R19, R12, R19 ;  /* 0x000000130c13723e */ /* 0x000fe200000010ff */
        /* <DEDUP_REMOVED lines=11> */
[-C--:B-1----:R-:W-:Y:S01]  /*7850*/  FSEL R6, R27, R178.reuse, P1 ;  /* 0x000000b21b067208 */ /* 0x082fe20000800000 */
[----:B------:R-:W-:Y:S01]  /*7860*/  FADD.FTZ R9, -R178, R30 ;  /* 0x0000001eb2097221 */ /* 0x000fe20000010100 */
        /* <DEDUP_REMOVED lines=48> */
[----:B------:R-:W-:Y:S01]  /*7b70*/  FSETP.GE.FTZ.AND P2, PT, R242, RZ, PT ;  /* 0x000000fff200720b */ /* 0x000fe20003f56000 */
[----:B------:R-:W-:Y:S01]  /*7b80*/  STS [R156+0xa400], R5 ;  /* 0x00a400059c007388 */ /* 0x000fe20000000800 */
[-C--:B------:R-:W-:Y:S01]  /*7b90*/  FSEL R28, R59, R178.reuse, P3 ;  /* 0x000000b23b1c7208 */ /* 0x080fe20001800000 */
[----:B------:R-:W-:Y:S01]  /*7ba0*/  FMUL.FTZ R23, R236, R23 ;  /* 0x00000017ec177220 */ /* 0x000fe20000410000 */
[----:B------:R-:W-:Y:S01]  /*7bb0*/  FSEL R25, R25, R178, P2 ;  /* 0x000000b219197208 */ /* 0x000fe20001000000 */
[----:B------:R-:W-:Y:S01]  /*7bc0*/  STS [R151+0xc000], R22 ;  /* 0x00c0001697007388 */ /* 0x000fe20000000800 */
[----:B------:R-:W-:Y:S01]  /*7bd0*/  @P1 FADD.FTZ R178, -R178, R63 ;  /* 0x0000003fb2b21221 */ /* 0x000fe20000010100 */
[----:B------:R-:W-:Y:S01]  /*7be0*/  FMUL.FTZ R28, R239, R28 ;  /* 0x0000001cef1c7220 */ /* 0x000fe20000410000 */
[----:B------:R-:W-:Y:S01]  /*7bf0*/  F2FP.BF16.F32.PACK_AB R181, R181, R64 ;  /* 0x00000040b5b5723e */ /* 0x000fe200000010ff */
[----:B------:R-:W-:Y:S01]  /*7c00*/  STS [R151+0xc400], R26 ;  /* 0x00c4001a97007388 */ /* 0x000fe20000000800 */
[----:B------:R-:W-:Y:S01]  /*7c10*/  FMUL.FTZ R25, R242, R25 ;  /* 0x00000019f2197220 */ /* 0x000fe20000410000 */
[----:B------:R-:W-:Y:S01]  /*7c20*/  FMUL.FTZ R178, R245, R178 ;  /* 0x000000b2f5b27220 */ /* 0x000fe20000410000 */
[----:B------:R-:W-:Y:S01]  /*7c30*/  F2FP.BF16.F32.PACK_AB R28, R28, R23 ;  /* 0x000000171c1c723e */ /* 0x000fe200000010ff */
[----:B------:R-:W-:Y:S01]  /*7c40*/  STS [R156+0xc000], R19 ;  /* 0x00c000139c007388 */ /* 0x000fe20000000800 */
[----:B------:R-:W-:Y:S02]  /*7c50*/  LEA R52, R139, UR4, 0x1 ;  /* 0x000000048b347c11 */ /* 0x000fe4000f8e08ff */
        /* <DEDUP_REMOVED lines=76> */
[----:B------:R-:W-:Y:S02]  /*8120*/  LEA.HI.X.SX32 R173, R9, R173, 0x1, P1 ;  /* 0x000000ad09ad7211 */ /* 0x000fe400008f0eff */
[C---:B------:R-:W-:Y:S03]  /*8130*/  LEA R10, P1, R7.reuse, R172, 0x7 ;  /* 0x000000ac070a7211 */ /* 0x040fe600078238ff */
[----:B------:R-:W-:Y:S01]  /*8140*/  @!PT LDS RZ, [RZ] ;  /* 0x00000000fffff984 */ /* 0x000fe20000000800 */
[----:B------:R-:W-:Y:S01]  /*8150*/  @!PT LDS RZ, [RZ] ;  /* 0x00000000fffff984 */ /* 0x000fe20000000800 */
[----:B------:R-:W-:Y:S01]  /*8160*/  @!PT LDS RZ, [RZ] ;  /* 0x00000000fffff984 */ /* 0x000fe20000000800 */
[----:B------:R1:W-:Y:S01]  /*8170*/  LDGSTS.E.BYPASS.LTC128B.128 [R53+0x4000], desc[UR14][R172.64] ;  /* 0x04000000ac357fae */ /* 0x0003e2000b901d4e */
[----:B--2---:R-:W-:Y:S05]  /*8180*/  LEA.HI.X R11, R7, R173, R5, 0x7, P1 ;  /* 0x000000ad070b7211 */ /* 0x004fea00008f3c05 */
[----:B------:R1:W-:Y:S04]  /*8190*/  LDGSTS.E.BYPASS.LTC128B.128 [R53+0x5000], desc[UR14][R10.64] ;  /* 0x050000000a357fae */ /* 0x0003e8000b901d4e */
[----:B------:R-:W0:Y:S02]  /*81a0*/  LDGDEPBAR ;  /* 0x00000000000079af */ /* 0x000e240000000000 */
.L_x_546:
        /* <DEDUP_REMOVED lines=78> */
[----:B------:R-:W-:Y:S01]  /*8690*/  MOV R37, UR29 ;  /* 0x0000001d00257c02 */ /* 0x000fe20008000f00 */
[----:B------:R-:W-:Y:S01]  /*86a0*/  @UP3 UMOV UR17, UR5 ;  /* 0x0000000500113c82 */ /* 0x000fe20008000000 */
        /* <DEDUP_REMOVED lines=11> */
[----:B------:R-:W-:Y:S02]  /*8760*/  IMAD.U32 R39, RZ, RZ, UR29 ;  /* 0x0000001dff277e24 */ /* 0x000fe4000f8e00ff */
        /* <DEDUP_REMOVED lines=25> */
[-C--:B------:R-:W-:Y:S01]  /*8900*/  LEA R44, P5, R47, R176.reuse, 0x2 ;  /* 0x000000b02f2c7211 */ /* 0x080fe200078a10ff */
[----:B------:R-:W-:Y:S01]  /*8910*/  IMAD.U32 R25, RZ, RZ, UR25 ;  /* 0x00000019ff197e24 */ /* 0x000fe2000f8e00ff */
        /* <DEDUP_REMOVED lines=128> */
[----:B------:R-:W1:Y:S01]  /*9120*/  S2R R0, SR_TID.X ;  /* 0x0000000000007919 */ /* 0x000e620000002100 */
        /* <DEDUP_REMOVED lines=36> */
[----:B------:R2:W-:Y:S01]  /*9370*/  STS [R157+0x1000], R92 ;  /* 0x0010005c9d007388 */ /* 0x0005e20000000800 */
[----:B-1----:R-:W-:-:S03]  /*9380*/  SHF.R.S32.HI R5, RZ, 0x1f, R0 ;  /* 0x0000001fff057819 */ /* 0x002fc60000011400 */
        /* <DEDUP_REMOVED lines=23> */
.L_x_548:
        /* <DEDUP_REMOVED lines=21> */
.L_x_549:
[----:B------:R-:W-:Y:S01]  /*9650*/  BAR.SYNC.DEFER_BLOCKING 0x0 ;  /* 0x0000000000007b1d */ /* 0x000fe20000010000 */
[----:B------:R-:W-:Y:S01]  /*9660*/  IMAD.SHL.U32 R20, R0, 0x8, RZ ;  /* 0x0000000800147824 */ /* 0x000fe200078e00ff */
[----:B------:R-:W-:Y:S01]  /*9670*/  USHF.R.S32.HI UR5, URZ, 0x1f, UR19 ;  /* 0x0000001f3f057899 */ /* 0x000fe20008011413 */
[----:B------:R-:W-:Y:S01]  /*9680*/  IMAD.U32 R5, RZ, RZ, UR6 ;  /* 0x00000006ff057e24 */ /* 0x000fe2000f8e00ff */
[----:B------:R-:W-:Y:S01]  /*9690*/  UIMAD UR12, UR20, -0x80, UR12 ;  /* 0xffffff80140c78a4 */ /* 0x000fe2000f8e020c */
[----:B------:R-:W-:Y:S01]  /*96a0*/  SHF.R.S32.HI R16, RZ, 0x2, R16 ;  /* 0x00000002ff107819 */ /* 0x000fe20000011410 */
[----:B------:R-:W-:Y:S01]  /*96b0*/  UIMAD UR11, UR5, UR6, URZ ;  /* 0x00000006050b72a4 */ /* 0x000fe2000f8e023f */
[--C-:B------:R-:W-:Y:S01]  /*96c0*/  SHF.R.S32.HI R21, RZ, 0x1f, R20.reuse ;  /* 0x0000001fff157819 */ /* 0x100fe20000011414 */
[----:B------:R-:W-:Y:S01]  /*96d0*/  USHF.R.S32.HI UR22, URZ, 0x1f, UR59 ;  /* 0x0000001f3f167899 */ /* 0x000fe2000801143b */
[C---:B------:R-:W-:Y:S01]  /*96e0*/  IADD3 R0, R16.reuse, 0x40, RZ ;  /* 0x0000004010007810 */ /* 0x040fe20007ffe0ff */
[----:B------:R-:W-:Y:S01]  /*96f0*/  UIMAD UR11, UR19, UR7, UR11 ;  /* 0x00000007130b72a4 */ /* 0x000fe2000f8e020b */
[----:B------:R-:W-:Y:S01]  /*9700*/  ISETP.GE.AND P2, PT, R16, UR12, PT ;  /* 0x0000000c10007c0c */ /* 0x000fe2000bf46270 */
[----:B------:R-:W-:Y:S01]  /*9710*/  IMAD.WIDE.U32 R6, R5, UR19, R20 ;  /* 0x0000001305067c25 */ /* 0x000fe2000f8e0014 */
[----:B------:R-:W-:Y:S01]  /*9720*/  ULDC.64 UR16, c[0x0][0x468] ;  /* 0x00011a0000107ab9 */ /* 0x000fe20000000a00 */
[----:B------:R-:W-:Y:S01]  /*9730*/  BSSY B0, `(.L_x_550) ;  /* 0x0000018000007945 */ /* 0x000fe20003800000 */
[----:B------:R-:W-:Y:S01]  /*9740*/  ISETP.GE.AND P1, PT, R0, UR12, PT ;  /* 0x0000000c00007c0c */ /* 0x000fe2000bf26270 */
[----:B------:R-:W-:Y:S01]  /*9750*/  IMAD.U32 R4, RZ, RZ, UR11 ;  /* 0x0000000bff047e24 */ /* 0x000fe2000f8e00ff */
[----:B------:R-:W-:Y:S01]  /*9760*/  IADD3 R6, P0, R6, UR13, RZ ;  /* 0x0000000d06067c10 */ /* 0x000fe2000ff1e0ff */
[----:B------:R-:W-:Y:S01]  /*9770*/  UIMAD UR11, UR22, UR16, URZ ;  /* 0x00000010160b72a4 */ /* 0x000fe2000f8e023f */
[----:B------:R-:W-:Y:S01]  /*9780*/  IMAD.U32 R22, RZ, RZ, UR16 ;  /* 0x00000010ff167e24 */ /* 0x000fe2000f8e00ff */
[----:B------:R-:W-:-:S02]  /*9790*/  SHF.R.S32.HI R0, RZ, 0x1f, R16 ;  /* 0x0000001fff007819 */ /* 0x000fc40000011410 */
[----:B------:R-:W-:Y:S01]  /*97a0*/  IADD3.X R7, R7, UR21, R4, P0, !PT ;  /* 0x0000001507077c10 */ /* 0x000fe200087fe404 */
[----:B------:R-:W-:Y:S01]  /*97b0*/  UIMAD UR17, UR59, UR17, UR11 ;  /* 0x000000113b1172a4 */ /* 0x000fe2000f8e020b */
[----:B------:R1:W3:Y:S01]  /*97c0*/  LDS.128 R12, [R53+0x7000] ;  /* 0x00700000350c7984 */ /* 0x0002e20000000c00 */
[----:B------:R-:W-:-:S03]  /*97d0*/  IMAD.WIDE.U32 R22, R22, UR59, R6 ;  /* 0x0000003b16167c25 */ /* 0x000fc6000f8e0006 */
[----:B------:R1:W4:Y:S02]  /*97e0*/  LDS.128 R8, [R53+0x9000] ;  /* 0x0090000035087984 */ /* 0x0003240000000c00 */
[----:B------:R-:W-:Y:S01]  /*97f0*/  IADD3 R19, R23, UR17, RZ ;  /* 0x0000001117137c10 */ /* 0x000fe2000fffe0ff */
[----:B------:R-:W-:Y:S06]  /*9800*/  @P2 BRA `(.L_x_551) ;  /* 0x0000000000282947 */ /* 0x000fec0003800000 */
[----:B------:R-:W2:Y:S01]  /*9810*/  LDS.128 R4, [R53+0x6000] ;  /* 0x0060000035047984 */ /* 0x000ea20000000c00 */
        /* <DEDUP_REMOVED lines=8> */
[----:B--2---:R2:W-:Y:S02]  /*98a0*/  STG.E.128 desc[UR14][R26.64], R4 ;  /* 0x000000041a007986 */ /* 0x0045e4000c101d0e */
.L_x_551:
[----:B------:R-:W-:Y:S05]  /*98b0*/  BSYNC B0 ;  /* 0x0000000000007941 */ /* 0x000fea0003800000 */
.L_x_550:
[----:B------:R-:W-:Y:S04]  /*98c0*/  BSSY B0, `(.L_x_552) ;  /* 0x000000d000007945 */ /* 0x000fe80003800000 */
[----:B------:R-:W-:Y:S05]  /*98d0*/  @P1 BRA `(.L_x_553) ;  /* 0x00000000002c1947 */ /* 0x000fea0003800000 */
[----:B--2---:R-:W-:Y:S01]  /*98e0*/  IADD3 R5, P0, R16, 0x40, RZ ;  /* 0x0000004010057810 */ /* 0x004fe20007f1e0ff */
        /* <DEDUP_REMOVED lines=10> */
.L_x_553:
[----:B------:R-:W-:Y:S05]  /*9990*/  BSYNC B0 ;  /* 0x0000000000007941 */ /* 0x000fea0003800000 */
.L_x_552:
[----:B--2---:R2:W1:Y:S01]  /*99a0*/  LDS.128 R4, [R53+0x8000] ;  /* 0x0080000035047984 */ /* 0x0044620000000c00 */
        /* <DEDUP_REMOVED lines=10> */
[----:B------:R-:W-:-:S03]  /*9a50*/  MOV R18, UR6 ;  /* 0x0000000600127c02 */ /* 0x000fc60008000f00 */
[----:B------:R-:W-:Y:S01]  /*9a60*/  IADD3.X R15, R13, UR18, R12, P0, !PT ;  /* 0x000000120d0f7c10 */ /* 0x000fe200087fe40c */
[----:B------:R-:W-:Y:S02]  /*9a70*/  UIMAD UR7, UR59, UR7, UR5 ;  /* 0x000000073b0772a4 */ /* 0x000fe4000f8e0205 */
[----:B------:R-:W-:-:S05]  /*9a80*/  IMAD.WIDE.U32 R18, R18, UR59, R14 ;  /* 0x0000003b12127c25 */ /* 0x000fca000f8e000e */
[----:B------:R-:W-:Y:S01]  /*9a90*/  IADD3 R13, R19, UR7, RZ ;  /* 0x00000007130d7c10 */ /* 0x000fe2000fffe0ff */
[----:B--2---:R-:W-:Y:S06]  /*9aa0*/  @P2 BRA `(.L_x_555) ;  /* 0x0000000000242947 */ /* 0x004fec0003800000 */
        /* <DEDUP_REMOVED lines=9> */
.L_x_555:
[----:B------:R-:W-:Y:S05]  /*9b40*/  BSYNC B0 ;  /* 0x0000000000007941 */ /* 0x000fea0003800000 */
.L_x_554:
[----:B------:R-:W-:Y:S05]  /*9b50*/  @P1 BRA `(.L_x_544) ;  /* 0x00000000002c1947 */ /* 0x000fea0003800000 */
[----:B------:R-:W-:Y:S01]  /*9b60*/  IADD3 R16, P0, R16, 0x40, RZ ;  /* 0x0000004010107810 */ /* 0x000fe20007f1e0ff */
[----:B------:R-:W-:Y:S01]  /*9b70*/  ULDC.64 UR6, c[0x0][0x3f8] ;  /* 0x0000fe0000067ab9 */ /* 0x000fe20000000a00 */
[----:B------:R-:W-:Y:S02]  /*9b80*/  MOV R12, R18 ;  /* 0x00000012000c7202 */ /* 0x000fe40000000f00 */
[----:B-12---:R-:W-:-:S03]  /*9b90*/  IADD3.X R5, RZ, R0, RZ, P0, !PT ;  /* 0x00000000ff057210 */ /* 0x006fc600007fe4ff */
[----:B------:R-:W-:-:S04]  /*9ba0*/  IMAD.WIDE.U32 R6, R16, UR8, R12 ;  /* 0x0000000810067c25 */ /* 0x000fc8000f8e000c */
[----:B------:R-:W-:Y:S01]  /*9bb0*/  IMAD R5, R5, UR8, RZ ;  /* 0x0000000805057c24 */ /* 0x000fe2000f8e02ff */
[----:B------:R-:W-:-:S03]  /*9bc0*/  LEA R4, P0, R6, UR6, 0x1 ;  /* 0x0000000606047c11 */ /* 0x000fc6000f8008ff */
[----:B------:R-:W-:-:S05]  /*9bd0*/  IMAD R5, R16, UR9, R5 ;  /* 0x0000000910057c24 */ /* 0x000fca000f8e0205 */
[----:B------:R-:W-:-:S04]  /*9be0*/  IADD3 R5, R5, R7, RZ ;  /* 0x0000000705057210 */ /* 0x000fc80007ffe0ff */
[----:B------:R-:W-:-:S05]  /*9bf0*/  LEA.HI.X R5, R6, UR7, R5, 0x1, P0 ;  /* 0x0000000706057c11 */ /* 0x000fca00080f0c05 */
[----:B----4-:R3:W-:Y:S02]  /*9c00*/  STG.E.128 desc[UR14][R4.64], R8 ;  /* 0x0000000804007986 */ /* 0x0107e4000c101d0e */
.L_x_544:
[----:B------:R-:W-:Y:S05]  /*9c10*/  BSYNC B1 ;  /* 0x0000000000017941 */ /* 0x000fea0003800000 */
.L_x_530:
[----:B------:R-:W-:Y:S01]  /*9c20*/  R2UR UR6, R146 ;  /* 0x00000000920672ca */ /* 0x000fe200000e0000 */
[----:B------:R-:W-:Y:S02]  /*9c30*/  ULDC UR5, c[0x0][0xc] ;  /* 0x0000030000057ab9 */ /* 0x000fe40000000800 */
[----:B------:R-:W-:-:S10]  /*9c40*/  UIADD3 UR20, UR5, UR20, URZ ;  /* 0x0000001405147290 */ /* 0x000fd4000fffe03f */
[----:B------:R-:W-:-:S06]  /*9c50*/  UISETP.GE.AND UP0, UPT, UR20, UR6, UPT ;  /* 0x000000061400728c */ /* 0x000fcc000bf06270 */
[----:B------:R-:W-:-:S13]  /*9c60*/  PLOP3.LUT P0, PT, PT, PT, UP0, 0x80, 0x0 ;  /* 0x000000000000781c */ /* 0x000fda0003f0f008 */
[----:B------:R-:W-:Y:S05]  /*9c70*/  @P0 BRA `(.L_x_556) ;  /* 0x0000000000040947 */ /* 0x000fea0003800000 */
[----:B------:R-:W-:Y:S05]  /*9c80*/  BRA `(.L_x_557) ;  /* 0xffffff6c00bc7947 */ /* 0x000fea000383ffff */
.L_x_556:
[----:B------:R-:W-:Y:S05]  /*9c90*/  EXIT ;  /* 0x000000000000794d */ /* 0x000fea0003800000 */
.L_x_558:
        /* <DEDUP_REMOVED lines=14> */
.L_x_708:


//--------------------- .text._ZN5flash44flash_bwd_dq_dk_dv_loop_seqk_parallel_kernelI23Flash_bwd_kernel_traitsILi32ELi128ELi128ELi8ELi4ELi4ELi4ELb0ELb0EN7cutlass10bfloat16_tE19Flash_kernel_traitsILi32ELi128ELi128ELi8ES3_EELb0ELb1ELb0ELb0ELb0ELb1ELb1EEEvNS_16Flash_bwd_paramsE --------------------------
	.section	.text._ZN5flash44flash_bwd_dq_dk_dv_loop_seqk_parallel_kernelI23Flash_bwd_kernel_traitsILi32ELi128ELi128ELi8ELi4ELi4ELi4ELb0ELb0EN7cutlass10bfloat16_tE19Flash_kernel_traitsILi32ELi128ELi128ELi8ES3_EELb0ELb1ELb0ELb0ELb0ELb1ELb1EEEvNS_16Flash_bwd_paramsE,"ax",@progbits
	.align	128
        .global         _ZN5flash44flash_bwd_dq_dk_dv_loop_seqk_parallel_kernelI23Flash_bwd_kernel_traitsILi32ELi128ELi128ELi8ELi4ELi4ELi4ELb0ELb0EN7cutlass10bfloat16_tE19Flash_kernel_traitsILi32ELi128ELi128ELi8ES3_EELb0ELb1ELb0ELb0ELb0ELb1ELb1EEEvNS_16Flash_bwd_paramsE
        .type           _ZN5flash44flash_bwd_dq_dk_dv_loop_seqk_parallel_kernelI23Flash_bwd_kernel_traitsILi32ELi128ELi128ELi8ELi4ELi4ELi4ELb0ELb0EN7cutlass10bfloat16_tE19Flash_kernel_traitsILi32ELi128ELi128ELi8ES3_EELb0ELb1ELb0ELb0ELb0ELb1ELb1EEEvNS_16Flash_bwd_paramsE,@function
        .size           _ZN5flash44flash_bwd_dq_dk_dv_loop_seqk_parallel_kernelI23Flash_bwd_kernel_traitsILi32ELi128ELi128ELi8ELi4ELi4ELi4ELb0ELb0EN7cutlass10bfloat16_tE19Flash_kernel_traitsILi32ELi128ELi128ELi8ES3_EELb0ELb1ELb0ELb0ELb0ELb1ELb1EEEvNS_16Flash_bwd_paramsE,(.L_x_709 - _ZN5flash44flash_bwd_dq_dk_dv_loop_seqk_parallel_kernelI23Flash_bwd_kernel_traitsILi32ELi128ELi128ELi8ELi4ELi4ELi4ELb0ELb0EN7cutlass10bfloat16_tE19Flash_kernel_traitsILi32ELi128ELi128ELi8ES3_EELb0ELb1ELb0ELb0ELb0ELb1ELb1EEEvNS_16Flash_bwd_paramsE)
        .other          _ZN5flash44flash_bwd_dq_dk_dv_loop_seqk_parallel_kernelI23Flash_bwd_kernel_traitsILi32ELi128ELi128ELi8ELi4ELi4ELi4ELb0ELb0EN7cutlass10bfloat16_tE19Flash_kernel_traitsILi32ELi128ELi128ELi8ES3_EELb0ELb1ELb0ELb0ELb0ELb1ELb1EEEvNS_16Flash_bwd_paramsE,@"STO_CUDA_ENTRY STV_DEFAULT"
_ZN5flash44flash_bwd_dq_dk_dv_loop_seqk_parallel_kernelI23Flash_bwd_kernel_traitsILi32ELi128ELi128ELi8ELi4ELi4ELi4ELb0ELb0EN7cutlass10bfloat16_tE19Flash_kernel_traitsILi32ELi128ELi128ELi8ES3_EELb0ELb1ELb0ELb0ELb0ELb1ELb1EEEvNS_16Flash_bwd_paramsE:
.text._ZN5flash44flash_bwd_dq_dk_dv_loop_seqk_parallel_kernelI23Flash_bwd_kernel_traitsILi32ELi128ELi128ELi8ELi4ELi4ELi4ELb0ELb0EN7cutlass10bfloat16_tE19Flash_kernel_traitsILi32ELi128ELi128ELi8ES3_EELb0ELb1ELb0ELb0ELb0ELb1ELb1EEEvNS_16Flash_bwd_paramsE:
        /* <DEDUP_REMOVED lines=14> */
[----:B------:R-:W3:Y:S01]  /*00e0*/  S2UR UR59, SR_CTAID.Z ;  /* 0x00000000003b79c3 */ /* 0x000ee20000002700 */
[----:B------:R-:W-:Y:S01]  /*00f0*/  UMOV UR5, 0x400 ;  /* 0x0000040000057882 */ /* 0x000fe20000000000 */
[----:B------:R-:W-:Y:S01]  /*0100*/  IMAD.MOV.U32 R210, RZ, RZ, -0x10 ;  /* 0xfffffff0ffd27424 */ /* 0x000fe200078e00ff */
[----:B------:R-:W-:Y:S01]  /*0110*/  ULDC.64 UR8, c[0x0][0x208] ;  /* 0x0000820000087ab9 */ /* 0x000fe20000000a00 */
[----:B------:R-:W-:Y:S02]  /*0120*/  IMAD.MOV.U32 R123, RZ, RZ, 0x20 ;  /* 0x00000020ff7b7424 */ /* 0x000fe400078e00ff */
[----:B------:R-:W-:Y:S02]  /*0130*/  IMAD.MOV.U32 R120, RZ, RZ, 0x40 ;  /* 0x00000040ff787424 */ /* 0x000fe400078e00ff */
[----:B------:R-:W-:Y:S08]  /*0140*/  S2UR UR51, SR_CTAID.Y ;  /* 0x00000000003379c3 */ /* 0x000ff00000002600 */
[----:B------:R-:W4:Y:S01]  /*0150*/  S2UR UR4, SR_CgaCtaId ;  /* 0x00000000000479c3 */ /* 0x000f220000008800 */
[----:B---3--:R-:W-:Y:S01]  /*0160*/  USHF.R.S32.HI UR6, URZ, 0x1f, UR59 ;  /* 0x0000001f3f067899 */ /* 0x008fe2000801143b */
[----:B--2---:R-:W-:-:S04]  /*0170*/  SHF.R.S32.HI R11, RZ, 0x1f, R21 ;  /* 0x0000001fff0b7819 */ /* 0x004fc80000011415 */
[CC--:B------:R-:W-:Y:S02]  /*0180*/  LEA.HI R3, R11.reuse, R21.reuse, RZ, 0x2 ;  /* 0x000000150b037211 */ /* 0x0c0fe400078f10ff */
[----:B------:R-:W-:Y:S02]  /*0190*/  LEA.HI R10, R11, R21, RZ, 0x5 ;  /* 0x000000150b0a7211 */ /* 0x000fe400078f28ff */
[--C-:B------:R-:W-:Y:S01]  /*01a0*/  SHF.R.S32.HI R4, RZ, 0x2, R3.reuse ;  /* 0x00000002ff047819 */ /* 0x100fe20000011403 */
[----:B----4-:R-:W-:Y:S01]  /*01b0*/  ULEA UR4, UR4, UR5, 0x18 ;  /* 0x0000000504047291 */ /* 0x010fe2000f8ec03f */
[----:B-1----:R-:W-:Y:S01]  /*01c0*/  SHF.R.S32.HI R0, RZ, 0x1f, R3 ;  /* 0x0000001fff007819 */ /* 0x002fe20000011403 */
[----:B------:R-:W-:Y:S01]  /*01d0*/  USHF.L.U32 UR5, UR51, 0x7, URZ ;  /* 0x0000000733057899 */ /* 0x000fe2000800063f */
        /* <DEDUP_REMOVED lines=121> */
[C---:B------:R-:W-:Y:S01]  /*0970*/  SEL R211, R123.reuse, 0xffffffe0, !P5 ;  /* 0xffffffe07bd37807 */ /* 0x040fe20006800000 */
[----:B------:R-:W-:Y:S01]  /*0980*/  @P4 VIADD R209, R214, 0xffffffc0 ;  /* 0xffffffc0d6d14836 */ /* 0x000fe20000000000 */
[----:B------:R-:W-:Y:S01]  /*0990*/  SEL R120, R120, 0xffffffc0, !P2 ;  /* 0xffffffc078787807 */ /* 0x000fe20005000000 */
[----:B------:R-:W-:Y:S01]  /*09a0*/  IMAD.IADD R8, R8, 0x1, R10 ;  /* 0x0000000108087824 */ /* 0x000fe200078e020a */
[----:B------:R-:W-:Y:S01]  /*09b0*/  SEL R117, R123, 0xffffffe0, !P0 ;  /* 0xffffffe07b757807 */ /* 0x000fe20004000000 */
[----:B------:R-:W-:Y:S01]  /*09c0*/  IMAD R129, R129, 0x200, R0 ;  /* 0x0000020081817824 */ /* 0x000fe200078e0200 */
        /* <DEDUP_REMOVED lines=12> */
[----:B------:R-:W-:Y:S01]  /*0a90*/  LOP3.LUT R6, R5, R2, R6, 0x1e, !PT ;  /* 0x0000000205067212 */ /* 0x000fe200078e1e06 */
[----:B------:R-:W-:Y:S01]  /*0aa0*/  IMAD.IADD R211, R211, 0x1, R210 ;  /* 0x00000001d3d37824 */ /* 0x000fe200078e02d2 */
        /* <DEDUP_REMOVED lines=23> */
.L_x_587:
        /* <DEDUP_REMOVED lines=16> */
[----:B-12---:R-:W-:Y:S01]  /*0d20*/  IMAD.U32 R4, RZ, RZ, UR10 ;  /* 0x0000000aff047e24 */ /* 0x006fe2000f8e00ff */
        /* <DEDUP_REMOVED lines=12> */
[----:B---3--:R-:W2:Y:S02]  /*0df0*/  @P1 LDG.E R8, desc[UR8][R6.64] ;  /* 0x0000000806081981 */ /* 0x008ea4000c1e1900 */
        /* <DEDUP_REMOVED lines=37> */
.L_x_559:
        /* <DEDUP_REMOVED lines=62> */
[----:B------:R-:W-:-:S02]  /*1430*/  USEL UR58, UR16, UR12, !UP1 ;  /* 0x0000000c103a7287 */ /* 0x000fc4000c800000 */
[----:B------:R-:W-:Y:S01]  /*1440*/  UIADD3 UR16, UR15, -0x80, URZ ;  /* 0xffffff800f107890 */ /* 0x000fe2000fffe03f */
[----:B------:R-:W-:Y:S01]  /*1450*/  IMAD.HI.U32 R4, R5, R0, R4 ;  /* 0x0000000005047227 */ /* 0x000fe200078e0004 */
[----:B------:R-:W-:Y:S01]  /*1460*/  MOV R0, R3 ;  /* 0x0000000300007202 */ /* 0x000fe20000000f00 */
[----:B------:R-:W-:Y:S02]  /*1470*/  USEL UR19, UR19, URZ, UP2 ;  /* 0x0000003f13137287 */ /* 0x000fe40009000000 */
[----:B------:R-:W-:Y:S02]  /*1480*/  UIADD3 UR49, UR17, UR11, URZ ;  /* 0x0000000b11317290 */ /* 0x000fe4000fffe03f */
        /* <DEDUP_REMOVED lines=64> */
.L_x_561:
        /* <DEDUP_REMOVED lines=13> */
.L_x_562:
        /* <DEDUP_REMOVED lines=12> */
.L_x_563:
[----:B------:R-:W-:Y:S01]  /*1a20*/  ULDC UR5, c[0x0][0x270] ;  /* 0x00009c0000057ab9 */ /* 0x000fe20000000800 */
[----:B------:R-:W-:Y:S01]  /*1a30*/  ULDC UR6, c[0x0][0x2d4] ;  /* 0x0000b50000067ab9 */ /* 0x000fe20000000800 */
[----:B------:R-:W-:-:S04]  /*1a40*/  UIMAD UR5, UR51, UR5, UR59 ;  /* 0x00000005330572a4 */ /* 0x000fc8000f8e023b */
[----:B------:R-:W-:-:S12]  /*1a50*/  UIMAD UR5, UR5, UR6, URZ ;  /* 0x00000006050572a4 */ /* 0x000fd8000f8e023f */
.L_x_564:
        /* <DEDUP_REMOVED lines=16> */
[----:B------:R-:W-:Y:S02]  /*1b60*/  USHF.R.S32.HI UR17, URZ, 0x1f, UR5 ;  /* 0x0000001f3f117899 */ /* 0x000fe40008011405 */
[----:B------:R-:W-:-:S02]  /*1b70*/  UIADD3.X UR6, UR55, UR6, UR49, UP2, UP1 ;  /* 0x0000000637067290 */ /* 0x000fc400097e2431 */
[----:B------:R-:W-:Y:S02]  /*1b80*/  USHF.R.S32.HI UR34, URZ, 0x1f, UR59 ;  /* 0x0000001f3f227899 */ /* 0x000fe4000801143b */
[----:B------:R-:W-:Y:S01]  /*1b90*/  ULEA.HI UR17, UR17, UR5, URZ, 0x7 ;  /* 0x0000000511117291 */ /* 0x000fe2000f8f383f */
[----:B-1----:R-:W-:Y:S01]  /*1ba0*/  SHF.R.S32.HI R0, RZ, 0x1f, R7 ;  /* 0x0000001fff007819 */ /* 0x002fe20000011407 */
[----:B------:R-:W-:Y:S01]  /*1bb0*/  ULDC.64 UR14, c[0x0][0x428] ;  /* 0x00010a00000e7ab9 */ /* 0x000fe20000000a00 */
[----:B------:R-:W-:Y:S01]  /*1bc0*/  ULDC.64 UR22, c[0x0][0x258] ;  /* 0x0000960000167ab9 */ /* 0x000fe20000000a00 */
[----:B------:R-:W-:Y:S01]  /*1bd0*/  UIMAD UR13, UR34, UR14, URZ ;  /* 0x0000000e220d72a4 */ /* 0x000fe2000f8e023f */
[CC--:B------:R-:W-:Y:S01]  /*1be0*/  LEA.HI R4, R0.reuse, R7.reuse, RZ, 0x5 ;  /* 0x0000000700047211 */ /* 0x0c0fe200078f28ff */
[----:B------:R-:W-:Y:S01]  /*1bf0*/  USHF.R.S32.HI UR17, URZ, 0x7, UR17 ;  /* 0x000000073f117899 */ /* 0x000fe20008011411 */
[----:B------:R-:W-:Y:S01]  /*1c00*/  LEA.HI R0, R0, R7, RZ, 0x2 ;  /* 0x0000000700007211 */ /* 0x000fe200078f10ff */
[----:B------:R-:W-:Y:S01]  /*1c10*/  UIMAD UR7, UR59, UR15, UR13 ;  /* 0x0000000f3b0772a4 */ /* 0x000fe2000f8e020d */
[----:B------:R-:W-:Y:S01]  /*1c20*/  LOP3.LUT R3, R4, 0xffffffe0, RZ, 0xc0, !PT ;  /* 0xffffffe004037812 */ /* 0x000fe200078ec0ff */
[----:B------:R-:W-:Y:S01]  /*1c30*/  UISETP.LT.AND UP1, UPT, URZ, UR17, UPT ;  /* 0x000000113f00728c */ /* 0x000fe2000bf21270 */
[----:B------:R-:W-:Y:S01]  /*1c40*/  LOP3.LUT R5, R0, 0xfffffffc, RZ, 0xc0, !PT ;  /* 0xfffffffc00057812 */ /* 0x000fe200078ec0ff */
[----:B------:R-:W-:Y:S01]  /*1c50*/  ULDC.64 UR32, c[0x0][0x2b0] ;  /* 0x0000ac0000207ab9 */ /* 0x000fe20000000a00 */
[----:B------:R-:W-:Y:S01]  /*1c60*/  SHF.R.S32.HI R4, RZ, 0x5, R4 ;  /* 0x00000005ff047819 */ /* 0x000fe20000011404 */
[C---:B------:R-:W-:Y:S01]  /*1c70*/  IMAD.IADD R3, R7.reuse, 0x1, -R3 ;  /* 0x0000000107037824 */ /* 0x040fe200078e0a03 */
[----:B------:R-:W-:Y:S01]  /*1c80*/  SHF.R.S32.HI R0, RZ, 0x2, R0 ;  /* 0x00000002ff007819 */ /* 0x000fe20000011400 */
[----:B------:R-:W-:Y:S01]  /*1c90*/  IMAD.IADD R5, R7, 0x1, -R5 ;  /* 0x0000000107057824 */ /* 0x000fe200078e0a05 */
[----:B------:R-:W-:Y:S01]  /*1ca0*/  USEL UR17, URZ, UR17, !UP1 ;  /* 0x000000113f117287 */ /* 0x000fe2000c800000 */
[----:B------:R-:W-:Y:S01]  /*1cb0*/  IMAD R3, R4, UR20, R3 ;  /* 0x0000001404037c24 */ /* 0x000fe2000f8e0203 */
[----:B------:R-:W-:Y:S01]  /*1cc0*/  SHF.R.S32.HI R18, RZ, 0x1f, R0 ;  /* 0x0000001fff127819 */ /* 0x000fe20000011400 */
[----:B------:R-:W-:Y:S01]  /*1cd0*/  IMAD.SHL.U32 R4, R5, 0x8, RZ ;  /* 0x0000000805047824 */ /* 0x000fe200078e00ff */
[----:B------:R-:W-:Y:S01]  /*1ce0*/  IADD3 R10, P0, R0, UR16, RZ ;  /* 0x00000010000a7c10 */ /* 0x000fe2000ff1e0ff */
[----:B--2---:R-:W-:Y:S01]  /*1cf0*/  IMAD R7, R12, UR31, RZ ;  /* 0x0000001f0c077c24 */ /* 0x004fe2000f8e02ff */
[----:B------:R-:W-:-:S02]  /*1d00*/  UISETP.GT.AND UP1, UPT, UR44, UR17, UPT ;  /* 0x000000112c00728c */ /* 0x000fc4000bf24270 */
[----:B------:R-:W-:Y:S01]  /*1d10*/  IADD3.X R9, R18, UR31, RZ, P0, !PT ;  /* 0x0000001f12097c10 */ /* 0x000fe200087fe4ff */
[----:B------:R-:W-:Y:S01]  /*1d20*/  IMAD R14, R13, UR16, R7 ;  /* 0x000000100d0e7c24 */ /* 0x000fe2000f8e0207 */
[----:B------:R-:W-:Y:S02]  /*1d30*/  SHF.R.S32.HI R5, RZ, 0x1f, R4 ;  /* 0x0000001fff057819 */ /* 0x000fe40000011404 */
[----:B------:R-:W-:Y:S01]  /*1d40*/  IADD3 R8, P0, R4, UR11, RZ ;  /* 0x0000000b04087c10 */ /* 0x000fe2000ff1e0ff */
[----:B------:R-:W-:-:S03]  /*1d50*/  IMAD R11, R9, UR42, RZ ;  /* 0x0000002a090b7c24 */ /* 0x000fc6000f8e02ff */
[----:B------:R-:W-:Y:S01]  /*1d60*/  IADD3.X R9, R5, UR54, RZ, P0, !PT ;  /* 0x0000003605097c10 */ /* 0x000fe200087fe4ff */
[C---:B------:R-:W-:Y:S01]  /*1d70*/  IMAD R15, R10.reuse, UR43, R11 ;  /* 0x0000002b0a0f7c24 */ /* 0x040fe2000f8e020b */
[C---:B------:R-:W-:Y:S01]  /*1d80*/  IADD3 R7, P0, R3.reuse, UR12, RZ ;  /* 0x0000000c03077c10 */ /* 0x040fe2000ff1e0ff */
[----:B------:R-:W-:Y:S01]  /*1d90*/  IMAD.WIDE.U32 R10, R10, UR42, R4 ;  /* 0x0000002a0a0a7c25 */ /* 0x000fe2000f8e0004 */
[----:B------:R-:W-:Y:S02]  /*1da0*/  ULDC.64 UR12, c[0x0][0x3e0] ;  /* 0x0000f800000c7ab9 */ /* 0x000fe40000000a00 */
        /* <DEDUP_REMOVED lines=11> */
[----:B------:R1:W-:Y:S01]  /*1e60*/  STL [R1], R3 ;  /* 0x0000000301007387 */ /* 0x0003e20000100800 */
        /* <DEDUP_REMOVED lines=15> */
[----:B------:R-:W-:Y:S01]  /*1f60*/  PLOP3.LUT P0, PT, PT, PT, UP1, 0x80, 0x0 ;  /* 0x000000000000781c */ /* 0x000fe20003f0f018 */
[----:B------:R-:W-:Y:S01]  /*1f70*/  UIADD3 UR7, UR44, -0x1, URZ ;  /* 0xffffffff2c077890 */ /* 0x000fe2000fffe03f */
[----:B------:R-:W-:Y:S01]  /*1f80*/  LEA R228, P2, R8, UR12, 0x1 ;  /* 0x0000000c08e47c11 */ /* 0x000fe2000f8408ff */
[----:B------:R-:W-:Y:S01]  /*1f90*/  IMAD.IADD R3, R9, 0x1, R3 ;  /* 0x0000000109037824 */ /* 0x000fe200078e0203 */
[----:B------:R-:W-:Y:S01]  /*1fa0*/  UMOV UR12, UR15 ;  /* 0x0000000f000c7c82 */ /* 0x000fe20008000000 */
[----:B------:R-:W-:-:S03]  /*1fb0*/  UMOV UR15, UR22 ;  /* 0x00000016000f7c82 */ /* 0x000fc60008000000 */
[----:B------:R-:W-:Y:S01]  /*1fc0*/  LEA.HI.X R229, R8, UR13, R3, 0x1, P2 ;  /* 0x0000000d08e57c11 */ /* 0x000fe200090f0c03 */
[----:B------:R-:W-:Y:S01]  /*1fd0*/  UMOV UR13, UR14 ;  /* 0x0000000e000d7c82 */ /* 0x000fe20008000000 */
[----:B------:R-:W-:-:S03]  /*1fe0*/  UMOV UR14, UR23 ;  /* 0x00000017000e7c82 */ /* 0x000fc60008000000 */
        /* <DEDUP_REMOVED lines=20> */
.L_x_566:
        /* <DEDUP_REMOVED lines=19> */
.L_x_567:
        /* <DEDUP_REMOVED lines=30> */
.L_x_569:
[----:B------:R-:W-:Y:S05]  /*2440*/  BSYNC B0 ;  /* 0x0000000000007941 */ /* 0x000fea0003800000 */
.L_x_568:
        /* <DEDUP_REMOVED lines=14> */
.L_x_571:
[----:B------:R-:W-:Y:S05]  /*2530*/  BSYNC B0 ;  /* 0x0000000000007941 */ /* 0x000fea0003800000 */
.L_x_570:
        /* <DEDUP_REMOVED lines=26> */
.L_x_573:
[----:B------:R-:W-:Y:S05]  /*26e0*/  BSYNC B0 ;  /* 0x0000000000007941 */ /* 0x000fea0003800000 */
.L_x_572:
        /* <DEDUP_REMOVED lines=14> */
.L_x_565:
[----:B------:R-:W2:Y:S04]  /*27d0*/  LDL R28, [R1+0x34] ;  /* 0x00003400011c7983 */ /* 0x000ea80000100800 */
[----:B------:R-:W3:Y:S01]  /*27e0*/  LDL R19, [R1+0x2c] ;  /* 0x00002c0001137983 */ /* 0x000ee20000100800 */
[----:B------:R-:W-:Y:S01]  /*27f0*/  UIMAD UR5, UR7, -0x80, UR38 ;  /* 0xffffff80070578a4 */ /* 0x000fe2000f8e0226 */
[----:B------:R-:W-:Y:S01]  /*2800*/  VIADD R9, R0, 0x40 ;  /* 0x0000004000097836 */ /* 0x000fe20000000000 */
[----:B------:R-:W-:Y:S02]  /*2810*/  UIMAD UR6, UR18, -0x80, UR10 ;  /* 0xffffff80120678a4 */ /* 0x000fe4000f8e020a */
[----:B------:R-:W-:Y:S01]  /*2820*/  UIMAD UR11, UR45, UR26, URZ ;  /* 0x0000001a2d0b72a4 */ /* 0x000fe2000f8e023f */
[----:B------:R-:W-:Y:S01]  /*2830*/  IMAD.U32 R8, RZ, RZ, UR26 ;  /* 0x0000001aff087e24 */ /* 0x000fe2000f8e00ff */
[C---:B------:R-:W-:Y:S01]  /*2840*/  ISETP.GE.AND P3, PT, R9.reuse, UR5, PT ;  /* 0x0000000509007c0c */ /* 0x040fe2000bf66270 */
[----:B------:R-:W-:Y:S01]  /*2850*/  IMAD.WIDE.U32 R10, R12, 0x80, RZ ;  /* 0x000000800c0a7825 */ /* 0x000fe200078e00ff */
[----:B------:R-:W-:Y:S01]  /*2860*/  UIMAD UR16, UR30, UR27, UR11 ;  /* 0x0000001b1e1072a4 */ /* 0x000fe2000f8e020b */
[----:B------:R-:W-:Y:S01]  /*2870*/  ISETP.GE.AND P1, PT, R9, UR6, PT ;  /* 0x0000000609007c0c */ /* 0x000fe2000bf26270 */
[----:B------:R-:W-:Y:S01]  /*2880*/  ULDC.64 UR24, c[0x0][0x260] ;  /* 0x0000980000187ab9 */ /* 0x000fe20000000a00 */
[----:B------:R-:W-:Y:S01]  /*2890*/  IMAD.WIDE.U32 R8, R8, UR30, R4 ;  /* 0x0000001e08087c25 */ /* 0x000fe2000f8e0004 */
[----:B------:R-:W-:-:S02]  /*28a0*/  ULDC.64 UR22, c[0x0][0x268] ;  /* 0x00009a0000167ab9 */ /* 0x000fc40000000a00 */
[----:B------:R-:W-:Y:S01]  /*28b0*/  IADD3 R8, P0, R8, UR46, RZ ;  /* 0x0000002e08087c10 */ /* 0x000fe2000ff1e0ff */
[----:B------:R-:W-:Y:S01]  /*28c0*/  UIMAD UR11, UR45, UR28, URZ ;  /* 0x0000001c2d0b72a4 */ /* 0x000fe2000f8e023f */
[----:B------:R-:W-:-:S03]  /*28d0*/  IMAD.SHL.U32 R13, R13, 0x80, RZ ;  /* 0x000000800d0d7824 */ /* 0x000fc600078e00ff */
[----:B------:R-:W-:Y:S01]  /*28e0*/  @!P3 IADD3 R10, P2, R228, R10, RZ ;  /* 0x0000000ae40ab210 */ /* 0x000fe20007f5e0ff */
[----:B------:R-:W-:Y:S01]  /*28f0*/  UIMAD UR11, UR30, UR29, UR11 ;  /* 0x0000001d1e0b72a4 */ /* 0x000fe2000f8e020b */
[----:B------:R-:W-:Y:S01]  /*2900*/  ISETP.GE.AND P4, PT, R0, UR5, PT ;  /* 0x0000000500007c0c */ /* 0x000fe2000bf86270 */
[----:B------:R-:W1:Y:S01]  /*2910*/  @!P1 LDC.64 R24, c[0x0][0x218] ;  /* 0x00008600ff189b82 */ /* 0x000e620000000a00 */
[----:B------:R-:W-:Y:S01]  /*2920*/  @!P3 IADD3.X R11, R229, R11, R13, P2, !PT ;  /* 0x0000000be50bb210 */ /* 0x000fe200017fe40d */
[----:B------:R-:W-:Y:S02]  /*2930*/  IMAD.MOV.U32 R32, RZ, RZ, 0x7f800000 ;  /* 0x7f800000ff207424 */ /* 0x000fe400078e00ff */
[----:B------:R-:W-:Y:S02]  /*2940*/  IMAD.MOV.U32 R31, RZ, RZ, 0x7f800000 ;  /* 0x7f800000ff1f7424 */ /* 0x000fe400078e00ff */
[----:B------:R-:W-:Y:S02]  /*2950*/  IMAD.MOV.U32 R30, RZ, RZ, 0x7f800000 ;  /* 0x7f800000ff1e7424 */ /* 0x000fe400078e00ff */
[----:B------:R-:W-:-:S02]  /*2960*/  IMAD.MOV.U32 R29, RZ, RZ, 0x7f800000 ;  /* 0x7f800000ff1d7424 */ /* 0x000fc400078e00ff */
[----:B--2---:R-:W-:-:S05]  /*2970*/  VIADD R7, R28, 0x8 ;  /* 0x000000081c077836 */ /* 0x004fca0000000000 */
[----:B------:R-:W-:Y:S01]  /*2980*/  ISETP.GE.AND P6, PT, R7, UR5, PT ;  /* 0x0000000507007c0c */ /* 0x000fe2000bfc6270 */
[----:B------:R-:W-:-:S05]  /*2990*/  IMAD.U32 R7, RZ, RZ, UR16 ;  /* 0x00000010ff077e24 */ /* 0x000fca000f8e00ff */
[----:B------:R-:W-:Y:S02]  /*29a0*/  IADD3.X R9, R9, UR48, R7, P0, !PT ;  /* 0x0000003009097c10 */ /* 0x000fe400087fe407 */
[----:B------:R-:W-:Y:S01]  /*29b0*/  PLOP3.LUT P0, PT, PT, PT, UP5, 0x80, 0x0 ;  /* 0x000000000000781c */ /* 0x000fe20003f0f058 */
[----:B------:R-:W-:-:S05]  /*29c0*/  VIADD R3, R28, 0x40 ;  /* 0x000000401c037836 */ /* 0x000fca0000000000 */
[----:B------:R-:W-:Y:S01]  /*29d0*/  ISETP.GE.AND P5, PT, R3, UR5, PT ;  /* 0x0000000503007c0c */ /* 0x000fe2000bfa6270 */
[----:B------:R-:W-:-:S06]  /*29e0*/  IMAD.U32 R3, RZ, RZ, UR28 ;  /* 0x0000001cff037e24 */ /* 0x000fcc000f8e00ff */
[----:B------:R-:W-:Y:S01]  /*29f0*/  @P0 BAR.SYNC.DEFER_BLOCKING 0x0 ;  /* 0x0000000000000b1d */ /* 0x000fe20000010000 */
[----:B------:R-:W-:-:S04]  /*2a00*/  IMAD.WIDE.U32 R4, R3, UR30, R4 ;  /* 0x0000001e03047c25 */ /* 0x000fc8000f8e0004 */
[----:B------:R-:W-:Y:S01]  /*2a10*/  IMAD.U32 R7, RZ, RZ, UR11 ;  /* 0x0000000bff077e24 */ /* 0x000fe2000f8e00ff */
[----:B------:R-:W-:Y:S01]  /*2a20*/  IADD3 R4, P2, R4, UR47, RZ ;  /* 0x0000002f04047c10 */ /* 0x000fe2000ff5e0ff */
[----:B------:R-:W-:-:S03]  /*2a30*/  IMAD R3, R16, UR24, RZ ;  /* 0x0000001810037c24 */ /* 0x000fc6000f8e02ff */
[----:B------:R-:W-:Y:S02]  /*2a40*/  IADD3.X R5, R5, UR50, R7, P2, !PT ;  /* 0x0000003205057c10 */ /* 0x000fe400097fe407 */
[----:B------:R-:W-:Y:S01]  /*2a50*/  ISETP.GE.AND P2, PT, R0, UR6, PT ;  /* 0x0000000600007c0c */ /* 0x000fe2000bf46270 */
[----:B------:R-:W-:Y:S01]  /*2a60*/  IMAD R14, R6, UR25, R3 ;  /* 0x00000019060e7c24 */ /* 0x000fe2000f8e0203 */
[----:B---3--:R-:W-:Y:S01]  /*2a70*/  LEA R3, R19, UR4, 0x1 ;  /* 0x0000000413037c11 */ /* 0x008fe2000f8e08ff */
[----:B------:R-:W-:Y:S01]  /*2a80*/  IMAD R7, R16, UR22, RZ ;  /* 0x0000001610077c24 */ /* 0x000fe2000f8e02ff */
[----:B------:R-:W-:Y:S01]  /*2a90*/  @!P1 IADD3 R12, P0, R0, 0x40, RZ ;  /* 0x00000040000c9810 */ /* 0x000fe20007f1e0ff */
[C---:B------:R-:W-:Y:S01]  /*2aa0*/  IMAD.WIDE.U32 R8, R6.reuse, UR24, R8 ;  /* 0x0000001806087c25 */ /* 0x040fe2000f8e0008 */
[----:B------:R-:W-:Y:S02]  /*2ab0*/  USHF.L.U32 UR11, UR43, 0x7, URZ ;  /* 0x000000072b0b7899 */ /* 0x000fe4000800063f */
[----:B------:R-:W-:Y:S01]  /*2ac0*/  ULEA.HI UR6, UR7, UR7, URZ, 0x1 ;  /* 0x0000000707067291 */ /* 0x000fe2000f8f083f */
[----:B------:R-:W-:-:S02]  /*2ad0*/  IMAD R13, R6, UR23, R7 ;  /* 0x00000017060d7c24 */ /* 0x000fc4000f8e0207 */
[----:B------:R-:W-:Y:S01]  /*2ae0*/  IMAD.WIDE.U32 R4, R6, UR22, R4 ;  /* 0x0000001606047c25 */ /* 0x000fe2000f8e0004 */
[----:B------:R-:W-:Y:S01]  /*2af0*/  @P4 STS [R3+0x4000], RZ ;  /* 0x004000ff03004388 */ /* 0x000fe20000000800 */
[----:B------:R-:W-:Y:S01]  /*2b00*/  UIMAD.WIDE.U32 UR22, UR42, 0x80, URZ ;  /* 0x000000802a1678a5 */ /* 0x000fe2000f8e003f */
[----:B------:R-:W2:Y:S01]  /*2b10*/  @!P2 LDC.64 R20, c[0x0][0x218] ;  /* 0x00008600ff14ab82 */ /* 0x000ea20000000a00 */
[----:B------:R-:W-:Y:S01]  /*2b20*/  IMAD.IADD R7, R9, 0x1, R14 ;  /* 0x0000000109077824 */ /* 0x000fe200078e020e */
[----:B------:R-:W-:Y:S01]  /*2b30*/  @P4 STS [R3+0x4004], RZ ;  /* 0x004004ff03004388 */ /* 0x000fe20000000800 */
[----:B------:R-:W-:-:S03]  /*2b40*/  @!P1 IMAD.X R9, RZ, RZ, R18, P0 ;  /* 0x000000ffff099224 */ /* 0x000fc600000e0612 */
[----:B------:R-:W-:Y:S01]  /*2b50*/  @P4 STS.64 [R3+0x4008], RZ ;  /* 0x004008ff03004388 */ /* 0x000fe20000000a00 */
[----:B------:R-:W-:Y:S01]  /*2b60*/  @!P2 IMAD.MOV.U32 R6, RZ, RZ, R8 ;  /* 0x000000ffff06a224 */ /* 0x000fe200078e0008 */
[----:B------:R-:W3:Y:S02]  /*2b70*/  @!P2 LDC.64 R26, c[0x0][0x220] ;  /* 0x00008800ff1aab82 */ /* 0x000ee40000000a00 */
[----:B------:R-:W-:Y:S01]  /*2b80*/  @!PT LDS RZ, [RZ] ;  /* 0x00000000fffff984 */ /* 0x000fe20000000800 */
[----:B------:R-:W-:Y:S01]  /*2b90*/  @!PT LDS RZ, [RZ] ;  /* 0x00000000fffff984 */ /* 0x000fe20000000800 */
[----:B------:R-:W-:Y:S01]  /*2ba0*/  @!PT LDS RZ, [RZ] ;  /* 0x00000000fffff984 */ /* 0x000fe20000000800 */
[----:B------:R-:W-:Y:S01]  /*2bb0*/  @!P4 LDGSTS.E.BYPASS.LTC128B.128 [R3+0x4000], desc[UR8][R228.64] ;  /* 0x04000000e403cfae */ /* 0x000fe2000b901d48 */
[----:B------:R-:W-:-:S03]  /*2bc0*/  ULOP3.LUT UR6, UR6, 0xfffffffe, URZ, 0xc0, !UPT ;  /* 0xfffffffe06067892 */ /* 0x000fc6000f8ec03f */
[----:B------:R-:W-:Y:S04]  /*2bd0*/  @P3 STS.128 [R3+0x5000], RZ ;  /* 0x005000ff03003388 */ /* 0x000fe80000000c00 */
[----:B------:R-:W-:Y:S01]  /*2be0*/  @!PT LDS RZ, [RZ] ;  /* 0x00000000fffff984 */ /* 0x000fe20000000800 */
[----:B------:R-:W-:Y:S01]  /*2bf0*/  @!PT LDS RZ, [RZ] ;  /* 0x00000000fffff984 */ /* 0x000fe20000000800 */
[----:B------:R-:W-:Y:S01]  /*2c00*/  @!PT LDS RZ, [RZ] ;  /* 0x00000000fffff984 */ /* 0x000fe20000000800 */
[----:B------:R4:W-:Y:S01]  /*2c10*/  @!P3 LDGSTS.E.BYPASS.LTC128B.128 [R3+0x5000], desc[UR8][R10.64] ;  /* 0x050000000a03bfae */ /* 0x0009e2000b901d48 */
[----:B------:R-:W-:Y:S01]  /*2c20*/  @!P3 IADD3 R14, P0, R230, UR22, RZ ;  /* 0x00000016e60ebc10 */ /* 0x000fe2000ff1e0ff */
[----:B------:R-:W-:-:S04]  /*2c30*/  UIADD3 UR6, UR7, -UR6, URZ ;  /* 0x8000000607067290 */ /* 0x000fc8000fffe03f */
[----:B------:R-:W-:Y:S01]  /*2c40*/  UISETP.NE.AND UP0, UPT, UR6, 0x1, UPT ;  /* 0x000000010600788c */ /* 0x000fe2000bf05270 */
[----:B------:R-:W-:Y:S02]  /*2c50*/  IMAD.IADD R5, R5, 0x1, R13 ;  /* 0x0000000105057824 */ /* 0x000fe400078e020d */
[----:B------:R-:W-:Y:S02]  /*2c60*/  @!P1 IMAD.MOV.U32 R16, RZ, RZ, R4 ;  /* 0x000000ffff109224 */ /* 0x000fe400078e0004 */
[----:B----4-:R-:W-:Y:S02]  /*2c70*/  @!P1 IMAD.MOV.U32 R10, RZ, RZ, R8 ;  /* 0x000000ffff0a9224 */ /* 0x010fe400078e0008 */
[----:B------:R-:W-:Y:S02]  /*2c80*/  @!P1 IMAD.MOV.U32 R11, RZ, RZ, R7 ;  /* 0x000000ffff0b9224 */ /* 0x000fe400078e0007 */
[----:B------:R-:W-:Y:S01]  /*2c90*/  VIADD R118, R129, 0x1000 ;  /* 0x0000100081767836 */ /* 0x000fe20000000000 */
[----:B------:R-:W-:Y:S01]  /*2ca0*/  UIADD3 UR35, UR38, 0x80, UR30 ;  /* 0x0000008026237890 */ /* 0x000fe2000fffe01e */
[----:B------:R-:W-:Y:S01]  /*2cb0*/  @!P1 IMAD R8, R9, UR26, RZ ;  /* 0x0000001a09089c24 */ /* 0x000fe2000f8e02ff */
[----:B------:R-:W-:Y:S01]  /*2cc0*/  CS2R R94, SRZ ;  /* 0x00000000005e7805 */ /* 0x000fe2000001ff00 */
[----:B------:R-:W-:Y:S01]  /*2cd0*/  IMAD.U32 R9, RZ, RZ, UR11 ;  /* 0x0000000bff097e24 */ /* 0x000fe2000f8e00ff */
[----:B------:R-:W-:Y:S01]  /*2ce0*/  CS2R R92, SRZ ;  /* 0x00000000005c7805 */ /* 0x000fe2000001ff00 */
[C---:B------:R-:W-:Y:S01]  /*2cf0*/  @!P1 IMAD R23, R12.reuse, UR27, R8 ;  /* 0x0000001b0c179c24 */ /* 0x040fe2000f8e0208 */
[----:B------:R-:W-:Y:S01]  /*2d00*/  CS2R R98, SRZ ;  /* 0x0000000000627805 */ /* 0x000fe2000001ff00 */
[----:B------:R-:W-:Y:S01]  /*2d10*/  @!P1 IMAD.WIDE.U32 R10, R12, UR26, R10 ;  /* 0x0000001a0c0a9c25 */ /* 0x000fe2000f8e000a */
[----:B------:R-:W-:-:S02]  /*2d20*/  @!P3 IADD3.X R15, R231, UR23, R9, P0, !PT ;  /* 0x00000017e70fbc10 */ /* 0x000fc400087fe409 */
[----:B------:R-:W-:Y:S02]  /*2d30*/  CS2R R96, SRZ ;  /* 0x0000000000607805 */ /* 0x000fe4000001ff00 */
[----:B------:R-:W-:Y:S01]  /*2d40*/  @!P1 IADD3 R12, P0, R0, 0x40, RZ ;  /* 0x00000040000c9810 */ /* 0x000fe20007f1e0ff */
[----:B------:R-:W-:Y:S01]  /*2d50*/  @!P2 IMAD R8, R18, UR26, RZ ;  /* 0x0000001a1208ac24 */ /* 0x000fe2000f8e02ff */
[----:B------:R-:W-:Y:S01]  /*2d60*/  CS2R R90, SRZ ;  /* 0x00000000005a7805 */ /* 0x000fe2000001ff00 */
[----:B------:R-:W-:Y:S01]  /*2d70*/  IMAD.SHL.U32 R122, R129, 0x2, RZ ;  /* 0x00000002817a7824 */ /* 0x000fe200078e00ff */
[----:B------:R-:W-:Y:S01]  /*2d80*/  CS2R R88, SRZ ;  /* 0x0000000000587805 */ /* 0x000fe2000001ff00 */
[C---:B------:R-:W-:Y:S01]  /*2d90*/  @!P2 IMAD R22, R0.reuse, UR27, R8 ;  /* 0x0000001b0016ac24 */ /* 0x040fe2000f8e0208 */
[----:B------:R-:W-:Y:S01]  /*2da0*/  CS2R R86, SRZ ;  /* 0x0000000000567805 */ /* 0x000fe2000001ff00 */
[----:B------:R-:W-:Y:S01]  /*2db0*/  @!P2 IMAD.WIDE.U32 R8, R0, UR26, R6 ;  /* 0x0000001a0008ac25 */ /* 0x000fe2000f8e0006 */
[----:B------:R-:W-:-:S02]  /*2dc0*/  CS2R R84, SRZ ;  /* 0x0000000000547805 */ /* 0x000fc4000001ff00 */
[----:B------:R-:W-:Y:S02]  /*2dd0*/  CS2R R78, SRZ ;  /* 0x00000000004e7805 */ /* 0x000fe4000001ff00 */
[----:B------:R-:W-:Y:S01]  /*2de0*/  CS2R R76, SRZ ;  /* 0x00000000004c7805 */ /* 0x000fe2000001ff00 */
[----:B------:R-:W-:Y:S01]  /*2df0*/  VIADD R6, R19, 0x1000 ;  /* 0x0000100013067836 */ /* 0x000fe20000000000 */
[----:B------:R-:W-:Y:S01]  /*2e00*/  CS2R R82, SRZ ;  /* 0x0000000000527805 */ /* 0x000fe2000001ff00 */
[----:B------:R-:W-:Y:S01]  /*2e10*/  @!P1 IMAD.X R7, RZ, RZ, R18, P0 ;  /* 0x000000ffff079224 */ /* 0x000fe200000e0612 */
[----:B------:R-:W-:Y:S01]  /*2e20*/  PLOP3.LUT P0, PT, PT, PT, UP0, 0x80, 0x0 ;  /* 0x000000000000781c */ /* 0x000fe20003f0f008 */
[----:B------:R-:W-:Y:S01]  /*2e30*/  @!P1 IMAD.MOV.U32 R17, RZ, RZ, R5 ;  /* 0x000000ffff119224 */ /* 0x000fe200078e0005 */
[----:B------:R-:W-:Y:S01]  /*2e40*/  CS2R R80, SRZ ;  /* 0x0000000000507805 */ /* 0x000fe2000001ff00 */
[----:B------:R-:W-:Y:S01]  /*2e50*/  @!P1 IMAD R7, R7, UR28, RZ ;  /* 0x0000001c07079c24 */ /* 0x000fe2000f8e02ff */
[----:B------:R-:W-:-:S02]  /*2e60*/  SEL R6, R6, R19, !P0 ;  /* 0x0000001306067207 */ /* 0x000fc40004000000 */
[----:B------:R-:W-:Y:S02]  /*2e70*/  CS2R R74, SRZ ;  /* 0x00000000004a7805 */ /* 0x000fe4000001ff00 */
[----:B------:R-:W-:Y:S01]  /*2e80*/  CS2R R72, SRZ ;  /* 0x0000000000487805 */ /* 0x000fe2000001ff00 */
[----:B------:R-:W-:Y:S01]  /*2e90*/  @!P1 IMAD R19, R12, UR29, R7 ;  /* 0x0000001d0c139c24 */ /* 0x000fe2000f8e0207 */
[----:B------:R-:W-:Y:S01]  /*2ea0*/  LEA R251, R6, UR4, 0x1 ;  /* 0x0000000406fb7c11 */ /* 0x000fe2000f8e08ff */
[----:B------:R-:W-:Y:S01]  /*2eb0*/  @!P1 IMAD.WIDE.U32 R6, R12, UR28, R16 ;  /* 0x0000001c0c069c25 */ /* 0x000fe2000f8e0010 */
[----:B------:R-:W-:Y:S01]  /*2ec0*/  CS2R R70, SRZ ;  /* 0x0000000000467805 */ /* 0x000fe2000001ff00 */
[----:B------:R-:W4:Y:S01]  /*2ed0*/  @!P1 LDC.64 R16, c[0x0][0x220] ;  /* 0x00008800ff109b82 */ /* 0x000f220000000a00 */
[----:B------:R-:W-:Y:S01]  /*2ee0*/  CS2R R68, SRZ ;  /* 0x0000000000447805 */ /* 0x000fe2000001ff00 */
[----:B------:R-:W-:Y:S01]  /*2ef0*/  @!P2 IMAD R13, R18, UR28, RZ ;  /* 0x0000001c120dac24 */ /* 0x000fe2000f8e02ff */
[----:B------:R-:W-:Y:S01]  /*2f00*/  @P4 STS [R251], RZ ;  /* 0x000000fffb004388 */ /* 0x000fe20000000800 */
[----:B------:R-:W-:Y:S01]  /*2f10*/  @!P2 IMAD.WIDE.U32 R4, R0, UR28, R4 ;  /* 0x0000001c0004ac25 */ /* 0x000fe2000f8e0004 */
[----:B------:R-:W-:-:S02]  /*2f20*/  USHF.L.U32 UR34, UR20, 0x3, URZ ;  /* 0x0000000314227899 */ /* 0x000fc4000800063f */
[----:B------:R-:W-:Y:S01]  /*2f30*/  @P4 STS [R251+0x4], RZ ;  /* 0x000004fffb004388 */ /* 0x000fe20000000800 */
[----:B------:R-:W-:Y:S01]  /*2f40*/  @!P2 IMAD R18, R0, UR29, R13 ;  /* 0x0000001d0012ac24 */ /* 0x000fe2000f8e020d */
[----:B------:R-:W-:Y:S01]  /*2f50*/  USHF.L.U32 UR33, UR20, 0x4, URZ ;  /* 0x0000000414217899 */ /* 0x000fe2000800063f */
[----:B------:R-:W-:Y:S01]  /*2f60*/  @!P2 IMAD.IADD R0, R9, 0x1, R22 ;  /* 0x000000010900a824 */ /* 0x000fe200078e0216 */
[----:B------:R-:W-:Y:S01]  /*2f70*/  @P4 STS [R251+0x8], RZ ;  /* 0x000008fffb004388 */ /* 0x000fe20000000800 */
[----:B------:R-:W-:Y:S02]  /*2f80*/  UIMAD UR32, UR20, 0x18, URZ ;  /* 0x00000018142078a4 */ /* 0x000fe4000f8e023f */
[----:B------:R-:W-:Y:S01]  /*2f90*/  USHF.L.U32 UR31, UR20, 0x5, URZ ;  /* 0x00000005141f7899 */ /* 0x000fe2000800063f */
[----:B------:R-:W-:Y:S01]  /*2fa0*/  @P4 STS [R251+0xc], RZ ;  /* 0x00000cfffb004388 */ /* 0x000fe20000000800 */
[----:B------:R-:W-:Y:S02]  /*2fb0*/  UIMAD UR25, UR20, 0x50, URZ ;  /* 0x00000050141978a4 */ /* 0x000fe4000f8e023f */
[----:B------:R-:W-:Y:S01]  /*2fc0*/  UIMAD UR24, UR20, 0x58, URZ ;  /* 0x00000058141878a4 */ /* 0x000fe2000f8e023f */
[----:B------:R-:W-:Y:S01]  /*2fd0*/  @!PT LDS RZ, [RZ] ;  /* 0x00000000fffff984 */ /* 0x000fe20000000800 */
[----:B------:R-:W-:Y:S01]  /*2fe0*/  @!PT LDS RZ, [RZ] ;  /* 0x00000000fffff984 */ /* 0x000fe20000000800 */
[----:B------:R-:W-:Y:S01]  /*2ff0*/  @!PT LDS RZ, [RZ] ;  /* 0x00000000fffff984 */ /* 0x000fe20000000800 */
[----:B------:R-:W-:Y:S01]  /*3000*/  @!P4 LDGSTS.E.BYPASS.LTC128B.128 [R251], desc[UR8][R230.64] ;  /* 0x00000000e6fbcfae */ /* 0x000fe2000b901d48 */
[C---:B--2---:R-:W-:Y:S01]  /*3010*/  @!P2 LEA R12, P4, R8.reuse, R20, 0x1 ;  /* 0x00000014080ca211 */ /* 0x044fe200078808ff */
[----:B------:R-:W-:Y:S01]  /*3020*/  @!P2 IMAD.IADD R5, R5, 0x1, R18 ;  /* 0x000000010505a824 */ /* 0x000fe200078e0212 */
[----:B------:R-:W-:Y:S01]  /*3030*/  UIMAD UR22, UR20, 0x68, URZ ;  /* 0x00000068141678a4 */ /* 0x000fe2000f8e023f */
[----:B------:R-:W-:Y:S01]  /*3040*/  @P3 STS [R251+0x1000], RZ ;  /* 0x001000fffb003388 */ /* 0x000fe20000000800 */
[----:B------:R-:W-:Y:S01]  /*3050*/  @!P2 LEA.HI.X R13, R8, R21, R0, 0x1, P4 ;  /* 0x00000015080da211 */ /* 0x000fe200020f0c00 */
[----:B------:R-:W-:Y:S01]  /*3060*/  @!P1 IMAD.IADD R0, R11, 0x1, R23 ;  /* 0x000000010b009824 */ /* 0x000fe200078e0217 */
[----:B------:R-:W-:Y:S01]  /*3070*/  UIMAD UR21, UR20, 0x70, URZ ;  /* 0x00000070141578a4 */ /* 0x000fe2000f8e023f */
[----:B------:R-:W-:Y:S01]  /*3080*/  @P3 STS [R251+0x1004], RZ ;  /* 0x001004fffb003388 */ /* 0x000fe20000000800 */
[----:B------:R-:W-:Y:S01]  /*3090*/  UIADD3 UR19, -UR19, URZ, URZ ;  /* 0x0000003f13137290 */ /* 0x000fe2000fffe13f */
[----:B------:R-:W-:-:S02]  /*30a0*/  ULDC UR6, c[0x0][0x2ec] ;  /* 0x0000bb0000067ab9 */ /* 0x000fc40000000800 */
[----:B------:R-:W-:Y:S04]  /*30b0*/  @P3 STS [R251+0x1008], RZ ;  /* 0x001008fffb003388 */ /* 0x000fe80000000800 */
[----:B------:R-:W-:Y:S04]  /*30c0*/  @P3 STS [R251+0x100c], RZ ;  /* 0x00100cfffb003388 */ /* 0x000fe80000000800 */
[----:B------:R-:W-:Y:S01]  /*30d0*/  @!PT LDS RZ, [RZ] ;  /* 0x00000000fffff984 */ /* 0x000fe20000000800 */
[----:B------:R-:W-:Y:S01]  /*30e0*/  @!PT LDS RZ, [RZ] ;  /* 0x00000000fffff984 */ /* 0x000fe20000000800 */
[----:B------:R-:W-:Y:S01]  /*30f0*/  @!PT LDS RZ, [RZ] ;  /* 0x00000000fffff984 */ /* 0x000fe20000000800 */
[----:B------:R1:W-:Y:S01]  /*3100*/  @!P3 LDGSTS.E.BYPASS.LTC128B.128 [R251+0x1000], desc[UR8][R14.64] ;  /* 0x010000000efbbfae */ /* 0x0003e2000b901d48 */
[----:B---3--:R-:W-:-:S04]  /*3110*/  @!P2 LEA R8, P3, R4, R26, 0x1 ;  /* 0x0000001a0408a211 */ /* 0x008fc800078608ff */
[----:B------:R-:W-:Y:S01]  /*3120*/  @!P2 LEA.HI.X R9, R4, R27, R5, 0x1, P3 ;  /* 0x0000001b0409a211 */ /* 0x000fe200018f0c05 */
[----:B------:R-:W-:Y:S01]  /*3130*/  @!P1 IMAD.IADD R5, R7, 0x1, R19 ;  /* 0x0000000107059824 */ /* 0x000fe200078e0213 */
[C---:B----4-:R-:W-:Y:S01]  /*3140*/  @!P1 LEA R4, P3, R6.reuse, R16, 0x1 ;  /* 0x0000001006049211 */ /* 0x050fe200078608ff */
[----:B------:R-:W-:Y:S03]  /*3150*/  @P2 STS [R3+0x6000], RZ ;  /* 0x006000ff03002388 */ /* 0x000fe60000000800 */
[----:B------:R-:W-:Y:S01]  /*3160*/  @!P1 LEA.HI.X R5, R6, R17, R5, 0x1, P3 ;  /* 0x0000001106059211 */ /* 0x000fe200018f0c05 */
[----:B------:R-:W-:Y:S04]  /*3170*/  @P2 STS [R3+0x6004], RZ ;  /* 0x006004ff03002388 */ /* 0x000fe80000000800 */
[----:B------:R-:W-:Y:S04]  /*3180*/  @P2 STS.64 [R3+0x6008], RZ ;  /* 0x006008ff03002388 */ /* 0x000fe80000000a00 */
[----:B------:R-:W-:Y:S01]  /*3190*/  @!PT LDS RZ, [RZ] ;  /* 0x00000000fffff984 */ /* 0x000fe20000000800 */
[----:B------:R-:W-:Y:S01]  /*31a0*/  @!PT LDS RZ, [RZ] ;  /* 0x00000000fffff984 */ /* 0x000fe20000000800 */
[----:B------:R-:W-:Y:S01]  /*31b0*/  @!PT LDS RZ, [RZ] ;  /* 0x00000000fffff984 */ /* 0x000fe20000000800 */
[----:B------:R-:W-:Y:S01]  /*31c0*/  @!P2 LDGSTS.E.BYPASS.LTC128B.128 [R3+0x6000], desc[UR8][R12.64] ;  /* 0x060000000c03afae */ /* 0x000fe2000b901d48 */
[----:B-1----:R-:W-:-:S04]  /*31d0*/  @!P1 LEA R14, P4, R10, R24, 0x1 ;  /* 0x000000180a0e9211 */ /* 0x002fc800078808ff */
[----:B------:R-:W-:Y:S01]  /*31e0*/  @!P1 LEA.HI.X R15, R10, R25, R0, 0x1, P4 ;  /* 0x000000190a0f9211 */ /* 0x000fe200020f0c00 */
[----:B------:R-:W-:Y:S01]  /*31f0*/  VIADD R0, R28, 0x48 ;  /* 0x000000481c007836 */ /* 0x000fe20000000000 */
[----:B------:R-:W-:Y:S04]  /*3200*/  @P1 STS.128 [R3+0x7000], RZ ;  /* 0x007000ff03001388 */ /* 0x000fe80000000c00 */
[----:B------:R-:W-:Y:S01]  /*3210*/  ISETP.GE.AND P3, PT, R0, UR5, PT ;  /* 0x0000000500007c0c */ /* 0x000fe2000bf66270 */
[----:B------:R-:W-:Y:S01]  /*3220*/  @!PT LDS RZ, [RZ] ;  /* 0x00000000fffff984 */ /* 0x000fe20000000800 */
[----:B------:R-:W-:Y:S01]  /*3230*/  @!PT LDS RZ, [RZ] ;  /* 0x00000000fffff984 */ /* 0x000fe20000000800 */
[----:B------:R-:W-:Y:S01]  /*3240*/  @!PT LDS RZ, [RZ] ;  /* 0x00000000fffff984 */ /* 0x000fe20000000800 */
[----:B------:R-:W-:Y:S01]  /*3250*/  @!P1 LDGSTS.E.BYPASS.LTC128B.128 [R3+0x7000], desc[UR8][R14.64] ;  /* 0x070000000e039fae */ /* 0x000fe2000b901d48 */
[C---:B------:R-:W-:Y:S01]  /*3260*/  IMAD.SHL.U32 R6, R28.reuse, 0x4, RZ ;  /* 0x000000041c067824 */ /* 0x040fe200078e00ff */
[----:B------:R-:W-:Y:S02]  /*3270*/  ISETP.GE.AND P4, PT, R28, UR5, PT ;  /* 0x000000051c007c0c */ /* 0x000fe4000bf86270 */
[----:B------:R-:W-:Y:S01]  /*3280*/  SEL R118, R118, R129, !P0 ;  /* 0x0000008176767207 */ /* 0x000fe20004000000 */
[----:B------:R-:W-:Y:S01]  /*3290*/  @P2 STS [R3+0x8000], RZ ;  /* 0x008000ff03002388 */ /* 0x000fe20000000800 */
[----:B------:R-:W-:-:S03]  /*32a0*/  UIMAD UR30, UR20, 0x28, URZ ;  /* 0x00000028141e78a4 */ /* 0x000fc6000f8e023f */
[----:B------:R-:W-:Y:S04]  /*32b0*/  @P2 STS [R3+0x8004], RZ ;  /* 0x008004ff03002388 */ /* 0x000fe80000000800 */
[----:B------:R-:W-:Y:S01]  /*32c0*/  @P2 STS.64 [R3+0x8008], RZ ;  /* 0x008008ff03002388 */ /* 0x000fe20000000a00 */
[----:B------:R-:W-:Y:S02]  /*32d0*/  UIMAD UR29, UR20, 0x30, URZ ;  /* 0x00000030141d78a4 */ /* 0x000fe4000f8e023f */
[----:B------:R-:W-:Y:S01]  /*32e0*/  UIMAD UR28, UR20, 0x38, URZ ;  /* 0x00000038141c78a4 */ /* 0x000fe2000f8e023f */
[----:B------:R-:W-:Y:S01]  /*32f0*/  @!PT LDS RZ, [RZ] ;  /* 0x00000000fffff984 */ /* 0x000fe20000000800 */
[----:B------:R-:W-:Y:S01]  /*3300*/  @!PT LDS RZ, [RZ] ;  /* 0x00000000fffff984 */ /* 0x000fe20000000800 */
[----:B------:R-:W-:Y:S01]  /*3310*/  @!PT LDS RZ, [RZ] ;  /* 0x00000000fffff984 */ /* 0x000fe20000000800 */
[----:B------:R1:W-:Y:S01]  /*3320*/  @!P2 LDGSTS.E.BYPASS.LTC128B.128 [R3+0x8000], desc[UR8][R8.64] ;  /* 0x080000000803afae */ /* 0x0003e2000b901d48 */
[----:B------:R-:W-:Y:S02]  /*3330*/  USHF.L.U32 UR27, UR20, 0x6, URZ ;  /* 0x00000006141b7899 */ /* 0x000fe4000800063f */
[----:B------:R-:W-:Y:S01]  /*3340*/  UIMAD UR26, UR20, 0x48, URZ ;  /* 0x00000048141a78a4 */ /* 0x000fe2000f8e023f */
[----:B------:R2:W-:Y:S01]  /*3350*/  @P1 STS.128 [R3+0x9000], RZ ;  /* 0x009000ff03001388 */ /* 0x0005e20000000c00 */
[----:B------:R-:W-:-:S02]  /*3360*/  UIMAD UR23, UR20, 0x60, URZ ;  /* 0x00000060141778a4 */ /* 0x000fc4000f8e023f */
[----:B------:R-:W-:Y:S01]  /*3370*/  UIADD3 UR35, UR35, -UR10, URZ ;  /* 0x8000000a23237290 */ /* 0x000fe2000fffe03f */
[----:B------:R-:W-:Y:S01]  /*3380*/  @!PT LDS RZ, [RZ] ;  /* 0x00000000fffff984 */ /* 0x000fe20000000800 */
[----:B------:R-:W-:Y:S01]  /*3390*/  @!PT LDS RZ, [RZ] ;  /* 0x00000000fffff984 */ /* 0x000fe20000000800 */
[----:B------:R-:W-:Y:S01]  /*33a0*/  @!PT LDS RZ, [RZ] ;  /* 0x00000000fffff984 */ /* 0x000fe20000000800 */
[----:B------:R3:W-:Y:S01]  /*33b0*/  @!P1 LDGSTS.E.BYPASS.LTC128B.128 [R3+0x9000], desc[UR8][R4.64] ;  /* 0x0900000004039fae */ /* 0x0007e2000b901d48 */
[----:B------:R-:W-:-:S03]  /*33c0*/  ULDC UR5, c[0x0][0x39c] ;  /* 0x0000e70000057ab9 */ /* 0x000fc60000000800 */
[----:B------:R-:W0:Y:S01]  /*33d0*/  LDGDEPBAR ;  /* 0x00000000000079af */ /* 0x000e220000000000 */
[----:B-1----:R-:W-:Y:S02]  /*33e0*/  SHF.R.S32.HI R8, RZ, 0x1f, R28 ;  /* 0x0000001fff087819 */ /* 0x002fe4000001141c */
[----:B---3--:R-:W-:Y:S02]  /*33f0*/  IADD3 R4, P2, R6, UR13, RZ ;  /* 0x0000000d06047c10 */ /* 0x008fe4000ff5e0ff */
[----:B------:R-:W-:Y:S02]  /*3400*/  SHF.L.U64.HI R5, R28, 0x2, R8 ;  /* 0x000000021c057819 */ /* 0x000fe40000010208 */
[----:B--2---:R-:W-:Y:S02]  /*3410*/  SHF.R.S32.HI R3, RZ, 0x1f, R0 ;  /* 0x0000001fff037819 */ /* 0x004fe40000011400 */
[----:B------:R-:W-:Y:S02]  /*3420*/  @!P3 LEA R6, P1, R0, UR13, 0x2 ;  /* 0x0000000d0006bc11 */ /* 0x000fe4000f8210ff */
[----:B------:R-:W-:-:S02]  /*3430*/  IADD3.X R5, R5, UR12, RZ, P2, !PT ;  /* 0x0000000c05057c10 */ /* 0x000fc400097fe4ff */
[----:B------:R-:W-:-:S03]  /*3440*/  @!P3 LEA.HI.X R7, R0, UR12, R3, 0x2, P1 ;  /* 0x0000000c0007bc11 */ /* 0x000fc600088f1403 */
[----:B------:R-:W2:Y:S04]  /*3450*/  @!P4 LDG.E R32, desc[UR8][R4.64] ;  /* 0x000000080420c981 */ /* 0x000ea8000c1e1900 */
[----:B------:R-:W3:Y:S04]  /*3460*/  @!P6 LDG.E R31, desc[UR8][R4.64+0x20] ;  /* 0x00002008041fe981 */ /* 0x000ee8000c1e1900 */
[----:B------:R-:W4:Y:S04]  /*3470*/  @!P5 LDG.E R30, desc[UR8][R4.64+0x100] ;  /* 0x00010008041ed981 */ /* 0x000f28000c1e1900 */
[----:B------:R1:W5:Y:S01]  /*3480*/  @!P3 LDG.E R29, desc[UR8][R6.64] ;  /* 0x00000008061db981 */ /* 0x000362000c1e1900 */
[----:B------:R-:W-:-:S02]  /*3490*/  VIADD R3, R28, 0x1 ;  /* 0x000000011c037836 */ /* 0x000fc40000000000 */
[----:B------:R-:W-:-:S05]  /*34a0*/  IMAD.U32 R0, RZ, RZ, UR38 ;  /* 0x00000026ff007e24 */ /* 0x000fca000f8e00ff */
[----:B------:R-:W-:Y:S01]  /*34b0*/  IADD3 R0, R3, UR10, -R0 ;  /* 0x0000000a03007c10 */ /* 0x000fe2000fffe800 */
[----:B------:R-:W-:-:S04]  /*34c0*/  IMAD.SHL.U32 R3, R28, 0x4, RZ ;  /* 0x000000041c037824 */ /* 0x000fc800078e00ff */
[----:B------:R1:W-:Y:S04]  /*34d0*/  STL [R1+0x28], R0 ;  /* 0x0000280001007387 */ /* 0x0003e80000100800 */
[----:B------:R1:W-:Y:S02]  /*34e0*/  STL [R1+0x24], R3 ;  /* 0x0000240301007387 */ /* 0x0003e40000100800 */
[C---:B-1----:R-:W-:Y:S01]  /*34f0*/  SHF.L.U64.HI R6, R28.reuse, 0x2, R8 ;  /* 0x000000021c067819 */ /* 0x042fe20000010208 */
[----:B------:R-:W-:-:S05]  /*3500*/  VIADD R0, R28, 0xffffff80 ;  /* 0xffffff801c007836 */ /* 0x000fca0000000000 */
[----:B------:R-:W-:-:S04]  /*3510*/  SHF.R.S32.HI R3, RZ, 0x1f, R0 ;  /* 0x0000001fff037819 */ /* 0x000fc80000011400 */
        /* <DEDUP_REMOVED lines=10> */
[----:B-----5:R1:W-:Y:S04]  /*35c0*/  STL [R1+0xc], R29 ;  /* 0x00000c1d01007387 */ /* 0x0203e80000100800 */
[----:B------:R1:W-:Y:S04]  /*35d0*/  STL [R1+0x20], R6 ;  /* 0x0000200601007387 */ /* 0x0003e80000100800 */
[----:B------:R1:W-:Y:S04]  /*35e0*/  STL [R1+0x1c], R5 ;  /* 0x00001c0501007387 */ /* 0x0003e80000100800 */
[----:B------:R1:W-:Y:S02]  /*35f0*/  STL [R1+0x18], R0 ;  /* 0x0000180001007387 */ /* 0x0003e40000100800 */
.L_x_577:
[----:B------:R-:W0:Y:S01]  /*3600*/  LDGDEPBAR ;  /* 0x00000000000079af */ /* 0x000e220000000000 */
[----:B------:R-:W-:Y:S01]  /*3610*/  IADD3 R112, R123, R118, RZ ;  /* 0x000000767b707210 */ /* 0x000fe20007ffe0ff */
[----:B------:R-:W-:Y:S01]  /*3620*/  USHF.L.U32 UR11, UR7, 0x7, URZ ;  /* 0x00000007070b7899 */ /* 0x000fe2000800063f */
[----:B-1----:R-:W-:Y:S05]  /*3630*/  MOV R0, UR18 ;  /* 0x0000001200007c02 */ /* 0x002fea0008000f00 */
        /* <DEDUP_REMOVED lines=184> */
[-C--:B------:R-:W-:Y:S01]  /*41c0*/  @!P0 ISETP.GE.AND P3, PT, R0, R10.reuse, PT ;  /* 0x0000000a0000820c */ /* 0x080fe20003f66270 */
        /* <DEDUP_REMOVED lines=32> */
[-C--:B------:R-:W-:Y:S01]  /*43d0*/  @!P0 ISETP.GE.AND P1, PT, R17, R15.reuse, PT ;  /* 0x0000000f1100820c */ /* 0x080fe20003f26270 */
        /* <DEDUP_REMOVED lines=60> */
[C---:B------:R-:W-:Y:S05]  /*47a0*/  @!P0 ISETP.GE.AND P1, PT, R17.reuse, R11, PT ;  /* 0x0000000b1100820c */ /* 0x040fea0003f26270 */
[----:B------:R3:W-:Y:S10]  /*47b0*/  MUFU.EX2 R75, R4 ;  /* 0x00000004004b7308 */ /* 0x0007f40000000800 */
[----:B------:R-:W-:Y:S01]  /*47c0*/  MUFU.TANH R143, R39 ;  /* 0x00000027008f7308 */ /* 0x000fe20000002400 */
[----:B-1----:R-:W-:Y:S02]  /*47d0*/  MOV R5, R152 ;  /* 0x0000009800057202 */ /* 0x002fe40000000f00 */
[----:B------:R-:W-:Y:S02]  /*47e0*/  @!P0 FSEL R5, R152, -INF , !P2 ;  /* 0xff80000098058808 */ /* 0x000fe40005000000 */
[----:B------:R-:W-:Y:S02]  /*47f0*/  @!P0 ISETP.GE.AND P2, PT, R17, R10, PT ;  /* 0x0000000a1100820c */ /* 0x000fe40003f46270 */
        /* <DEDUP_REMOVED lines=35> */
[----:B------:R-:W1:Y:S01]  /*4a30*/  MUFU.TANH R149, R45 ;  /* 0x0000002d00957308 */ /* 0x000e620000002400 */
        /* <DEDUP_REMOVED lines=26> */
[----:B------:R-:W-:Y:S05]  /*4be0*/  @!P0 ISETP.GE.AND P1, PT, R16, R15, PT ;  /* 0x0000000f1000820c */ /* 0x000fea0003f26270 */
        /* <DEDUP_REMOVED lines=8> */
[-C--:B------:R-:W-:Y:S04]  /*4c70*/  @!P0 ISETP.GE.AND P2, PT, R17, R14.reuse, PT ;  /* 0x0000000e1100820c */ /* 0x080fe80003f46270 */
[----:B------:R-:W-:Y:S03]  /*4c80*/  MUFU.TANH R135, R51 ;  /* 0x0000003300877308 */ /* 0x000fe60000002400 */
[----:B------:R-:W-:Y:S01]  /*4c90*/  MOV R16, R147 ;  /* 0x0000009300107202 */ /* 0x000fe20000000f00 */
[-C--:B------:R-:W-:Y:S03]  /*4ca0*/  HMMA.16816.F32.BF16 R60, R112, R6.reuse, R60 ;  /* 0x00000006703c723c */ /* 0x080fe6000004183c */
[----:B------:R-:W-:Y:S02]  /*4cb0*/  @!P0 FSEL R16, R147, -INF , !P1 ;  /* 0xff80000093108808 */ /* 0x000fe40004800000 */
[----:B------:R-:W-:Y:S01]  /*4cc0*/  @!P0 ISETP.GE.AND P1, PT, R17, R15, PT ;  /* 0x0000000f1100820c */ /* 0x000fe20003f26270 */
[----:B------:R-:W-:Y:S01]  /*4cd0*/  MUFU.EX2 R197, R20 ;  /* 0x0000001400c57308 */ /* 0x000fe20000000800 */
[--C-:B-1----:R-:W-:Y:S01]  /*4ce0*/  FFMA.FTZ R18, R19, UR6, -R13.reuse ;  /* 0x0000000613127c23 */ /* 0x102fe2000801080d */
        /* <DEDUP_REMOVED lines=60> */
[----:B------:R-:W-:Y:S03]  /*50b0*/  @!P0 ISETP.GE.AND P1, PT, R16, R11, PT ;  /* 0x0000000b1000820c */ /* 0x000fe60003f26270 */
        /* <DEDUP_REMOVED lines=11> */
[----:B------:R-:W-:Y:S01]  /*5170*/  FFMA.FTZ R4, R4, UR6, -R8 ;  /* 0x0000000604047c23 */ /* 0x000fe20008010808 */
[----:B---3--:R-:W-:Y:S01]  /*5180*/  MOV R16, R150 ;  /* 0x0000009600107202 */ /* 0x008fe20000000f00 */
[----:B------:R-:W-:Y:S01]  /*5190*/  MUFU.TANH R224, R64 ;  /* 0x0000004000e07308 */ /* 0x000fe20000002400 */
[----:B------:R-:W-:Y:S05]  /*51a0*/  @!P0 FSEL R16, R150, -INF , !P1 ;  /* 0xff80000096108808 */ /* 0x000fea0004800000 */
[--C-:B------:R-:W-:Y:S01]  /*51b0*/  FFMA.FTZ R7, R16, UR6, -R9.reuse ;  /* 0x0000000610077c23 */ /* 0x100fe20008010809 */
        /* <DEDUP_REMOVED lines=32> */
[----:B------:R-:W-:Y:S02]  /*53c0*/  @!P0 ISETP.GE.AND P1, PT, R4, R14, PT ;  /* 0x0000000e0400820c */ /* 0x000fe40003f26270 */
        /* <DEDUP_REMOVED lines=9> */
[CC--:B------:R-:W-:Y:S02]  /*5460*/  @!P0 ISETP.GE.AND P3, PT, R5.reuse, R14.reuse, PT ;  /* 0x0000000e0500820c */ /* 0x0c0fe40003f66270 */
        /* <DEDUP_REMOVED lines=28> */
[----:B------:R-:W-:Y:S01]  /*5630*/  @!P0 ISETP.GE.AND P3, PT, R0, R14, PT ;  /* 0x0000000e0000820c */ /* 0x000fe20003f66270 */
[--C-:B-1----:R-:W-:Y:S01]  /*5640*/  FFMA.FTZ R6, R7, UR6, -R12.reuse ;  /* 0x0000000607067c23 */ /* 0x102fe2000801080c */
[----:B------:R-:W-:Y:S01]  /*5650*/  FFMA.FTZ R7, R5, UR6, -R12 ;  /* 0x0000000605077c23 */ /* 0x000fe2000801080c */
[----:B------:R-:W-:Y:S02]  /*5660*/  MOV R5, R146 ;  /* 0x0000009200057202 */ /* 0x000fe40000000f00 */
[----:B------:R1:W-:Y:S01]  /*5670*/  MUFU.EX2 R140, R6 ;  /* 0x00000006008c7308 */ /* 0x0003e20000000800 */
[----:B------:R-:W-:Y:S02]  /*5680*/  @!P0 FSEL R5, R146, -INF , !P5 ;  /* 0xff80000092058808 */ /* 0x000fe40006800000 */
[----:B------:R-:W-:Y:S07]  /*5690*/  @!P0 ISETP.GE.AND P5, PT, R0, R15, PT ;  /* 0x0000000f0000820c */ /* 0x000fee0003fa6270 */
[----:B------:R4:W2:Y:S01]  /*56a0*/  MUFU.EX2 R138, R7 ;  /* 0x00000007008a7308 */ /* 0x0008a20000000800 */
[----:B-1----:R-:W-:Y:S02]  /*56b0*/  MOV R6, R145 ;  /* 0x0000009100067202 */ /* 0x002fe40000000f00 */
[----:B------:R-:W-:Y:S02]  /*56c0*/  @!P0 FSEL R6, R145, -INF , !P6 ;  /* 0xff80000091068808 */ /* 0x000fe40007000000 */
[----:B------:R-:W-:Y:S02]  /*56d0*/  @!P0 ISETP.GE.AND P6, PT, R4, R15, PT ;  /* 0x0000000f0400820c */ /* 0x000fe40003fc6270 */
[----:B------:R-:W-:Y:S01]  /*56e0*/  MOV R15, R137 ;  /* 0x00000089000f7202 */ /* 0x000fe20000000f00 */
[----:B------:R-:W-:Y:S01]  /*56f0*/  FFMA.FTZ R6, R6, UR6, -R9 ;  /* 0x0000000606067c23 */ /* 0x000fe20008010809 */
        /* <DEDUP_REMOVED lines=25> */
[----:B------:R-:W-:Y:S03]  /*5890*/  FFMA.FTZ R4, R11, UR6, -R8 ;  /* 0x000000060b047c23 */ /* 0x000fe60008010808 */
        /* <DEDUP_REMOVED lines=141> */
[----:B------:R-:W-:Y:S01]  /*6170*/  HMMA.16816.F32.BF16 R64, R100, R106, R64 ;  /* 0x0000006a6440723c */ /* 0x000fe20000041840 */
[----:B------:R1:W5:Y:S03]  /*6180*/  LDL.LU R82, [R1+0x84] ;  /* 0x0000840001527983 */ /* 0x0003660000300800 */
[----:B------:R-:W-:Y:S01]  /*6190*/  FMUL.FTZ R104, R80, R104 ;  /* 0x0000006850687220 */ /* 0x000fe20000410000 */
[----:B------:R-:W-:Y:S01]  /*61a0*/  FADD.FTZ R105, -R114, R5 ;  /* 0x0000000572697221 */ /* 0x000fe20000010100 */
[----:B------:R-:W-:Y:S01]  /*61b0*/  FFMA.FTZ R5, -R81, R81, 1 ;  /* 0x3f80000051057423 */ /* 0x000fe20000010151 */
[----:B------:R-:W-:Y:S01]  /*61c0*/  FMUL.FTZ R102, R76, R20 ;  /* 0x000000144c667220 */ /* 0x000fe20000410000 */
[----:B------:R1:W5:Y:S03]  /*61d0*/  LDL.LU R81, [R1+0x80] ;  /* 0x0000800001517983 */ /* 0x0003660000300800 */
[----:B------:R-:W-:Y:S01]  /*61e0*/  FMUL.FTZ R105, R79, R105 ;  /* 0x000000694f697220 */ /* 0x000fe20000410000 */
[----:B------:R1:W5:Y:S01]  /*61f0*/  LDL.LU R80, [R1+0x7c] ;  /* 0x00007c0001507983 */ /* 0x0003620000300800 */
[----:B------:R-:W-:Y:S01]  /*6200*/  FFMA.FTZ R20, -R74, R74, 1 ;  /* 0x3f8000004a147423 */ /* 0x000fe2000001014a */
[----:B------:R-:W-:Y:S01]  /*6210*/  FADD.FTZ R103, -R114, R21 ;  /* 0x0000001572677221 */ /* 0x000fe20000010100 */
[----:B------:R-:W-:Y:S01]  /*6220*/  FMUL.FTZ R21, R77, R17 ;  /* 0x000000114d157220 */ /* 0x000fe20000410000 */
[----:B------:R1:W5:Y:S01]  /*6230*/  LDL.LU R79, [R1+0x78] ;  /* 0x00007800014f7983 */ /* 0x0003620000300800 */
[----:B------:R-:W-:Y:S01]  /*6240*/  FMUL.FTZ R20, R20, UR5 ;  /* 0x0000000514147c20 */ /* 0x000fe20008410000 */
[----:B------:R-:W-:Y:S01]  /*6250*/  FMUL.FTZ R103, R75, R103 ;  /* 0x000000674b677220 */ /* 0x000fe20000410000 */
[----:B------:R-:W-:Y:S01]  /*6260*/  FADD.FTZ R52, -R114, R52 ;  /* 0x0000003472347221 */ /* 0x000fe20000010100 */
[----:B------:R1:W5:Y:S01]  /*6270*/  LDL.LU R78, [R1+0x74] ;  /* 0x00007400014e7983 */ /* 0x0003620000300800 */
[----:B------:R-:W-:Y:S01]  /*6280*/  FMUL.FTZ R20, R16, R20 ;  /* 0x0000001410147220 */ /* 0x000fe20000410000 */
        /* <DEDUP_REMOVED lines=8> */
[----:B------:R-:W-:Y:S01]  /*6310*/  FFMA.FTZ R4, -R249, R249, 1 ;  /* 0x3f800000f9047423 */ /* 0x000fe200000101f9 */
[----:B------:R-:W-:Y:S01]  /*6320*/  FFMA.FTZ R17, -R252, R252, 1 ;  /* 0x3f800000fc117423 */ /* 0x000fe200000101fc */
[----:B------:R1:W5:Y:S01]  /*6330*/  LDL.LU R75, [R1+0x68] ;  /* 0x00006800014b7983 */ /* 0x0003620000300800 */
[----:B------:R-:W-:Y:S01]  /*6340*/  FMUL.FTZ R100, R105, R5 ;  /* 0x0000000569647220 */ /* 0x000fe20000410000 */
[----:B------:R-:W-:Y:S01]  /*6350*/  FMUL.FTZ R4, R4, UR5 ;  /* 0x0000000504047c20 */ /* 0x000fe20008410000 */
[----:B------:R-:W-:Y:S01]  /*6360*/  FMUL.FTZ R17, R17, UR5 ;  /* 0x0000000511117c20 */ /* 0x000fe20008410000 */
[----:B------:R1:W5:Y:S01]  /*6370*/  LDL.LU R74, [R1+0x64] ;  /* 0x00006400014a7983 */ /* 0x0003620000300800 */
[----:B------:R-:W-:Y:S01]  /*6380*/  FFMA.FTZ R5, -R250, R250, 1 ;  /* 0x3f800000fa057423 */ /* 0x000fe200000101fa */
[----:B------:R-:W-:Y:S01]  /*6390*/  FMUL.FTZ R4, R103, R4 ;  /* 0x0000000467047220 */ /* 0x000fe20000410000 */
[----:B------:R-:W-:Y:S01]  /*63a0*/  FMUL.FTZ R17, R21, R17 ;  /* 0x0000001115117220 */ /* 0x000fe20000410000 */
[----:B------:R-:W-:Y:S01]  /*63b0*/  F2FP.BF16.F32.PACK_AB R16, R100, R101 ;  /* 0x000000656410723e */ /* 0x000fe200000010ff */
[----:B------:R-:W-:Y:S01]  /*63c0*/  FMUL.FTZ R5, R5, UR5 ;  /* 0x0000000505057c20 */ /* 0x000fe20008410000 */
[----:B------:R-:W-:Y:S01]  /*63d0*/  FFMA.FTZ R21, -R237, R237, 1 ;  /* 0x3f800000ed157423 */ /* 0x000fe200000101ed */
[----:B------:R-:W-:Y:S01]  /*63e0*/  FFMA.FTZ R100, -R244, R244, 1 ;  /* 0x3f800000f4647423 */ /* 0x000fe200000101f4 */
[----:B------:R-:W-:Y:S01]  /*63f0*/  F2FP.BF16.F32.PACK_AB R101, R17, R20 ;  /* 0x000000141165723e */ /* 0x000fe200000010ff */
[----:B------:R-:W-:Y:S01]  /*6400*/  FMUL.FTZ R5, R102, R5 ;  /* 0x0000000566057220 */ /* 0x000fe20000410000 */
[C---:B------:R-:W-:Y:S01]  /*6410*/  FADD.FTZ R20, -R114.reuse, R37 ;  /* 0x0000002572147221 */ /* 0x040fe20000010100 */
[----:B------:R-:W-:Y:S01]  /*6420*/  FADD.FTZ R17, -R114, R36 ;  /* 0x0000002472117221 */ /* 0x000fe20000010100 */
[----:B------:R-:W-:Y:S01]  /*6430*/  FMUL.FTZ R21, R21, UR5 ;  /* 0x0000000515157c20 */ /* 0x000fe20008410000 */
[----:B------:R-:W-:Y:S01]  /*6440*/  FMUL.FTZ R100, R100, UR5 ;  /* 0x0000000564647c20 */ /* 0x000fe20008410000 */
[----:B------:R-:W-:Y:S01]  /*6450*/  FMUL.FTZ R20, R70, R20 ;  /* 0x0000001446147220 */ /* 0x000fe20000410000 */
[----:B------:R-:W-:Y:S01]  /*6460*/  FMUL.FTZ R17, R71, R17 ;  /* 0x0000001147117220 */ /* 0x000fe20000410000 */
[----:B------:R-:W-:Y:S01]  /*6470*/  F2FP.BF16.F32.PACK_AB R102, R4, R5 ;  /* 0x000000050466723e */ /* 0x000fe200000010ff */
[----:B------:R-:W-:Y:S01]  /*6480*/  FMUL.FTZ R4, R73, R32 ;  /* 0x0000002049047220 */ /* 0x000fe20000410000 */
[----:B------:R-:W-:Y:S01]  /*6490*/  FMUL.FTZ R5, R72, R33 ;  /* 0x0000002148057220 */ /* 0x000fe20000410000 */
[----:B------:R1:W5:Y:S01]  /*64a0*/  LDL.LU R73, [R1+0x60] ;  /* 0x0000600001497983 */ /* 0x0003620000300800 */
[----:B------:R-:W-:Y:S01]  /*64b0*/  FFMA.FTZ R32, -R238, R238, 1 ;  /* 0x3f800000ee207423 */ /* 0x000fe200000101ee */
[----:B------:R-:W-:Y:S01]  /*64c0*/  FFMA.FTZ R33, -R241, R241, 1 ;  /* 0x3f800000f1217423 */ /* 0x000fe200000101f1 */
[----:B------:R-:W-:Y:S01]  /*64d0*/  FMUL.FTZ R100, R4, R100 ;  /* 0x0000006404647220 */ /* 0x000fe20000410000 */
[----:B------:R1:W5:Y:S01]  /*64e0*/  LDL.LU R72, [R1+0x5c] ;  /* 0x00005c0001487983 */ /* 0x0003620000300800 */
[----:B------:R-:W-:Y:S01]  /*64f0*/  FMUL.FTZ R32, R32, UR5 ;  /* 0x0000000520207c20 */ /* 0x000fe20008410000 */
[----:B------:R-:W-:Y:S01]  /*6500*/  FMUL.FTZ R33, R33, UR5 ;  /* 0x0000000521217c20 */ /* 0x000fe20008410000 */
[C---:B------:R-:W-:Y:S01]  /*6510*/  FADD.FTZ R4, -R114.reuse, R48 ;  /* 0x0000003072047221 */ /* 0x040fe20000010100 */
[----:B------:R1:W5:Y:S01]  /*6520*/  LDL.LU R71, [R1+0x58] ;  /* 0x0000580001477983 */ /* 0x0003620000300800 */
[----:B------:R-:W-:Y:S01]  /*6530*/  FADD.FTZ R48, -R114, R64 ;  /* 0x0000004072307221 */ /* 0x000fe20000010100 */
[----:B------:R-:W-:Y:S01]  /*6540*/  FMUL.FTZ R33, R20, R33 ;  /* 0x0000002114217220 */ /* 0x000fe20000410000 */
[----:B------:R-:W-:Y:S01]  /*6550*/  FMUL.FTZ R4, R248, R4 ;  /* 0x00000004f8047220 */ /* 0x000fe20000410000 */
[----:B------:R1:W5:Y:S01]  /*6560*/  LDL.LU R70, [R1+0x54] ;  /* 0x0000540001467983 */ /* 0x0003620000300800 */
[----:B------:R-:W-:Y:S01]  /*6570*/  FFMA.FTZ R20, -R236, R236, 1 ;  /* 0x3f800000ec147423 */ /* 0x000fe200000101ec */
[----:B------:R-:W-:Y:S01]  /*6580*/  FMUL.FTZ R48, R240, R48 ;  /* 0x00000030f0307220 */ /* 0x000fe20000410000 */
[----:B------:R-:W-:Y:S01]  /*6590*/  FMUL.FTZ R32, R4, R32 ;  /* 0x0000002004207220 */ /* 0x000fe20000410000 */
[----:B------:R-:W-:Y:S01]  /*65a0*/  FFMA.FTZ R4, -R223, R223, 1 ;  /* 0x3f800000df047423 */ /* 0x000fe200000101df */
[----:B------:R-:W-:Y:S01]  /*65b0*/  FMUL.FTZ R20, R20, UR5 ;  /* 0x0000000514147c20 */ /* 0x000fe20008410000 */
[----:B------:R-:W-:Y:S01]  /*65c0*/  FFMA.FTZ R36, -R242, R242, 1 ;  /* 0x3f800000f2247423 */ /* 0x000fe200000101f2 */
[----:B------:R-:W-:Y:S01]  /*65d0*/  FFMA.FTZ R37, -R243, R243, 1 ;  /* 0x3f800000f3257423 */ /* 0x000fe200000101f3 */
[----:B------:R-:W-:Y:S01]  /*65e0*/  FMUL.FTZ R4, R4, UR5 ;  /* 0x0000000504047c20 */ /* 0x000fe20008410000 */
[----:B------:R-:W-:Y:S01]  /*65f0*/  FMUL.FTZ R20, R52, R20 ;  /* 0x0000001434147220 */ /* 0x000fe20000410000 */
[----:B------:R-:W-:Y:S01]  /*6600*/  FMUL.FTZ R36, R36, UR5 ;  /* 0x0000000524247c20 */ /* 0x000fe20008410000 */
[----:B------:R-:W-:Y:S03]  /*6610*/  FMUL.FTZ R37, R37, UR5 ;  /* 0x0000000525257c20 */ /* 0x000fe60008410000 */
[----:B------:R-:W-:Y:S01]  /*6620*/  FMUL.FTZ R36, R17, R36 ;  /* 0x0000002411247220 */ /* 0x000fe20000410000 */
[----:B------:R-:W-:Y:S01]  /*6630*/  FFMA.FTZ R17, -R235, R235, 1 ;  /* 0x3f800000eb117423 */ /* 0x000fe200000101eb */
[----:B------:R-:W-:Y:S01]  /*6640*/  FMUL.FTZ R37, R5, R37 ;  /* 0x0000002505257220 */ /* 0x000fe20000410000 */
[C---:B------:R-:W-:Y:S01]  /*6650*/  FADD.FTZ R5, -R114.reuse, R49 ;  /* 0x0000003172057221 */ /* 0x040fe20000010100 */
[----:B------:R-:W-:Y:S01]  /*6660*/  FADD.FTZ R49, -R114, R65 ;  /* 0x0000004172317221 */ /* 0x000fe20000010100 */
[----:B------:R-:W-:Y:S01]  /*6670*/  FMUL.FTZ R17, R17, UR5 ;  /* 0x0000000511117c20 */ /* 0x000fe20008410000 */
[----:B------:R-:W-:Y:S01]  /*6680*/  F2FP.BF16.F32.PACK_AB R36, R33, R36 ;  /* 0x000000242124723e */ /* 0x000fe200000010ff */
[----:B------:R-:W-:Y:S01]  /*6690*/  FMUL.FTZ R5, R247, R5 ;  /* 0x00000005f7057220 */ /* 0x000fe20000410000 */
[----:B------:R-:W-:Y:S01]  /*66a0*/  FMUL.FTZ R49, R239, R49 ;  /* 0x00000031ef317220 */ /* 0x000fe20000410000 */
[----:B------:R-:W-:Y:S01]  /*66b0*/  FMUL.FTZ R17, R53, R17 ;  /* 0x0000001135117220 */ /* 0x000fe20000410000 */
[----:B------:R-:W-:Y:S01]  /*66c0*/  F2FP.BF16.F32.PACK_AB R37, R37, R100 ;  /* 0x000000642525723e */ /* 0x000fe200000010ff */
[----:B------:R-:W-:Y:S01]  /*66d0*/  FMUL.FTZ R21, R5, R21 ;  /* 0x0000001505157220 */ /* 0x000fe20000410000 */
[----:B------:R-:W-:Y:S01]  /*66e0*/  FFMA.FTZ R5, -R224, R224, 1 ;  /* 0x3f800000e0057423 */ /* 0x000fe200000101e0 */
[----:B------:R-:W-:Y:S03]  /*66f0*/  FMUL.FTZ R4, R49, R4 ;  /* 0x0000000431047220 */ /* 0x000fe60000410000 */
[----:B------:R-:W-:Y:S01]  /*6700*/  FMUL.FTZ R5, R5, UR5 ;  /* 0x0000000505057c20 */ /* 0x000fe20008410000 */
[----:B------:R-:W-:Y:S02]  /*6710*/  F2FP.BF16.F32.PACK_AB R33, R21, R32 ;  /* 0x000000201521723e */ /* 0x000fe400000010ff */
[----:B------:R-:W-:Y:S01]  /*6720*/  F2FP.BF16.F32.PACK_AB R32, R17, R20 ;  /* 0x000000141120723e */ /* 0x000fe200000010ff */
[----:B------:R-:W-:Y:S01]  /*6730*/  FMUL.FTZ R5, R48, R5 ;  /* 0x0000000530057220 */ /* 0x000fe20000410000 */
[----:B------:R-:W-:Y:S01]  /*6740*/  FFMA.FTZ R17, -R69, R69, 1 ;  /* 0x3f80000045117423 */ /* 0x000fe20000010145 */
[----:B------:R-:W-:Y:S01]  /*6750*/  FMUL.FTZ R20, R3, R6 ;  /* 0x0000000603147220 */ /* 0x000fe20000410000 */
[----:B------:R1:W5:Y:S02]  /*6760*/  LDL.LU R69, [R1+0x50] ;  /* 0x0000500001457983 */ /* 0x0003640000300800 */
[----:B------:R-:W-:Y:S01]  /*6770*/  F2FP.BF16.F32.PACK_AB R21, R4, R5 ;  /* 0x000000050415723e */ /* 0x000fe200000010ff */
[----:B------:R-:W-:Y:S01]  /*6780*/  FFMA.FTZ R4, -R68, R68, 1 ;  /* 0x3f80000044047423 */ /* 0x000fe20000010144 */
[----:B------:R-:W-:Y:S01]  /*6790*/  FMUL.FTZ R17, R17, UR5 ;  /* 0x0000000511117c20 */ /* 0x000fe20008410000 */
[----:B------:R1:W5:Y:S02]  /*67a0*/  LDL.LU R68, [R1+0x4c] ;  /* 0x00004c0001447983 */ /* 0x0003640000300800 */
[----:B------:R-:W-:Y:S02]  /*67b0*/  FMUL.FTZ R6, R4, UR5 ;  /* 0x0000000504067c20 */ /* 0x000fe40008410000 */
[----:B------:R1:W5:Y:S04]  /*67c0*/  LDL.LU R3, [R1+0x48] ;  /* 0x0000480001037983 */ /* 0x0003680000300800 */
[----:B------:R1:W5:Y:S01]  /*67d0*/  LDL.LU R2, [R1+0x44] ;  /* 0x0000440001027983 */ /* 0x0003620000300800 */
[----:B------:R-:W-:Y:S05]  /*67e0*/  @!P1 BRA `(.L_x_575) ;  /* 0x0000000000549947 */ /* 0x000fea0003800000 */
[----:B------:R-:W2:Y:S01]  /*67f0*/  LDC R48, c[0x0][0x240] ;  /* 0x00009000ff307b82 */ /* 0x000ea20000000800 */
[----:B------:R-:W-:Y:S01]  /*6800*/  ULOP3.LUT UR11, UR7, 0x1, URZ, 0xc0, !UPT ;  /* 0x00000001070b7892 */ /* 0x000fe2000f8ec03f */
[----:B------:R-:W-:Y:S03]  /*6810*/  UMOV UR16, 0xffffe000 ;  /* 0xffffe00000107882 */ /* 0x000fe60000000000 */
[----:B------:R-:W-:Y:S03]  /*6820*/  UISETP.NE.U32.AND UP0, UPT, UR11, 0x1, UPT ;  /* 0x000000010b00788c */ /* 0x000fe6000bf05070 */
[----:B------:R-:W3:Y:S01]  /*6830*/  LDC R49, c[0x0][0x244] ;  /* 0x00009100ff317b82 */ /* 0x000ee20000000800 */
[----:B------:R-:W-:Y:S06]  /*6840*/  USEL UR11, UR16, 0x2000, !UP0 ;  /* 0x00002000100b7887 */ /* 0x000fec000c000000 */
[----:B------:R-:W-:Y:S01]  /*6850*/  VIADD R251, R251, UR11 ;  /* 0x0000000bfbfb7c36 */ /* 0x000fe20008000000 */
[----:B------:R-:W-:Y:S01]  /*6860*/  IADD3 R118, R118, UR11, RZ ;  /* 0x0000000b76767c10 */ /* 0x000fe2000fffe0ff */
[----:B--2---:R-:W-:Y:S05]  /*6870*/  IMAD.U32 R4, R48, -0x80, RZ ;  /* 0xffffff8030047824 */ /* 0x004fea00078e00ff */
        /* <DEDUP_REMOVED lines=9> */
[----:B---3--:R-:W-:Y:S05]  /*6910*/  LEA.HI.X R5, R48, R231, R49, 0x7, P0 ;  /* 0x000000e730057211 */ /* 0x008fea00000f3c31 */
[----:B------:R2:W-:Y:S04]  /*6920*/  LDGSTS.E.BYPASS.LTC128B.128 [R251+0x1000], desc[UR8][R4.64] ;  /* 0x0100000004fb7fae */ /* 0x0005e8000b901d48 */
[----:B------:R-:W0:Y:S02]  /*6930*/  LDGDEPBAR ;  /* 0x00000000000079af */ /* 0x000e240000000000 */
.L_x_575:
[----:B------:R-:W3:Y:S01]  /*6940*/  LDL R52, [R1+0x2c] ;  /* 0x00002c0001347983 */ /* 0x000ee20000100800 */
[----:B------:R-:W-:Y:S01]  /*6950*/  FMUL.FTZ R17, R20, R17 ;  /* 0x0000001114117220 */ /* 0x000fe20000410000 */
[C---:B-----5:R-:W-:Y:S01]  /*6960*/  FADD.FTZ R11, -R0.reuse, R11 ;  /* 0x0000000b000b7221 */ /* 0x060fe20000010100 */
[C---:B------:R-:W-:Y:S01]  /*6970*/  FADD.FTZ R15, -R0.reuse, R15 ;  /* 0x0000000f000f7221 */ /* 0x040fe20000010100 */
[----:B------:R-:W4:Y:S01]  /*6980*/  LDL.LU R49, [R1] ;  /* 0x0000000001317983 */ /* 0x000f220000300800 */
[----:B------:R-:W-:Y:S01]  /*6990*/  FADD.FTZ R27, -R0, R27 ;  /* 0x0000001b001b7221 */ /* 0x000fe20000010100 */
[----:B------:R-:W-:Y:S01]  /*69a0*/  FMUL.FTZ R11, R233, R11 ;  /* 0x0000000be90b7220 */ /* 0x000fe20000410000 */
[----:B------:R-:W-:Y:S01]  /*69b0*/  FMUL.FTZ R15, R227, R15 ;  /* 0x0000000fe30f7220 */ /* 0x000fe20000410000 */
[----:B------:R-:W4:Y:S01]  /*69c0*/  LDL.LU R48, [R1+0x4] ;  /* 0x0000040001307983 */ /* 0x000f220000300800 */
[----:B------:R-:W-:Y:S01]  /*69d0*/  FMUL.FTZ R27, R225, R27 ;  /* 0x0000001be11b7220 */ /* 0x000fe20000410000 */
[----:B--2---:R-:W-:Y:S01]  /*69e0*/  FFMA.FTZ R5, -R152, R152, 1 ;  /* 0x3f80000098057423 */ /* 0x004fe20000010198 */
[----:B------:R-:W-:Y:S01]  /*69f0*/  FADD.FTZ R23, -R113, R23 ;  /* 0x0000001771177221 */ /* 0x000fe20000010100 */
[----:B------:R2:W-:Y:S01]  /*6a00*/  STS [R214+0xa000], R16 ;  /* 0x00a00010d6007388 */ /* 0x0005e20000000800 */
[----:B------:R-:W-:Y:S01]  /*6a10*/  FFMA.FTZ R4, -R151, R151, 1 ;  /* 0x3f80000097047423 */ /* 0x000fe20000010197 */
[----:B------:R-:W-:Y:S01]  /*6a20*/  FADD.FTZ R19, -R113, R19 ;  /* 0x0000001371137221 */ /* 0x000fe20000010100 */
        /* <DEDUP_REMOVED lines=8> */
[----:B------:R-:W-:Y:S01]  /*6ab0*/  FMUL.FTZ R38, R159, R38 ;  /* 0x000000269f267220 */ /* 0x000fe20000410000 */
[C---:B------:R-:W-:Y:S01]  /*6ac0*/  FADD.FTZ R50, -R113.reuse, R50 ;  /* 0x0000003271327221 */ /* 0x040fe20000010100 */
        /* <DEDUP_REMOVED lines=12> */
[----:B--2---:R-:W-:Y:S01]  /*6b90*/  FMUL.FTZ R16, R7, R6 ;  /* 0x0000000607107220 */ /* 0x004fe20000410000 */
        /* <DEDUP_REMOVED lines=42> */
[----:B--2---:R-:W-:Y:S01]  /*6e40*/  FFMA.FTZ R5, -R181, R181, 1 ;  /* 0x3f800000b5057423 */ /* 0x004fe200000101b5 */
        /* <DEDUP_REMOVED lines=17> */
[----:B------:R-:W-:Y:S01]  /*6f60*/  FADD.FTZ R24, -R112, R24 ;  /* 0x0000001870187221 */ /* 0x000fe20000010100 */
        /* <DEDUP_REMOVED lines=8> */
[----:B-1----:R-:W-:Y:S01]  /*6ff0*/  F2FP.BF16.F32.PACK_AB R4, R9, R16 ;  /* 0x000000100904723e */ /* 0x002fe200000010ff */
[C---:B------:R-:W-:Y:S01]  /*7000*/  FADD.FTZ R25, -R112.reuse, R25 ;  /* 0x0000001970197221 */ /* 0x040fe20000010100 */
        /* <DEDUP_REMOVED lines=188> */
[----:B------:R-:W4:Y:S04]  /*7bd0*/  LDSM.16.MT88.4 R20, [R0+0x4400] ;  /* 0x004400000014783b */ /* 0x000f280000004200 */
[----:B------:R-:W4:Y:S01]  /*7be0*/  LDSM.16.MT88.4 R24, [R2+0x16800] ;  /* 0x016800000218783b */ /* 0x000f220000004200 */
[-C--:B-1----:R-:W-:Y:S05]  /*7bf0*/  HMMA.16816.F32.BF16 R68, R4, R8.reuse, R68 ;  /* 0x000000080444723c */ /* 0x082fea0000041844 */
[----:B---3--:R-:W-:Y:S01]  /*7c00*/  LEA R59, R52, UR4, 0x1 ;  /* 0x00000004343b7c11 */ /* 0x008fe2000f8e08ff */
[C---:B--2---:R-:W-:Y:S05]  /*7c10*/  HMMA.16816.F32.BF16 R72, R12.reuse, R8, R72 ;  /* 0x000000080c48723c */ /* 0x044fea0000041848 */
        /* <DEDUP_REMOVED lines=69> */
.L_x_576:
        /* <DEDUP_REMOVED lines=306> */
.L_x_578:
        /* <DEDUP_REMOVED lines=21> */
.L_x_579:
        /* <DEDUP_REMOVED lines=39> */
.L_x_581:
[----:B------:R-:W-:Y:S05]  /*9750*/  BSYNC B0 ;  /* 0x0000000000007941 */ /* 0x000fea0003800000 */
.L_x_580:
        /* <DEDUP_REMOVED lines=13> */
.L_x_583:
[----:B------:R-:W-:Y:S05]  /*9830*/  BSYNC B0 ;  /* 0x0000000000007941 */ /* 0x000fea0003800000 */
.L_x_582:
        /* <DEDUP_REMOVED lines=27> */
.L_x_585:
[----:B------:R-:W-:Y:S05]  /*99f0*/  BSYNC B0 ;  /* 0x0000000000007941 */ /* 0x000fea0003800000 */
.L_x_584:
        /* <DEDUP_REMOVED lines=13> */
.L_x_574:
[----:B------:R-:W-:Y:S05]  /*9ad0*/  BSYNC B1 ;  /* 0x0000000000017941 */ /* 0x000fea0003800000 */
.L_x_560:
        /* <DEDUP_REMOVED lines=8> */
.L_x_586:
[----:B------:R-:W-:Y:S05]  /*9b60*/  EXIT ;  /* 0x000000000000794d */ /* 0x000fea0003800000 */
.L_x_588:
        /* <DEDUP_REMOVED lines=9> */
.L_x_709:


//--------------------- .text._ZN5flash44flash_bwd_dq_dk_dv_loop_seqk_parallel_kernelI23Flash_bwd_kernel_traitsILi32ELi128ELi128ELi8ELi4ELi4ELi4ELb0ELb0EN7cutlass10bfloat16_tE19Flash_kernel_traitsILi32ELi128ELi128ELi8ES3_EELb1ELb1ELb0ELb1ELb0ELb0ELb0EEEvNS_16Flash_bwd_paramsE --------------------------
	.section	.text._ZN5flash44flash_bwd_dq_dk_dv_loop_seqk_parallel_kernelI23Flash_bwd_kernel_traitsILi32ELi128ELi128ELi8ELi4ELi4ELi4ELb0ELb0EN7cutlass10bfloat16_tE19Flash_kernel_traitsILi32ELi128ELi128ELi8ES3_EELb1ELb1ELb0ELb1ELb0ELb0ELb0EEEvNS_16Flash_bwd_paramsE,"ax",@progbits
	.align	128
        .global         _ZN5flash44flash_bwd_dq_dk_dv_loop_seqk_parallel_kernelI23Flash_bwd_kernel_traitsILi32ELi128ELi128ELi8ELi4ELi4ELi4ELb0ELb0EN7cutlass10bfloat16_tE19Flash_kernel_traitsILi32ELi128ELi128ELi8ES3_EELb1ELb1ELb0ELb1ELb0ELb0ELb0EEEvNS_16Flash_bwd_paramsE
        .type           _ZN5flash44flash_bwd_dq_dk_dv_loop_seqk_parallel_kernelI23Flash_bwd_kernel_traitsILi32ELi128ELi128ELi8ELi4ELi4ELi4ELb0ELb0EN7cutlass10bfloat16_tE19Flash_kernel_traitsILi32ELi128ELi128ELi8ES3_EELb1ELb1ELb0ELb1ELb0ELb0ELb0EEEvNS_16Flash_bwd_paramsE,@function
        .size           _ZN5flash44flash_bwd_dq_dk_dv_loop_seqk_parallel_kernelI23Flash_bwd_kernel_traitsILi32ELi128ELi128ELi8ELi4ELi4ELi4ELb0ELb0EN7cutlass10bfloat16_tE19Flash_kernel_traitsILi32ELi128ELi128ELi8ES3_EELb1ELb1ELb0ELb1ELb0ELb0ELb0EEEvNS_16Flash_bwd_paramsE,(.L_x_710 - _ZN5flash44flash_bwd_dq_dk_dv_loop_seqk_parallel_kernelI23Flash_bwd_kernel_traitsILi32ELi128ELi128ELi8ELi4ELi4ELi4ELb0ELb0EN7cutlass10bfloat16_tE19Flash_kernel_traitsILi32ELi128ELi128ELi8ES3_EELb1ELb1ELb0ELb1ELb0ELb0ELb0EEEvNS_16Flash_bwd_paramsE)
        .other          _ZN5flash44flash_bwd_dq_dk_dv_loop_seqk_parallel_kernelI23Flash_bwd_kernel_traitsILi32ELi128ELi128ELi8ELi4ELi4ELi4ELb0ELb0EN7cutlass10bfloat16_tE19Flash_kernel_traitsILi32ELi128ELi128ELi8ES3_EELb1ELb1ELb0ELb1ELb0ELb0ELb0EEEvNS_16Flash_bwd_paramsE,@"STO_CUDA_ENTRY STV_DEFAULT"
_ZN5flash44flash_bwd_dq_dk_dv_loop_seqk_parallel_kernelI23Flash_bwd_kernel_traitsILi32ELi128ELi128ELi8ELi4ELi4ELi4ELb0ELb0EN7cutlass10bfloat16_tE19Flash_kernel_traitsILi32ELi128ELi128ELi8ES3_EELb1ELb1ELb0ELb1ELb0ELb0ELb0EEEvNS_16Flash_bwd_paramsE:
.text._ZN5flash44flash_bwd_dq_dk_dv_loop_seqk_parallel_kernelI23Flash_bwd_kernel_traitsILi32ELi128ELi128ELi8ELi4ELi4ELi4ELb0ELb0EN7cutlass10bfloat16_tE19Flash_kernel_traitsILi32ELi128ELi128ELi8ES3_EELb1ELb1ELb0ELb1ELb0ELb0ELb0EEEvNS_16Flash_bwd_paramsE:
        /* <DEDUP_REMOVED lines=19> */
[----:B------:R-:W3:Y:S08]  /*0130*/  S2UR UR55, SR_CTAID.Z ;  /* 0x00000000003779c3 */ /* 0x000ef00000002700 */
[----:B------:R-:W4:Y:S01]  /*0140*/  S2UR UR54, SR_CTAID.Y ;  /* 0x00000000003679c3 */ /* 0x000f220000002600 */
[----:B--2---:R-:W-:Y:S01]  /*0150*/  ULEA UR4, UR4, UR5, 0x18 ;  /* 0x0000000504047291 */ /* 0x004fe2000f8ec03f */
[----:B-1----:R-:W-:Y:S01]  /*0160*/  SHF.R.S32.HI R6, RZ, 0x1f, R10 ;  /* 0x0000001fff067819 */ /* 0x002fe2000001140a */
[----:B---3--:R-:W-:-:S03]  /*0170*/  USHF.R.S32.HI UR5, URZ, 0x1f, UR55 ;  /* 0x0000001f3f057899 */ /* 0x008fc60008011437 */
[CC--:B------:R-:W-:Y:S02]  /*0180*/  LEA.HI R3, R6.reuse, R10.reuse, RZ, 0x4 ;  /* 0x0000000a06037211 */ /* 0x0c0fe400078f20ff */
[-C--:B------:R-:W-:Y:S02]  /*0190*/  LEA.HI R14, R6, R10.reuse, RZ, 0x3 ;  /* 0x0000000a060e7211 */ /* 0x080fe400078f18ff */
[----:B------:R-:W-:Y:S01]  /*01a0*/  SHF.R.S32.HI R2, RZ, 0x4, R3 ;  /* 0x00000004ff027819 */ /* 0x000fe20000011403 */
[----:B----4-:R-:W-:Y:S01]  /*01b0*/  USHF.L.U32 UR6, UR54, 0x7, URZ ;  /* 0x0000000736067899 */ /* 0x010fe2000800063f */
[----:B------:R-:W-:Y:S02]  /*01c0*/  LOP3.LUT R7, R14, 0xfffffff8, RZ, 0xc0, !PT ;  /* 0xfffffff80e077812 */ /* 0x000fe400078ec0ff */
[CC--:B------:R-:W-:Y:S02]  /*01d0*/  LEA.HI R250, R6.reuse, R10.reuse, RZ, 0x7 ;  /* 0x0000000a06fa7211 */ /* 0x0c0fe400078f38ff */
[-C--:B------:R-:W-:Y:S01]  /*01e0*/  LEA.HI R5, R6, R10.reuse, RZ, 0x2 ;  /* 0x0000000a06057211 */ /* 0x080fe200078f10ff */
[----:B------:R-:W-:Y:S01]  /*01f0*/  IMAD.IADD R7, R10, 0x1, -R7 ;  /* 0x000000010a077824 */ /* 0x000fe200078e0a07 */
[----:B------:R-:W-:-:S02]  /*0200*/  LEA.HI R6, R6, R10, RZ, 0x5 ;  /* 0x0000000a06067211 */ /* 0x000fc400078f28ff */
[C---:B------:R-:W-:Y:S02]  /*0210*/  LOP3.LUT R0, R3.reuse, 0xfffffff0, RZ, 0xc0, !PT ;  /* 0xfffffff003007812 */ /* 0x040fe400078ec0ff */
[----:B------:R-:W-:Y:S02]  /*0220*/  LEA.HI R3, R3, R2, RZ, 0x1 ;  /* 0x0000000203037211 */ /* 0x000fe400078f08ff */
[----:B------:R-:W-:Y:S01]  /*0230*/  LOP3.LUT R11, R5, 0xfffffffc, RZ, 0xc0, !PT ;  /* 0xfffffffc050b7812 */ /* 0x000fe200078ec0ff */
[----:B------:R-:W-:Y:S01]  /*0240*/  IMAD.IADD R4, R10, 0x1, -R0 ;  /* 0x000000010a047824 */ /* 0x000fe200078e0a00 */
[----:B------:R-:W-:Y:S02]  /*0250*/  LOP3.LUT R8, R6, 0xffffffe0, RZ, 0xc0, !PT ;  /* 0xffffffe006087812 */ /* 0x000fe400078ec0ff */
[----:B------:R-:W-:Y:S01]  /*0260*/  LOP3.LUT R3, R3, 0xfffffffe, RZ, 0xc0, !PT ;  /* 0xfffffffe03037812 */ /* 0x000fe200078ec0ff */
[C---:B------:R-:W-:Y:S01]  /*0270*/  IMAD.IADD R206, R10.reuse, 0x1, -R11 ;  /* 0x000000010ace7824 */ /* 0x040fe200078e0a0b */
[----:B------:R-:W-:Y:S01]  /*0280*/  LEA.HI R9, R7, R7, RZ, 0x1 ;  /* 0x0000000707097211 */ /* 0x000fe200078f08ff */
[----:B------:R-:W-:Y:S01]  /*0290*/  IMAD.IADD R0, R10, 0x1, -R8 ;  /* 0x000000010a007824 */ /* 0x000fe200078e0a08 */
[----:B------:R-:W-:Y:S01]  /*02a0*/  SHF.R.S32.HI R250, RZ, 0x7, R250 ;  /* 0x00000007fffa7819 */ /* 0x000fe200000114fa */
[----:B------:R-:W-:Y:S01]  /*02b0*/  IMAD.IADD R11, R2, 0x1, -R3 ;  /* 0x00000001020b7824 */ /* 0x000fe200078e0a03 */
[----:B------:R-:W-:Y:S01]  /*02c0*/  LOP3.LUT R2, R9, 0x7fffffe, RZ, 0xc0, !PT ;  /* 0x07fffffe09027812 */ /* 0x000fe200078ec0ff */
[C---:B------:R-:W-:Y:S01]  /*02d0*/  IMAD.SHL.U32 R17, R206.reuse, 0x2, RZ ;  /* 0x00000002ce117824 */ /* 0x040fe200078e00ff */
[----:B------:R-:W-:Y:S01]  /*02e0*/  SHF.R.S32.HI R8, RZ, 0x1f, R0 ;  /* 0x0000001fff087819 */ /* 0x000fe20000011400 */
[----:B------:R-:W-:Y:S01]  /*02f0*/  IMAD.SHL.U32 R206, R206, 0x8, RZ ;  /* 0x00000008cece7824 */ /* 0x000fe200078e00ff */
[--C-:B------:R-:W-:Y:S01]  /*0300*/  SHF.R.S32.HI R244, RZ, 0x2, R5.reuse ;  /* 0x00000002fff47819 */ /* 0x100fe20000011405 */
[----:B------:R-:W-:Y:S01]  /*0310*/  IMAD.IADD R3, R7, 0x1, -R2 ;  /* 0x0000000107037824 */ /* 0x000fe200078e0a02 */
[----:B------:R-:W-:-:S02]  /*0320*/  SHF.R.S32.HI R2, RZ, 0x1f, R5 ;  /* 0x0000001fff027819 */ /* 0x000fc40000011405 */
[----:B------:R-:W-:Y:S01]  /*0330*/  LEA.HI R241, R8, R0, RZ, 0x2 ;  /* 0x0000000008f17211 */ /* 0x000fe200078f10ff */
[----:B------:R-:W-:Y:S01]  /*0340*/  IMAD R0, R250, 0x8, R11 ;  /* 0x00000008fa007824 */ /* 0x000fe200078e020b */
[----:B------:R-:W-:Y:S02]  /*0350*/  LEA.HI R2, R2, R244, RZ, 0x3 ;  /* 0x000000f402027211 */ /* 0x000fe400078f18ff */
[--C-:B------:R-:W-:Y:S01]  /*0360*/  SHF.R.S32.HI R251, RZ, 0x5, R6.reuse ;  /* 0x00000005fffb7819 */ /* 0x100fe20000011406 */
[----:B------:R-:W-:Y:S01]  /*0370*/  IMAD R16, R0, 0x8, R3 ;  /* 0x0000000800107824 */ /* 0x000fe200078e0203 */
[----:B------:R-:W-:Y:S02]  /*0380*/  SHF.R.S32.HI R5, RZ, 0x1f, R6 ;  /* 0x0000001fff057819 */ /* 0x000fe40000011406 */
[----:B------:R-:W-:Y:S02]  /*0390*/  SHF.R.S32.HI R6, RZ, 0x1f, R4 ;  /* 0x0000001fff067819 */ /* 0x000fe40000011404 */
[----:B------:R-:W-:-:S02]  /*03a0*/  LEA.HI R0, R4, R4, RZ, 0x1 ;  /* 0x0000000404007211 */ /* 0x000fc400078f08ff */
[----:B------:R-:W-:Y:S02]  /*03b0*/  LOP3.LUT R2, R2, 0xfffffff8, RZ, 0xc0, !PT ;  /* 0xfffffff802027812 */ /* 0x000fe400078ec0ff */
[----:B------:R-:W-:Y:S02]  /*03c0*/  LEA.HI R8, R5, R251, RZ, 0x2 ;  /* 0x000000fb05087211 */ /* 0x000fe400078f10ff */
[----:B------:R-:W-:Y:S02]  /*03d0*/  LEA.HI R10, R6, R4, RZ, 0x3 ;  /* 0x00000004060a7211 */ /* 0x000fe400078f18ff */
[--C-:B------:R-:W-:Y:S02]  /*03e0*/  SHF.R.S32.HI R5, RZ, 0x1, R0.reuse ;  /* 0x00000001ff057819 */ /* 0x100fe40000011400 */
[----:B------:R-:W-:Y:S02]  /*03f0*/  SHF.R.S32.HI R3, RZ, 0x1f, R0 ;  /* 0x0000001fff037819 */ /* 0x000fe40000011400 */
[----:B------:R-:W-:Y:S01]  /*0400*/  LOP3.LUT R6, R0, 0x7fffffe, RZ, 0xc0, !PT ;  /* 0x07fffffe00067812 */ /* 0x000fe200078ec0ff */
[----:B------:R-:W-:Y:S01]  /*0410*/  IMAD.IADD R0, R244, 0x1, -R2 ;  /* 0x00000001f4007824 */ /* 0x000fe200078e0a02 */
[----:B------:R-:W-:-:S02]  /*0420*/  LOP3.LUT R2, R10, 0xfffffff8, RZ, 0xc0, !PT ;  /* 0xfffffff80a027812 */ /* 0x000fc400078ec0ff */
[----:B------:R-:W-:Y:S01]  /*0430*/  LEA.HI R3, R3, R5, RZ, 0x2 ;  /* 0x0000000503037211 */ /* 0x000fe200078f10ff */
[----:B------:R-:W-:Y:S01]  /*0440*/  IMAD.IADD R15, R4, 0x1, -R6 ;  /* 0x00000001040f7824 */ /* 0x000fe200078e0a06 */
[----:B------:R-:W-:Y:S01]  /*0450*/  LOP3.LUT R6, R0, 0x1, RZ, 0xc0, !PT ;  /* 0x0000000100067812 */ /* 0x000fe200078ec0ff */
[----:B------:R-:W-:Y:S01]  /*0460*/  IMAD.IADD R13, R4, 0x1, -R2 ;  /* 0x00000001040d7824 */ /* 0x000fe200078e0a02 */
[----:B------:R-:W-:Y:S01]  /*0470*/  LOP3.LUT R3, R3, 0xfffffffc, RZ, 0xc0, !PT ;  /* 0xfffffffc03037812 */ /* 0x000fe200078ec0ff */
[----:B------:R-:W-:Y:S01]  /*0480*/  IMAD.SHL.U32 R4, R7, 0x40, RZ ;  /* 0x0000004007047824 */ /* 0x000fe200078e00ff */
[----:B------:R-:W-:Y:S02]  /*0490*/  LOP3.LUT R2, R8, 0xfffffffc, RZ, 0xc0, !PT ;  /* 0xfffffffc08027812 */ /* 0x000fe400078ec0ff */
[----:B------:R-:W-:Y:S01]  /*04a0*/  LEA.HI R7, R0, R0, RZ, 0x1 ;  /* 0x0000000000077211 */ /* 0x000fe200078f08ff */
[----:B------:R-:W-:Y:S01]  /*04b0*/  IMAD.IADD R12, R5, 0x1, -R3 ;  /* 0x00000001050c7824 */ /* 0x000fe200078e0a03 */
[----:B------:R-:W-:Y:S01]  /*04c0*/  SHF.R.S32.HI R3, RZ, 0x1, R9 ;  /* 0x00000001ff037819 */ /* 0x000fe20000011409 */
[----:B------:R-:W-:Y:S01]  /*04d0*/  IMAD.IADD R252, R251, 0x1, -R2 ;  /* 0x00000001fbfc7824 */ /* 0x000fe200078e0a02 */
[----:B------:R-:W-:-:S02]  /*04e0*/  LOP3.LUT R5, R4, 0x1c0, RZ, 0xc0, !PT ;  /* 0x000001c004057812 */ /* 0x000fc400078ec0ff */
[C---:B------:R-:W-:Y:S01]  /*04f0*/  LOP3.LUT P0, RZ, R3.reuse, 0x2, RZ, 0xc0, !PT ;  /* 0x0000000203ff7812 */ /* 0x040fe2000780c0ff */
[----:B------:R-:W-:Y:S01]  /*0500*/  IMAD.SHL.U32 R2, R252, 0x10, RZ ;  /* 0x00000010fc027824 */ /* 0x000fe200078e00ff */
[----:B------:R-:W-:Y:S01]  /*0510*/  ISETP.NE.U32.AND P6, PT, R6, 0x1, PT ;  /* 0x000000010600780c */ /* 0x000fe20003fc5070 */
[----:B------:R-:W-:Y:S01]  /*0520*/  IMAD.SHL.U32 R4, R3, 0x40, RZ ;  /* 0x0000004003047824 */ /* 0x000fe200078e00ff */
[----:B------:R-:W-:Y:S02]  /*0530*/  LOP3.LUT R6, R7, 0x3fffffe, RZ, 0xc0, !PT ;  /* 0x03fffffe07067812 */ /* 0x000fe400078ec0ff */
[----:B------:R-:W-:Y:S02]  /*0540*/  LEA.HI.SX32 R241, R241, R2, 0x1e ;  /* 0x00000002f1f17211 */ /* 0x000fe400078ff2ff */
[----:B------:R-:W-:Y:S01]  /*0550*/  LOP3.LUT R3, R5, 0x30, R2, 0xf8, !PT ;  /* 0x0000003005037812 */ /* 0x000fe200078ef802 */
[----:B------:R-:W-:Y:S01]  /*0560*/  IMAD.IADD R8, R0, 0x1, -R6 ;  /* 0x0000000100087824 */ /* 0x000fe200078e0a06 */
[----:B------:R-:W-:Y:S01]  /*0570*/  LOP3.LUT R2, R4, 0xc0, RZ, 0xc0, !PT ;  /* 0x000000c004027812 */ /* 0x000fe200078ec0ff */
[----:B------:R-:W-:Y:S01]  /*0580*/  IMAD R6, R250, 0x2000, R17 ;  /* 0x00002000fa067824 */ /* 0x000fe200078e0211 */
[----:B------:R-:W-:-:S02]  /*0590*/  LOP3.LUT R9, R3, 0x8, R14, 0xf8, !PT ;  /* 0x0000000803097812 */ /* 0x000fc400078ef80e */
[----:B------:R-:W-:Y:S02]  /*05a0*/  LOP3.LUT R4, R2, 0x8, R14, 0xf8, !PT ;  /* 0x0000000802047812 */ /* 0x000fe400078ef80e */
[----:B------:R-:W-:Y:S01]  /*05b0*/  SHF.R.U32.HI R3, RZ, 0x3, R2 ;  /* 0x00000003ff037819 */ /* 0x000fe20000011602 */
[C---:B------:R-:W-:Y:S01]  /*05c0*/  IMAD.SHL.U32 R2, R0.reuse, 0x40, RZ ;  /* 0x0000004000027824 */ /* 0x040fe200078e00ff */
[----:B------:R-:W-:Y:S02]  /*05d0*/  LOP3.LUT P5, RZ, R0, 0x2, RZ, 0xc0, !PT ;  /* 0x0000000200ff7812 */ /* 0x000fe400078ac0ff */
[----:B------:R-:W-:Y:S02]  /*05e0*/  LOP3.LUT R120, R4, R3, RZ, 0x3c, !PT ;  /* 0x0000000304787212 */ /* 0x000fe400078e3cff */
[----:B------:R-:W-:Y:S02]  /*05f0*/  LOP3.LUT R3, R2, 0x1c0, RZ, 0xc0, !PT ;  /* 0x000001c002037812 */ /* 0x000fe400078ec0ff */
[----:B------:R-:W-:Y:S01]  /*0600*/  SHF.R.S32.HI R2, RZ, 0x3, R10 ;  /* 0x00000003ff027819 */ /* 0x000fe2000001140a */
[----:B------:R-:W-:Y:S01]  /*0610*/  IMAD.U32 R120, R16, 0x20, R120 ;  /* 0x0000002010787824 */ /* 0x000fe200078e0078 */
[----:B------:R-:W-:Y:S01]  /*0620*/  LOP3.LUT P4, RZ, R0, 0x4, RZ, 0xc0, !PT ;  /* 0x0000000400ff7812 */ /* 0x000fe2000788c0ff */
[----:B------:R-:W-:Y:S01]  /*0630*/  IMAD.SHL.U32 R0, R252, 0x400, RZ ;  /* 0x00000400fc007824 */ /* 0x000fe200078e00ff */
[----:B------:R-:W-:Y:S01]  /*0640*/  LEA.HI R4, R3, R3, RZ, 0x1d ;  /* 0x0000000303047211 */ /* 0x000fe200078fe8ff */
[C---:B------:R-:W-:Y:S01]  /*0650*/  IMAD R14, R2.reuse, 0x8, R15 ;  /* 0x00000008020e7824 */ /* 0x040fe200078e020f */
[----:B------:R-:W-:Y:S01]  /*0660*/  SHF.R.U32.HI R5, RZ, 0x3, R5 ;  /* 0x00000003ff057819 */ /* 0x000fe20000011605 */
[--C-:B------:R-:W-:Y:S01]  /*0670*/  IMAD R15, R2, 0x200, R0.reuse ;  /* 0x00000200020f7824 */ /* 0x100fe200078e0200 */
[----:B------:R-:W-:Y:S01]  /*0680*/  IADD3 R198, R4, R6, R0 ;  /* 0x0000000604c67210 */ /* 0x000fe20007ffe000 */
[----:B------:R-:W-:Y:S01]  /*0690*/  IMAD.SHL.U32 R2, R250, 0x8, RZ ;  /* 0x00000008fa027824 */ /* 0x000fe200078e00ff */
[----:B------:R-:W-:Y:S01]  /*06a0*/  SHF.R.S32.HI R0, RZ, 0x1, R7 ;  /* 0x00000001ff007819 */ /* 0x000fe20000011407 */
[----:B------:R-:W-:Y:S01]  /*06b0*/  IMAD.SHL.U32 R4, R13, 0x40, RZ ;  /* 0x000000400d047824 */ /* 0x000fe200078e00ff */
[----:B------:R-:W-:Y:S01]  /*06c0*/  LOP3.LUT R5, R9, R5, RZ, 0x3c, !PT ;  /* 0x0000000509057212 */ /* 0x000fe200078e3cff */
[----:B------:R-:W-:Y:S01]  /*06d0*/  IMAD R3, R252, 0x200, R17 ;  /* 0x00000200fc037824 */ /* 0x000fe200078e0211 */
[----:B------:R-:W-:Y:S01]  /*06e0*/  LOP3.LUT R7, R2, 0x8, RZ, 0xc0, !PT ;  /* 0x0000000802077812 */ /* 0x000fe200078ec0ff */
[----:B------:R-:W-:Y:S01]  /*06f0*/  IMAD.SHL.U32 R2, R12, 0x40, RZ ;  /* 0x000000400c027824 */ /* 0x000fe200078e00ff */
[C---:B------:R-:W-:Y:S01]  /*0700*/  LOP3.LUT P3, RZ, R0.reuse, 0x2, RZ, 0xc0, !PT ;  /* 0x0000000200ff7812 */ /* 0x040fe2000786c0ff */
[----:B------:R-:W-:Y:S01]  /*0710*/  IMAD.SHL.U32 R0, R0, 0x40, RZ ;  /* 0x0000004000007824 */ /* 0x000fe200078e00ff */
[----:B------:R-:W-:Y:S01]  /*0720*/  LOP3.LUT R4, R4, 0x1c0, RZ, 0xc0, !PT ;  /* 0x000001c004047812 */ /* 0x000fe200078ec0ff */
[C---:B------:R-:W-:Y:S01]  /*0730*/  IMAD.SHL.U32 R6, R11.reuse, 0x8, RZ ;  /* 0x000000080b067824 */ /* 0x040fe200078e00ff */
[----:B------:R-:W-:Y:S01]  /*0740*/  LOP3.LUT R2, R2, 0xc0, RZ, 0xc0, !PT ;  /* 0x000000c002027812 */ /* 0x000fe200078ec0ff */
[C---:B------:R-:W-:Y:S01]  /*0750*/  IMAD.SHL.U32 R9, R11.reuse, 0x10, RZ ;  /* 0x000000100b097824 */ /* 0x040fe200078e00ff */
[----:B------:R-:W-:Y:S01]  /*0760*/  LOP3.LUT R0, R0, 0xc0, RZ, 0xc0, !PT ;  /* 0x000000c000007812 */ /* 0x000fe200078ec0ff */
[----:B------:R-:W-:Y:S01]  /*0770*/  IMAD R10, R8, 0x20, R3 ;  /* 0x00000020080a7824 */ /* 0x000fe200078e0203 */
[----:B------:R-:W-:Y:S01]  /*0780*/  LOP3.LUT R6, R6, 0x8, RZ, 0xc0, !PT ;  /* 0x0000000806067812 */ /* 0x000fe200078ec0ff */
[----:B------:R-:W-:Y:S01]  /*0790*/  IMAD R3, R11, 0x200, R5 ;  /* 0x000002000b037824 */ /* 0x000fe200078e0205 */
[----:B------:R-:W-:Y:S01]  /*07a0*/  SHF.R.U32.HI R123, RZ, 0x3, R4 ;  /* 0x00000003ff7b7819 */ /* 0x000fe20000011604 */
[----:B------:R-:W-:Y:S01]  /*07b0*/  IMAD.SHL.U32 R120, R120, 0x2, RZ ;  /* 0x0000000278787824 */ /* 0x000fe200078e00ff */
[----:B------:R-:W-:-:S02]  /*07c0*/  SHF.R.U32.HI R5, RZ, 0x3, R2 ;  /* 0x00000003ff057819 */ /* 0x000fc40000011602 */
[----:B------:R-:W-:Y:S02]  /*07d0*/  SHF.R.U32.HI R8, RZ, 0x3, R0 ;  /* 0x00000003ff087819 */ /* 0x000fe40000011600 */
[----:B------:R-:W-:Y:S02]  /*07e0*/  LOP3.LUT R9, R7, 0x10, R9, 0xf8, !PT ;  /* 0x0000001007097812 */ /* 0x000fe400078ef809 */
[--C-:B------:R-:W-:Y:S01]  /*07f0*/  LOP3.LUT R123, R123, R4, R6.reuse, 0x1e, !PT ;  /* 0x000000047b7b7212 */ /* 0x100fe200078e1e06 */
[----:B------:R-:W-:Y:S01]  /*0800*/  IMAD.U32 R4, RZ, RZ, UR5 ;  /* 0x00000005ff047e24 */ /* 0x000fe2000f8e00ff */
[C---:B------:R-:W-:Y:S01]  /*0810*/  LOP3.LUT R6, R5.reuse, R2, R6, 0x1e, !PT ;  /* 0x0000000205067212 */ /* 0x040fe200078e1e06 */
[----:B------:R-:W-:Y:S01]  /*0820*/  USHF.R.S32.HI UR5, URZ, 0x1f, UR54 ;  /* 0x0000001f3f057899 */ /* 0x000fe20008011436 */
[----:B------:R-:W-:Y:S01]  /*0830*/  LOP3.LUT R8, R8, R0, R7, 0x1e, !PT ;  /* 0x0000000008087212 */ /* 0x000fe200078e1e07 */
[----:B------:R-:W-:Y:S01]  /*0840*/  IMAD.SHL.U32 R0, R14, 0x20, RZ ;  /* 0x000000200e007824 */ /* 0x000fe200078e00ff */
[----:B------:R-:W-:Y:S01]  /*0850*/  LOP3.LUT R2, R5, R9, R2, 0x1e, !PT ;  /* 0x0000000905027212 */ /* 0x000fe200078e1e02 */
[----:B------:R-:W-:Y:S01]  /*0860*/  IMAD.IADD R123, R15, 0x1, R123 ;  /* 0x000000010f7b7824 */ /* 0x000fe200078e027b */
[----:B------:R-:W-:Y:S01]  /*0870*/  R2P PR, R13, 0x6 ;  /* 0x000000060d007804 */ /* 0x000fe20000000000 */
[----:B------:R-:W-:Y:S01]  /*0880*/  IMAD.IADD R8, R8, 0x1, R10 ;  /* 0x0000000108087824 */ /* 0x000fe200078e020a */
[----:B------:R-:W-:Y:S01]  /*0890*/  LEA R198, R198, UR4, 0x1 ;  /* 0x00000004c6c67c11 */ /* 0x000fe2000f8e08ff */
[----:B------:R-:W-:Y:S01]  /*08a0*/  IMAD.IADD R128, R0, 0x1, R2 ;  /* 0x0000000100807824 */ /* 0x000fe200078e0202 */
[----:B------:R-:W-:Y:S01]  /*08b0*/  SEL R194, R194, 0x10, !P6 ;  /* 0x00000010c2c27807 */ /* 0x000fe20007000000 */
[----:B------:R-:W-:Y:S01]  /*08c0*/  IMAD.U32 R2, RZ, RZ, UR5 ;  /* 0x00000005ff027e24 */ /* 0x000fe2000f8e00ff */
[----:B------:R-:W-:Y:S01]  /*08d0*/  UIADD3 UR5, UR4, 0x6000, URZ ;  /* 0x0000600004057890 */ /* 0x000fe2000fffe03f */
[----:B------:R-:W-:Y:S01]  /*08e0*/  IMAD R133, R252, 0x200, R0 ;  /* 0x00000200fc857824 */ /* 0x000fe200078e0200 */
[C---:B------:R-:W-:Y:S01]  /*08f0*/  SEL R195, R127.reuse, 0xffffffe0, !P5 ;  /* 0xffffffe07fc37807 */ /* 0x040fe20006800000 */
[----:B------:R-:W-:Y:S01]  /*0900*/  IMAD.U32 R0, RZ, RZ, UR6 ;  /* 0x00000006ff007e24 */ /* 0x000fe2000f8e00ff */
[----:B------:R-:W-:Y:S01]  /*0910*/  USHF.R.S32.HI UR6, URZ, 0x1f, UR55 ;  /* 0x0000001f3f067899 */ /* 0x000fe20008011437 */
[----:B------:R-:W-:Y:S01]  /*0920*/  VIADD R193, R198, 0x40 ;  /* 0x00000040c6c17836 */ /* 0x000fe20000000000 */
[----:B------:R-:W-:Y:S01]  /*0930*/  LEA R4, R8, UR5, 0x1 ;  /* 0x0000000508047c11 */ /* 0x000fe2000f8e08ff */
[----:B------:R-:W-:Y:S01]  /*0940*/  @P4 VIADD R193, R198, 0xffffffc0 ;  /* 0xffffffc0c6c14836 */ /* 0x000fe20000000000 */
[----:B------:R-:W-:Y:S01]  /*0950*/  SEL R124, R124, 0xffffffc0, !P2 ;  /* 0xffffffc07c7c7807 */ /* 0x000fe20005000000 */
[----:B------:R-:W-:Y:S01]  /*0960*/  IMAD.IADD R199, R198, 0x1, R194 ;  /* 0x00000001c6c77824 */ /* 0x000fe200078e02c2 */
[----:B------:R-:W-:Y:S01]  /*0970*/  SEL R121, R127, 0xffffffe0, !P0 ;  /* 0xffffffe07f797807 */ /* 0x000fe20004000000 */
[----:B------:R-:W-:Y:S01]  /*0980*/  IMAD.U32 R0, RZ, RZ, UR6 ;  /* 0x00000006ff007e24 */ /* 0x000fe2000f8e00ff */
[----:B------:R1:W-:Y:S01]  /*0990*/  STL [R1], R4 ;  /* 0x0000000401007387 */ /* 0x0003e20000100800 */
[C---:B------:R-:W-:Y:S01]  /*09a0*/  VIADD R0, R4.reuse, 0x20 ;  /* 0x0000002004007836 */ /* 0x040fe20000000000 */
[----:B------:R-:W-:Y:S01]  /*09b0*/  UIADD3 UR6, UR4, 0xa000, URZ ;  /* 0x0000a00004067890 */ /* 0x000fe2000fffe03f */
[----:B------:R-:W-:Y:S01]  /*09c0*/  @P3 VIADD R0, R4, 0xffffffe0 ;  /* 0xffffffe004003836 */ /* 0x000fe20000000000 */
[----:B------:R-:W-:Y:S01]  /*09d0*/  LOP3.LUT P0, RZ, R12, 0x2, RZ, 0xc0, !PT ;  /* 0x000000020cff7812 */ /* 0x000fe2000780c0ff */
[----:B------:R-:W-:Y:S01]  /*09e0*/  IMAD.IADD R194, R194, 0x1, R193 ;  /* 0x00000001c2c27824 */ /* 0x000fe200078e02c1 */
[----:B------:R-:W-:Y:S01]  /*09f0*/  LEA R2, R3, UR4, 0x1 ;  /* 0x0000000403027c11 */ /* 0x000fe2000f8e08ff */
[--C-:B------:R-:W-:Y:S01]  /*0a00*/  IMAD.IADD R200, R198, 0x1, R195.reuse ;  /* 0x00000001c6c87824 */ /* 0x100fe200078e02c3 */
[----:B------:R1:W-:Y:S01]  /*0a10*/  STL [R1+0x4], R0 ;  /* 0x0000040001007387 */ /* 0x0003e20000100800 */
[----:B------:R-:W-:Y:S01]  /*0a20*/  LEA R123, R123, UR6, 0x1 ;  /* 0x000000067b7b7c11 */ /* 0x000fe2000f8e08ff */
[----:B------:R-:W-:Y:S01]  /*0a30*/  IMAD.IADD R197, R199, 0x1, R195 ;  /* 0x00000001c7c57824 */ /* 0x000fe200078e02c3 */
[----:B------:R-:W-:Y:S01]  /*0a40*/  SEL R127, R127, 0xffffffe0, !P0 ;  /* 0xffffffe07f7f7807 */ /* 0x000fe20004000000 */
[----:B------:R-:W-:Y:S01]  /*0a50*/  IMAD.IADD R196, R195, 0x1, R193 ;  /* 0x00000001c3c47824 */ /* 0x000fe200078e02c1 */
[----:B------:R-:W-:Y:S01]  /*0a60*/  IADD3 R121, R121, UR5, R120 ;  /* 0x0000000579797c10 */ /* 0x000fe2000fffe078 */
[----:B------:R-:W-:-:S02]  /*0a70*/  VIADD R129, R123, 0x20 ;  /* 0x000000207b817836 */ /* 0x000fc40000000000 */
[C---:B------:R-:W-:Y:S02]  /*0a80*/  @P1 VIADD R129, R123.reuse, 0xffffffe0 ;  /* 0xffffffe07b811836 */ /* 0x040fe40000000000 */
[----:B------:R-:W-:Y:S02]  /*0a90*/  IMAD.IADD R125, R123, 0x1, R124 ;  /* 0x000000017b7d7824 */ /* 0x000fe400078e027c */
[----:B------:R-:W-:Y:S02]  /*0aa0*/  IMAD.IADD R133, R133, 0x1, R6 ;  /* 0x0000000185857824 */ /* 0x000fe400078e0206 */
[----:B------:R-:W-:Y:S02]  /*0ab0*/  IMAD.IADD R195, R195, 0x1, R194 ;  /* 0x00000001c3c37824 */ /* 0x000fe400078e02c2 */
[----:B------:R-:W-:Y:S02]  /*0ac0*/  IMAD.IADD R124, R124, 0x1, R129 ;  /* 0x000000017c7c7824 */ /* 0x000fe400078e0281 */
[----:B------:R-:W-:-:S02]  /*0ad0*/  VIADD R132, R129, 0x2000 ;  /* 0x0000200081847836 */ /* 0x000fc40000000000 */
[C---:B------:R-:W-:Y:S02]  /*0ae0*/  VIADD R131, R129.reuse, 0x4000 ;  /* 0x0000400081837836 */ /* 0x040fe40000000000 */
[----:B------:R-:W-:-:S07]  /*0af0*/  VIADD R130, R129, 0x6000 ;  /* 0x0000600081827836 */ /* 0x000fce0000000000 */
.L_x_633:
        /* <DEDUP_REMOVED lines=67> */
.L_x_589:
        /* <DEDUP_REMOVED lines=28> */
[----:B------:R-:W-:Y:S01]  /*10f0*/  UISETP.NE.AND UP4, UPT, UR16, URZ, UPT ;  /* 0x0000003f1000728c */ /* 0x000fe2000bf85270 */
[----:B------:R-:W1:Y:S01]  /*1100*/  I2F.RP R4, R6 ;  /* 0x0000000600047306 */ /* 0x000e620000209400 */
[----:B------:R-:W-:Y:S01]  /*1110*/  USEL UR49, UR20, UR18, !UP0 ;  /* 0x0000001214317287 */ /* 0x000fe2000c000000 */
[----:B------:R-:W-:Y:S01]  /*1120*/  @UP1 ULDC.64 UR16, c[0x0][0x248] ;  /* 0x0000920000101ab9 */ /* 0x000fe20000000a00 */
[----:B--2---:R-:W-:-:S02]  /*1130*/  UIMAD.WIDE.U32 UR26, UR8, UR12, URZ ;  /* 0x0000000c081a72a5 */ /* 0x004fc4000f8e003f */
[----:B------:R-:W-:Y:S02]  /*1140*/  UIADD3 UR41, UR21, UR28, URZ ;  /* 0x0000001c15297290 */ /* 0x000fe4000fffe03f */
[----:B------:R-:W-:Y:S02]  /*1150*/  UIMAD UR44, UR8, UR13, UR27 ;  /* 0x0000000d082c72a4 */ /* 0x000fe4000f8e021b */
[----:B------:R-:W-:Y:S01]  /*1160*/  @!UP0 UIMAD UR8, UR56, UR6, URZ ;  /* 0x00000006380882a4 */ /* 0x000fe2000f8e023f */
[----:B------:R-:W-:Y:S01]  /*1170*/  @UP0 ULDC.64 UR12, c[0x0][0x420] ;  /* 0x00010800000c0ab9 */ /* 0x000fe20000000a00 */
[----:B------:R-:W-:Y:S01]  /*1180*/  UIMAD UR27, UR5, UR33, URZ ;  /* 0x00000021051b72a4 */ /* 0x000fe2000f8e023f */
[----:B-1----:R-:W1:Y:S01]  /*1190*/  MUFU.RCP R4, R4 ;  /* 0x0000000400047308 */ /* 0x002e620000001000 */
[----:B------:R-:W-:Y:S02]  /*11a0*/  @!UP0 UIMAD UR40, UR54, UR7, UR8 ;  /* 0x00000007362882a4 */ /* 0x000fe4000f8e0208 */
[----:B------:R-:W-:-:S02]  /*11b0*/  UIADD3 UR8, UR29, 0x7f, URZ ;  /* 0x0000007f1d087890 */ /* 0x000fc4000fffe03f */
[----:B------:R-:W-:Y:S02]  /*11c0*/  @UP0 UIMAD.WIDE.U32 UR36, UR5, UR12, URZ ;  /* 0x0000000c052402a5 */ /* 0x000fe4000f8e003f */
[----:B------:R-:W-:Y:S02]  /*11d0*/  USHF.R.S32.HI UR23, URZ, 0x1f, UR8 ;  /* 0x0000001f3f177899 */ /* 0x000fe40008011408 */
[----:B------:R-:W-:Y:S02]  /*11e0*/  @UP0 UIMAD UR45, UR5, UR13, UR37 ;  /* 0x0000000d052d02a4 */ /* 0x000fe4000f8e0225 */
[----:B------:R-:W-:Y:S02]  /*11f0*/  ULEA.HI UR23, UR23, UR8, URZ, 0x7 ;  /* 0x0000000817177291 */ /* 0x000fe4000f8f383f */
[----:B------:R-:W-:Y:S02]  /*1200*/  UIMAD UR8, UR42, UR54, URZ ;  /* 0x000000362a0872a4 */ /* 0x000fe4000f8e023f */
[----:B------:R-:W-:Y:S01]  /*1210*/  UIMAD.WIDE UR6, UR60, UR59, URZ ;  /* 0x0000003b3c0672a5 */ /* 0x000fe2000f8e023f */
[----:B-1----:R-:W-:Y:S01]  /*1220*/  VIADD R4, R4, 0xffffffe ;  /* 0x0ffffffe04047836 */ /* 0x002fe20000000000 */
[----:B------:R-:W-:-:S02]  /*1230*/  UIMAD.WIDE.U32 UR12, UR54, UR57, URZ ;  /* 0x00000039360c72a5 */ /* 0x000fc4000f8e003f */
[----:B------:R-:W-:Y:S01]  /*1240*/  UIMAD UR8, UR56, UR57, UR8 ;  /* 0x00000039380872a4 */ /* 0x000fe2000f8e0208 */
[----:B------:R-:W1:Y:S01]  /*1250*/  F2I.FTZ.U32.TRUNC.NTZ R5, R4 ;  /* 0x0000000400057305 */ /* 0x000e62000021f000 */
[----:B------:R-:W-:Y:S02]  /*1260*/  @UP1 UIMAD.WIDE.U32 UR20, UR22, UR16, URZ ;  /* 0x00000010161412a5 */ /* 0x000fe4000f8e003f */
[----:B------:R-:W-:Y:S02]  /*1270*/  @UP1 UIMAD UR28, UR22, UR17, URZ ;  /* 0x00000011161c12a4 */ /* 0x000fe4000f8e023f */
[----:B------:R-:W-:Y:S02]  /*1280*/  UIMAD UR22, UR7, UR12, URZ ;  /* 0x0000000c071672a4 */ /* 0x000fe4000f8e023f */
[----:B------:R-:W-:Y:S02]  /*1290*/  UIADD3 UR8, UR13, UR8, URZ ;  /* 0x000000080d087290 */ /* 0x000fe4000fffe03f */
[----:B------:R-:W-:-:S02]  /*12a0*/  USHF.L.U32 UR15, UR54, 0x7, URZ ;  /* 0x00000007360f7899 */ /* 0x000fc4000800063f */
[----:B------:R-:W-:Y:S02]  /*12b0*/  @UP0 UIADD3 UR41, UR19, UR27, URZ ;  /* 0x0000001b13290290 */ /* 0x000fe4000fffe03f */
[----:B------:R-:W-:Y:S01]  /*12c0*/  UIMAD.WIDE.U32 UR18, UR6, UR12, URZ ;  /* 0x0000000c061272a5 */ /* 0x000fe2000f8e003f */
[--C-:B-1----:R-:W-:Y:S01]  /*12d0*/  IMAD.MOV R0, RZ, RZ, -R5.reuse ;  /* 0x000000ffff007224 */ /* 0x102fe200078e0a05 */
[----:B------:R-:W-:Y:S01]  /*12e0*/  UIMAD UR8, UR6, UR8, UR22 ;  /* 0x00000008060872a4 */ /* 0x000fe2000f8e0216 */
[----:B------:R-:W-:Y:S01]  /*12f0*/  IMAD.MOV.U32 R4, RZ, RZ, RZ ;  /* 0x000000ffff047224 */ /* 0x000fe200078e00ff */
[----:B------:R-:W-:Y:S01]  /*1300*/  UIMAD.WIDE.U32 UR12, UR6, UR5, URZ ;  /* 0x00000005060c72a5 */ /* 0x000fe2000f8e003f */
[----:B------:R-:W-:Y:S01]  /*1310*/  IMAD R0, R0, R6, RZ ;  /* 0x0000000600007224 */ /* 0x000fe200078e02ff */
[----:B------:R-:W-:Y:S02]  /*1320*/  ULOP3.LUT UR22, UR23, 0xffffff80, URZ, 0xc0, !UPT ;  /* 0xffffff8017167892 */ /* 0x000fe4000f8ec03f */
[----:B------:R-:W-:Y:S01]  /*1330*/  UIADD3 UR43, UR19, UR8, URZ ;  /* 0x00000008132b7290 */ /* 0x000fe2000fffe03f */
[----:B------:R-:W-:Y:S01]  /*1340*/  IMAD.HI.U32 R0, R5, R0, R4 ;  /* 0x0000000005007227 */ /* 0x000fe200078e0004 */
[----:B------:R-:W-:-:S02]  /*1350*/  USHF.L.U64.HI UR14, UR54, 0x7, UR56 ;  /* 0x00000007360e7899 */ /* 0x000fc40008010238 */
[----:B------:R-:W-:Y:S02]  /*1360*/  USEL UR38, UR15, URZ, UP2 ;  /* 0x0000003f0f267287 */ /* 0x000fe40009000000 */
[----:B------:R-:W-:Y:S01]  /*1370*/  USEL UR52, UR18, UR12, !UP0 ;  /* 0x0000000c12347287 */ /* 0x000fe2000c000000 */
[----:B------:R-:W-:Y:S01]  /*1380*/  IMAD.HI.U32 R0, R0, R3, RZ ;  /* 0x0000000300007227 */ /* 0x000fe200078e00ff */
[----:B------:R-:W-:Y:S01]  /*1390*/  UIMAD UR8, UR7, UR5, URZ ;  /* 0x00000005070872a4 */ /* 0x000fe2000f8e023f */
[----:B------:R-:W-:Y:S01]  /*13a0*/  ULDC.U8 UR15, c[0x0][0x3d8] ;  /* 0x0000f600000f7ab9 */ /* 0x000fe20000000000 */
[----:B------:R-:W-:Y:S02]  /*13b0*/  UIADD3 UR12, UR22, -0x80, URZ ;  /* 0xffffff80160c7890 */ /* 0x000fe4000fffe03f */
[----:B------:R-:W-:Y:S01]  /*13c0*/  IADD3 R4, -R0, RZ, RZ ;  /* 0x000000ff00047210 */ /* 0x000fe20007ffe1ff */
[----:B------:R-:W-:Y:S02]  /*13d0*/  UISETP.NE.AND UP3, UPT, UR15, URZ, UPT ;  /* 0x0000003f0f00728c */ /* 0x000fe4000bf65270 */
[----:B------:R-:W-:-:S02]  /*13e0*/  USEL UR39, UR14, URZ, UP2 ;  /* 0x0000003f0e277287 */ /* 0x000fc40009000000 */
[C---:B------:R-:W-:Y:S01]  /*13f0*/  IMAD R3, R6.reuse, R4, R3 ;  /* 0x0000000406037224 */ /* 0x040fe200078e0203 */
[----:B------:R-:W-:Y:S02]  /*1400*/  @UP0 UIADD3 UR43, UR13, UR8, URZ ;  /* 0x000000080d2b0290 */ /* 0x000fe4000fffe03f */
[----:B------:R-:W-:Y:S02]  /*1410*/  USHF.R.S32.HI UR27, URZ, 0x1f, UR12 ;  /* 0x0000001f3f1b7899 */ /* 0x000fe4000801140c */
[----:B------:R-:W-:Y:S01]  /*1420*/  ISETP.GT.U32.AND P1, PT, R6, R3, PT ;  /* 0x000000030600720c */ /* 0x000fe20003f24070 */
[----:B------:R-:W-:Y:S01]  /*1430*/  UIADD3 UR8, UP2, UR12, UR38, URZ ;  /* 0x000000260c087290 */ /* 0x000fe2000ff5e03f */
[----:B------:R-:W-:Y:S01]  /*1440*/  ULDC UR61, c[0x0][0x2c4] ;  /* 0x0000b100003d7ab9 */ /* 0x000fe20000000800 */
[----:B------:R-:W-:Y:S02]  /*1450*/  @UP1 UIADD3 UR25, UR50, UR53, URZ ;  /* 0x0000003532191290 */ /* 0x000fe4000fffe03f */
[----:B------:R-:W-:-:S02]  /*1460*/  UIADD3.X UR13, UR27, UR39, URZ, UP2, !UPT ;  /* 0x000000271b0d7290 */ /* 0x000fc400097fe43f */
        /* <DEDUP_REMOVED lines=12> */
[----:B------:R-:W-:Y:S01]  /*1530*/  UIMAD UR46, UR55, UR60, URZ ;  /* 0x0000003c372e72a4 */ /* 0x000fe2000f8e023f */
[----:B------:R-:W-:Y:S01]  /*1540*/  ISETP.GE.AND P2, PT, R3, RZ, PT ;  /* 0x000000ff0300720c */ /* 0x000fe20003f46270 */
[----:B------:R-:W-:-:S02]  /*1550*/  @UP1 UIMAD UR25, UR25, UR15, URZ ;  /* 0x0000000f191912a4 */ /* 0x000fc4000f8e023f */
[----:B------:R-:W-:Y:S01]  /*1560*/  @!UP3 UIMAD UR7, UR54, UR59, UR55 ;  /* 0x0000003b3607b2a4 */ /* 0x000fe2000f8e0237 */
[----:B------:R-:W-:Y:S01]  /*1570*/  @UP3 ULDC UR6, c[0x0][0x2e4] ;  /* 0x0000b90000063ab9 */ /* 0x000fe20000000800 */
[----:B------:R-:W-:Y:S02]  /*1580*/  USEL UR47, UR44, URZ, UP4 ;  /* 0x0000003f2c2f7287 */ /* 0x000fe4000a000000 */
[----:B------:R-:W-:Y:S01]  /*1590*/  @P0 IADD3 R0, R0, 0x1, RZ ;  /* 0x0000000100000810 */ /* 0x000fe20007ffe0ff */
[----:B------:R-:W-:Y:S01]  /*15a0*/  USHF.R.S32.HI UR42, URZ, 0x7, UR23 ;  /* 0x000000073f2a7899 */ /* 0x000fe20008011417 */
[----:B------:R-:W-:Y:S01]  /*15b0*/  PLOP3.LUT P0, PT, PT, PT, UP3, 0x80, 0x0 ;  /* 0x000000000000781c */ /* 0x000fe20003f0f038 */
[----:B------:R-:W-:Y:S02]  /*15c0*/  @UP3 UIMAD UR13, UR55, UR6, UR8 ;  /* 0x00000006370d32a4 */ /* 0x000fe4000f8e0208 */
[----:B------:R-:W-:Y:S01]  /*15d0*/  IMAD.MOV.U32 R10, RZ, RZ, R0 ;  /* 0x000000ffff0a7224 */ /* 0x000fe200078e0000 */
[----:B------:R-:W-:-:S02]  /*15e0*/  UIADD3 UR44, UR39, UR22, URZ ;  /* 0x00000016272c7290 */ /* 0x000fc4000fffe03f */
[----:B------:R-:W-:Y:S02]  /*15f0*/  USHF.R.S32.HI UR30, URZ, 0x1f, UR24 ;  /* 0x0000001f3f1e7899 */ /* 0x000fe40008011418 */
[----:B------:R-:W-:Y:S01]  /*1600*/  USEL UR51, UR26, URZ, UP4 ;  /* 0x0000003f1a337287 */ /* 0x000fe2000a000000 */
[----:B------:R-:W-:Y:S01]  /*1610*/  @!P2 IADD3 R10, -R10, RZ, RZ ;  /* 0x000000ff0a0aa210 */ /* 0x000fe20007ffe1ff */
[----:B------:R-:W-:Y:S01]  /*1620*/  @!UP0 UIADD3 UR45, UR35, UR40, URZ ;  /* 0x00000028232d8290 */ /* 0x000fe2000fffe03f */
[----:B------:R-:W-:Y:S01]  /*1630*/  @!P3 LOP3.LUT R10, RZ, R7, RZ, 0x33, !PT ;  /* 0x00000007ff0ab212 */ /* 0x000fe200078e33ff */
[----:B------:R-:W-:Y:S02]  /*1640*/  USHF.R.S32.HI UR48, URZ, 0x1f, UR46 ;  /* 0x0000001f3f307899 */ /* 0x000fe4000801142e */
[----:B------:R-:W-:Y:S02]  /*1650*/  @UP1 UIADD3 UR25, UR19, UR25, URZ ;  /* 0x0000001913191290 */ /* 0x000fe4000fffe03f */
[----:B------:R-:W-:-:S02]  /*1660*/  @!UP3 UIMAD UR13, UR7, UR61, URZ ;  /* 0x0000003d070db2a4 */ /* 0x000fc4000f8e023f */
        /* <DEDUP_REMOVED lines=15> */
.L_x_591:
        /* <DEDUP_REMOVED lines=13> */
.L_x_592:
        /* <DEDUP_REMOVED lines=11> */
.L_x_593:
[----:B------:R-:W-:-:S04]  /*18e0*/  UIMAD UR5, UR54, UR59, UR55 ;  /* 0x0000003b360572a4 */ /* 0x000fc8000f8e0237 */
[----:B------:R-:W-:-:S12]  /*18f0*/  UIMAD UR5, UR5, UR57, URZ ;  /* 0x00000039050572a4 */ /* 0x000fd8000f8e023f */
.L_x_594:
[----:B------:R-:W1:Y:S01]  /*1900*/  S2R R15, SR_TID.X ;  /* 0x00000000000f7919 */ /* 0x000e620000002100 */
[----:B------:R-:W-:Y:S01]  /*1910*/  SHF.R.S32.HI R17, RZ, 0x1f, R244 ;  /* 0x0000001fff117819 */ /* 0x000fe200000114f4 */
[----:B------:R-:W2:Y:S01]  /*1920*/  LDC.64 R8, c[0x0][0x420] ;  /* 0x00010800ff087b82 */ /* 0x000ea20000000a00 */
[----:B------:R-:W-:Y:S01]  /*1930*/  IADD3 R4, P0, R244, UR12, RZ ;  /* 0x0000000cf4047c10 */ /* 0x000fe2000ff1e0ff */
[----:B------:R-:W-:Y:S01]  /*1940*/  USHF.R.S32.HI UR21, URZ, 0x1f, UR55 ;  /* 0x0000001f3f157899 */ /* 0x000fe20008011437 */
[----:B------:R-:W-:Y:S01]  /*1950*/  SHF.R.S32.HI R207, RZ, 0x1f, R206 ;  /* 0x0000001fffcf7819 */ /* 0x000fe200000114ce */
[----:B------:R-:W-:Y:S01]  /*1960*/  ULDC.64 UR18, c[0x0][0x428] ;  /* 0x00010a0000127ab9 */ /* 0x000fe20000000a00 */
[----:B------:R-:W-:Y:S01]  /*1970*/  IADD3.X R0, R17, UR27, RZ, P0, !PT ;  /* 0x0000001b11007c10 */ /* 0x000fe200087fe4ff */
[----:B------:R-:W-:Y:S01]  /*1980*/  UIADD3 UR35, UR12, UR5, URZ ;  /* 0x000000050c237290 */ /* 0x000fe2000fffe03f */
[----:B------:R-:W-:Y:S01]  /*1990*/  IMAD.U32 R11, RZ, RZ, UR18 ;  /* 0x00000012ff0b7e24 */ /* 0x000fe2000f8e00ff */
[----:B------:R-:W-:Y:S01]  /*19a0*/  UIMAD UR5, UR21, UR18, URZ ;  /* 0x00000012150572a4 */ /* 0x000fe2000f8e023f */
[----:B------:R-:W-:Y:S01]  /*19b0*/  BSSY B1, `(.L_x_590) ;  /* 0x0000907000017945 */ /* 0x000fe20003800000 */
[----:B------:R-:W-:Y:S01]  /*19c0*/  IMAD R0, R0, UR32, RZ ;  /* 0x0000002000007c24 */ /* 0x000fe2000f8e02ff */
[----:B------:R-:W-:-:S02]  /*19d0*/  UIMAD UR6, UR60, UR59, URZ ;  /* 0x0000003b3c0672a4 */ /* 0x000fc4000f8e023f */
[----:B------:R-:W-:Y:S01]  /*19e0*/  UIMAD UR28, UR55, UR19, UR5 ;  /* 0x00000013371c72a4 */ /* 0x000fe2000f8e0205 */
[C---:B------:R-:W-:Y:S01]  /*19f0*/  IMAD R0, R4.reuse, UR33, R0 ;  /* 0x0000002104007c24 */ /* 0x040fe2000f8e0200 */
[----:B------:R-:W-:Y:S01]  /*1a00*/  UIADD3 UR5, -UR9, UR29, UR24 ;  /* 0x0000001d09057290 */ /* 0x000fe2000fffe118 */
[----:B------:R-:W-:Y:S01]  /*1a10*/  IMAD.WIDE.U32 R4, R4, UR32, R206 ;  /* 0x0000002004047c25 */ /* 0x000fe2000f8e00ce */
[----:B------:R-:W-:Y:S02]  /*1a20*/  USHF.L.U32 UR34, UR6, 0x7, URZ ;  /* 0x0000000706227899 */ /* 0x000fe4000800063f */
[----:B------:R-:W-:Y:S01]  /*1a30*/  UIADD3 UR39, UR12, UR13, URZ ;  /* 0x0000000d0c277290 */ /* 0x000fe2000fffe03f */
[----:B------:R-:W-:Y:S01]  /*1a40*/  IADD3 R6, P0, R4, UR49, RZ ;  /* 0x0000003104067c10 */ /* 0x000fe2000ff1e0ff */
[----:B------:R-:W-:Y:S01]  /*1a50*/  ULDC.64 UR18, c[0x0][0x258] ;  /* 0x0000960000127ab9 */ /* 0x000fe20000000a00 */
[----:B------:R-:W-:Y:S01]  /*1a60*/  ULDC.64 UR60, c[0x0][0x478] ;  /* 0x00011e00003c7ab9 */ /* 0x000fe20000000a00 */
[----:B------:R-:W-:Y:S01]  /*1a70*/  ULDC.64 UR36, c[0x0][0x3e0] ;  /* 0x0000f80000247ab9 */ /* 0x000fe20000000a00 */
[----:B------:R-:W-:Y:S01]  /*1a80*/  IADD3.X R7, R5, UR41, R0, P0, !PT ;  /* 0x0000002905077c10 */ /* 0x000fe200087fe400 */
[----:B--2---:R-:W-:Y:S01]  /*1a90*/  IMAD R0, R8, UR27, RZ ;  /* 0x0000001b08007c24 */ /* 0x004fe2000f8e02ff */
[----:B------:R-:W-:Y:S01]  /*1aa0*/  IADD3 R4, P0, R206, UR7, RZ ;  /* 0x00000007ce047c10 */ /* 0x000fe2000ff1e0ff */
[----:B------:R-:W-:Y:S01]  /*1ab0*/  ULDC UR7, c[0x0][0x398] ;  /* 0x0000e60000077ab9 */ /* 0x000fe20000000800 */
[----:B------:R-:W-:Y:S01]  /*1ac0*/  ULDC.64 UR26, c[0x0][0x400] ;  /* 0x00010000001a7ab9 */ /* 0x000fe20000000a00 */
[----:B------:R-:W-:Y:S01]  /*1ad0*/  UIADD3 UR5, UR5, -UR7, URZ ;  /* 0x8000000705057290 */ /* 0x000fe2000fffe03f */
[----:B------:R-:W-:Y:S01]  /*1ae0*/  IADD3.X R5, R207, UR45, RZ, P0, !PT ;  /* 0x0000002dcf057c10 */ /* 0x000fe200087fe4ff */
[----:B------:R-:W-:Y:S01]  /*1af0*/  IMAD R0, R9, UR12, R0 ;  /* 0x0000000c09007c24 */ /* 0x000fe2000f8e0200 */
[----:B-1----:R-:W-:Y:S01]  /*1b00*/  SHF.R.S32.HI R16, RZ, 0x1f, R15 ;  /* 0x0000001fff107819 */ /* 0x002fe2000001140f */
[----:B------:R-:W-:Y:S01]  /*1b10*/  USHF.R.S32.HI UR49, URZ, 0x1f, UR5 ;  /* 0x0000001f3f317899 */ /* 0x000fe20008011405 */
[----:B------:R-:W-:-:S02]  /*1b20*/  IMAD.WIDE.U32 R4, R8, UR12, R4 ;  /* 0x0000000c08047c25 */ /* 0x000fc4000f8e0004 */
[----:B------:R-:W-:Y:S01]  /*1b30*/  LEA.HI R3, R16, R15, RZ, 0x5 ;  /* 0x0000000f10037211 */ /* 0x000fe200078f28ff */
[----:B------:R-:W-:Y:S02]  /*1b40*/  ULEA.HI UR49, UR49, UR5, URZ, 0x7 ;  /* 0x0000000531317291 */ /* 0x000fe4000f8f383f */
[----:B------:R-:W-:Y:S01]  /*1b50*/  USHF.R.S32.HI UR7, URZ, 0x1f, UR34 ;  /* 0x0000001f3f077899 */ /* 0x000fe20008011422 */
[----:B------:R-:W-:Y:S01]  /*1b60*/  LOP3.LUT R3, R3, 0xffffffe0, RZ, 0xc0, !PT ;  /* 0xffffffe003037812 */ /* 0x000fe200078ec0ff */
[----:B------:R-:W-:Y:S01]  /*1b70*/  UIADD3 UR12, UP2, UP0, UR38, UR34, UR46 ;  /* 0x00000022260c7290 */ /* 0x000fe2000f85e02e */
[----:B------:R-:W-:Y:S01]  /*1b80*/  IMAD.IADD R5, R5, 0x1, R0 ;  /* 0x0000000105057824 */ /* 0x000fe200078e0200 */
[----:B------:R-:W-:Y:S01]  /*1b90*/  USHF.R.S32.HI UR49, URZ, 0x7, UR49 ;  /* 0x000000073f317899 */ /* 0x000fe20008011431 */
[----:B------:R-:W-:Y:S01]  /*1ba0*/  IMAD.U32 R0, RZ, RZ, UR18 ;  /* 0x00000012ff007e24 */ /* 0x000fe2000f8e00ff */
[----:B------:R-:W-:Y:S01]  /*1bb0*/  UIADD3.X UR13, UR44, UR7, UR48, UP2, UP0 ;  /* 0x000000072c0d7290 */ /* 0x000fe200097e0430 */
[----:B------:R-:W-:Y:S01]  /*1bc0*/  IMAD.IADD R13, R15, 0x1, -R3 ;  /* 0x000000010f0d7824 */ /* 0x000fe200078e0a03 */
[----:B------:R-:W-:Y:S01]  /*1bd0*/  UIMAD UR7, UR21, UR18, URZ ;  /* 0x00000012150772a4 */ /* 0x000fe2000f8e023f */
[----:B------:R-:W-:Y:S01]  /*1be0*/  IMAD.WIDE.U32 R4, R11, UR55, R4 ;  /* 0x000000370b047c25 */ /* 0x000fe2000f8e0004 */
[----:B------:R-:W-:-:S02]  /*1bf0*/  UISETP.LT.AND UP0, UPT, URZ, UR49, UPT ;  /* 0x000000313f00728c */ /* 0x000fc4000bf01270 */
[----:B------:R-:W-:Y:S01]  /*1c00*/  UIMAD UR21, UR55, UR19, UR7 ;  /* 0x00000013371572a4 */ /* 0x000fe2000f8e0207 */
[----:B------:R-:W-:Y:S01]  /*1c10*/  IMAD R3, R251, UR6, R13 ;  /* 0x00000006fb037c24 */ /* 0x000fe2000f8e020d */
[----:B------:R-:W-:Y:S01]  /*1c20*/  UIADD3 UR7, UP3, UP2, UR51, UR12, UR52 ;  /* 0x0000000c33077290 */ /* 0x000fe2000fa7e034 */
[----:B------:R-:W-:Y:S01]  /*1c30*/  IMAD.WIDE.U32 R6, R0, UR55, R6 ;  /* 0x0000003700067c25 */ /* 0x000fe2000f8e0006 */
[----:B------:R-:W-:Y:S02]  /*1c40*/  USEL UR49, URZ, UR49, !UP0 ;  /* 0x000000313f317287 */ /* 0x000fe4000c000000 */
[----:B------:R-:W-:Y:S01]  /*1c50*/  UIADD3.X UR5, UR47, UR13, UR43, UP3, UP2 ;  /* 0x0000000d2f057290 */ /* 0x000fe20009fe442b */
[-C--:B------:R-:W-:Y:S01]  /*1c60*/  IMAD R11, R17, R8.reuse, RZ ;  /* 0x00000008110b7224 */ /* 0x080fe200078e02ff */
[----:B------:R-:W-:Y:S01]  /*1c70*/  UISETP.GT.AND UP0, UPT, UR42, UR49, UPT ;  /* 0x000000312a00728c */ /* 0x000fe2000bf04270 */
[----:B------:R-:W-:Y:S01]  /*1c80*/  IADD3 R0, P0, R3, UR7, RZ ;  /* 0x0000000703007c10 */ /* 0x000fe2000ff1e0ff */
[----:B------:R-:W-:Y:S01]  /*1c90*/  VIADD R5, R5, UR28 ;  /* 0x0000001c05057c36 */ /* 0x000fe20008000000 */
[----:B------:R-:W-:Y:S01]  /*1ca0*/  UIMAD.WIDE UR18, UR35, 0x4, UR60 ;  /* 0x00000004231278a5 */ /* 0x000fe2000f8e023c */
[C---:B------:R-:W-:Y:S01]  /*1cb0*/  IMAD R12, R244.reuse, R9, R11 ;  /* 0x00000009f40c7224 */ /* 0x040fe200078e020b */
[----:B------:R-:W-:Y:S01]  /*1cc0*/  LEA.HI.X.SX32 R11, R3, UR5, 0x1, P0 ;  /* 0x00000005030b7c11 */ /* 0x000fe200080f0eff */
[----:B------:R-:W-:Y:S01]  /*1cd0*/  IMAD.WIDE.U32 R4, R244, R8, R4 ;  /* 0x00000008f4047225 */ /* 0x000fe200078e0004 */
[----:B------:R-:W-:Y:S01]  /*1ce0*/  PLOP3.LUT P0, PT, PT, PT, UP0, 0x80, 0x0 ;  /* 0x000000000000781c */ /* 0x000fe20003f0f008 */
[----:B------:R-:W-:Y:S01]  /*1cf0*/  ULDC.64 UR40, c[0x0][0x210] ;  /* 0x0000840000287ab9 */ /* 0x000fe20000000a00 */
[----:B------:R-:W-:Y:S01]  /*1d00*/  LEA R217, P2, R0, UR26, 0x2 ;  /* 0x0000001a00d97c11 */ /* 0x000fe2000f8410ff */
[----:B------:R-:W-:Y:S01]  /*1d10*/  VIADD R7, R7, UR21 ;  /* 0x0000001507077c36 */ /* 0x000fe20008000000 */
[----:B------:R-:W-:Y:S01]  /*1d20*/  LEA R204, P4, R6, UR40, 0x1 ;  /* 0x0000002806cc7c11 */ /* 0x000fe2000f8808ff */
[----:B------:R-:W-:Y:S01]  /*1d30*/  IMAD.IADD R3, R5, 0x1, R12 ;  /* 0x0000000105037824 */ /* 0x000fe200078e020c */
[----:B------:R-:W-:Y:S01]  /*1d40*/  LEA R202, P3, R4, UR36, 0x1 ;  /* 0x0000002404ca7c11 */ /* 0x000fe2000f8608ff */
[----:B------:R-:W-:Y:S01]  /*1d50*/  ULDC.64 UR60, c[0x0][0x2b0] ;  /* 0x0000ac00003c7ab9 */ /* 0x000fe20000000a00 */
[----:B------:R-:W-:Y:S01]  /*1d60*/  LEA.HI.X R216, R0, UR27, R11, 0x2, P2 ;  /* 0x0000001b00d87c11 */ /* 0x000fe200090f140b */
[----:B------:R-:W-:Y:S01]  /*1d70*/  UIADD3 UR8, UR42, -0x1, URZ ;  /* 0xffffffff2a087890 */ /* 0x000fe2000fffe03f */
[----:B------:R-:W-:Y:S01]  /*1d80*/  LEA.HI.X R205, R6, UR41, R7, 0x1, P4 ;  /* 0x0000002906cd7c11 */ /* 0x000fe2000a0f0c07 */
[----:B------:R-:W-:Y:S01]  /*1d90*/  UIMAD.WIDE UR12, UR39, 0x4, UR60 ;  /* 0x00000004270c78a5 */ /* 0x000fe2000f8e023c */
[----:B------:R-:W-:Y:S01]  /*1da0*/  LEA.HI.X R203, R4, UR37, R3, 0x1, P3 ;  /* 0x0000002504cb7c11 */ /* 0x000fe200098f0c03 */
[----:B------:R-:W-:Y:S01]  /*1db0*/  UMOV UR28, UR18 ;  /* 0x00000012001c7c82 */ /* 0x000fe20008000000 */
[----:B------:R-:W-:Y:S01]  /*1dc0*/  UMOV UR27, UR19 ;  /* 0x00000013001b7c82 */ /* 0x000fe20008000000 */
[----:B------:R-:W-:Y:S08]  /*1dd0*/  @P0 BRA `(.L_x_595) ;  /* 0x0000000400fc0947 */ /* 0x000ff00003800000 */
        /* <DEDUP_REMOVED lines=19> */
.L_x_596:
        /* <DEDUP_REMOVED lines=19> */
.L_x_597:
        /* <DEDUP_REMOVED lines=32> */
.L_x_599:
[----:B------:R-:W-:Y:S05]  /*2240*/  BSYNC B0 ;  /* 0x0000000000007941 */ /* 0x000fea0003800000 */
.L_x_598:
        /* <DEDUP_REMOVED lines=14> */
.L_x_601:
[----:B------:R-:W-:Y:S05]  /*2330*/  BSYNC B0 ;  /* 0x0000000000007941 */ /* 0x000fea0003800000 */
.L_x_600:
        /* <DEDUP_REMOVED lines=26> */
.L_x_603:
[----:B------:R-:W-:Y:S05]  /*24e0*/  BSYNC B0 ;  /* 0x0000000000007941 */ /* 0x000fea0003800000 */
.L_x_602:
        /* <DEDUP_REMOVED lines=14> */
.L_x_595:
[CC--:B------:R-:W-:Y:S01]  /*25d0*/  LEA.HI R0, R16.reuse, R15.reuse, RZ, 0x3 ;  /* 0x0000000f10007211 */ /* 0x0c0fe200078f18ff */
[----:B------:R-:W-:Y:S01]  /*25e0*/  ULEA.HI UR5, UR8, UR8, URZ, 0x1 ;  /* 0x0000000808057291 */ /* 0x000fe2000f8f083f */
[----:B------:R-:W-:Y:S01]  /*25f0*/  PLOP3.LUT P1, PT, PT, PT, UP4, 0x80, 0x0 ;  /* 0x000000000000781c */ /* 0x000fe20003f2f048 */
[----:B------:R-:W-:Y:S01]  /*2600*/  BSSY B0, `(.L_x_605) ;  /* 0x0000029000007945 */ /* 0x000fe20003800000 */
[----:B------:R-:W-:Y:S01]  /*2610*/  SHF.R.S32.HI R0, RZ, 0x3, R0 ;  /* 0x00000003ff007819 */ /* 0x000fe20000011400 */
[----:B------:R-:W-:Y:S01]  /*2620*/  ULOP3.LUT UR7, UR5, 0xfffffffe, URZ, 0xc0, !UPT ;  /* 0xfffffffe05077892 */ /* 0x000fe2000f8ec03f */
[----:B------:R-:W-:Y:S01]  /*2630*/  LEA.HI R4, R16, R15, RZ, 0x2 ;  /* 0x0000000f10047211 */ /* 0x000fe200078f10ff */
[----:B------:R-:W-:Y:S01]  /*2640*/  UIMAD UR5, UR8, -0x80, UR29 ;  /* 0xffffff80080578a4 */ /* 0x000fe2000f8e021d */
[----:B------:R-:W-:Y:S01]  /*2650*/  VIADD R16, R244, 0x40 ;  /* 0x00000040f4107836 */ /* 0x000fe20000000000 */
[----:B------:R-:W-:Y:S01]  /*2660*/  UIADD3 UR7, UR8, -UR7, URZ ;  /* 0x8000000708077290 */ /* 0x000fe2000fffe03f */
[----:B------:R-:W-:Y:S01]  /*2670*/  IMAD.SHL.U32 R0, R0, 0x40, RZ ;  /* 0x0000004000007824 */ /* 0x000fe200078e00ff */
[----:B------:R-:W-:Y:S01]  /*2680*/  LEA.HI R4, R4, R244, RZ, 0x1 ;  /* 0x000000f404047211 */ /* 0x000fe200078f08ff */
[----:B------:R-:W-:-:S03]  /*2690*/  IMAD.U32 R6, RZ, RZ, UR16 ;  /* 0x00000010ff067e24 */ /* 0x000fc6000f8e00ff */
[----:B------:R-:W-:Y:S01]  /*26a0*/  @P1 BAR.SYNC.DEFER_BLOCKING 0x0 ;  /* 0x0000000000001b1d */ /* 0x000fe20000010000 */
[----:B------:R-:W-:Y:S01]  /*26b0*/  LOP3.LUT R0, R0, 0xc0, RZ, 0xc0, !PT ;  /* 0x000000c000007812 */ /* 0x000fe200078ec0ff */
[----:B------:R-:W-:Y:S01]  /*26c0*/  UISETP.NE.AND UP0, UPT, UR7, 0x1, UPT ;  /* 0x000000010700788c */ /* 0x000fe2000bf05270 */
[----:B------:R-:W-:Y:S02]  /*26d0*/  LOP3.LUT R4, R4, 0x7fffffe, RZ, 0xc0, !PT ;  /* 0x07fffffe04047812 */ /* 0x000fe400078ec0ff */
[----:B------:R-:W-:Y:S02]  /*26e0*/  LOP3.LUT R5, R0, 0x18, R206, 0xf8, !PT ;  /* 0x0000001800057812 */ /* 0x000fe400078ef8ce */
[----:B------:R-:W-:Y:S01]  /*26f0*/  SHF.R.U32.HI R3, RZ, 0x3, R0 ;  /* 0x00000003ff037819 */ /* 0x000fe20000011600 */
[C---:B------:R-:W-:Y:S01]  /*2700*/  IMAD.IADD R0, R244.reuse, 0x1, -R4 ;  /* 0x00000001f4007824 */ /* 0x040fe200078e0a04 */
[----:B------:R-:W-:Y:S02]  /*2710*/  ISETP.GE.AND P3, PT, R244, UR5, PT ;  /* 0x00000005f4007c0c */ /* 0x000fe4000bf66270 */
[----:B------:R-:W-:Y:S01]  /*2720*/  LOP3.LUT R3, R5, R3, RZ, 0x3c, !PT ;  /* 0x0000000305037212 */ /* 0x000fe200078e3cff */
[----:B------:R-:W-:Y:S01]  /*2730*/  IMAD R0, R251, 0x8, R0 ;  /* 0x00000008fb007824 */ /* 0x000fe200078e0200 */
[----:B------:R-:W-:-:S02]  /*2740*/  PLOP3.LUT P0, PT, PT, PT, UP0, 0x80, 0x0 ;  /* 0x000000000000781c */ /* 0x000fc40003f0f008 */
[----:B------:R-:W-:Y:S01]  /*2750*/  ISETP.GE.AND P2, PT, R16, UR5, PT ;  /* 0x0000000510007c0c */ /* 0x000fe2000bf46270 */
[----:B------:R-:W-:-:S04]  /*2760*/  IMAD.U32 R3, R0, 0x20, R3 ;  /* 0x0000002000037824 */ /* 0x000fc800078e0003 */
[C---:B------:R-:W-:Y:S01]  /*2770*/  VIADD R4, R3.reuse, 0x1000 ;  /* 0x0000100003047836 */ /* 0x040fe20000000000 */
[----:B------:R-:W-:-:S04]  /*2780*/  LEA R0, R3, UR4, 0x1 ;  /* 0x0000000403007c11 */ /* 0x000fc8000f8e08ff */
[----:B------:R-:W-:Y:S01]  /*2790*/  SEL R3, R4, R3, !P0 ;  /* 0x0000000304037207 */ /* 0x000fe20004000000 */
[----:B------:R1:W-:Y:S03]  /*27a0*/  @P3 STS [R0+0x4000], RZ ;  /* 0x004000ff00003388 */ /* 0x0003e60000000800 */
[----:B------:R-:W-:Y:S01]  /*27b0*/  LEA R192, R3, UR4, 0x1 ;  /* 0x0000000403c07c11 */ /* 0x000fe2000f8e08ff */
        /* <DEDUP_REMOVED lines=13> */
.L_x_606:
[----:B------:R-:W-:Y:S05]  /*2890*/  BSYNC B0 ;  /* 0x0000000000007941 */ /* 0x000fea0003800000 */
.L_x_605:
        /* <DEDUP_REMOVED lines=13> */
.L_x_608:
[----:B------:R-:W-:Y:S05]  /*2970*/  BSYNC B0 ;  /* 0x0000000000007941 */ /* 0x000fea0003800000 */
.L_x_607:
        /* <DEDUP_REMOVED lines=17> */
.L_x_610:
[----:B------:R-:W-:Y:S05]  /*2a90*/  BSYNC B0 ;  /* 0x0000000000007941 */ /* 0x000fea0003800000 */
.L_x_609:
        /* <DEDUP_REMOVED lines=14> */
[----:B-1----:R-:W-:-:S03]  /*2b80*/  IMAD.U32 R5, RZ, RZ, UR33 ;  /* 0x00000021ff057e24 */ /* 0x002fc6000f8e00ff */
[----:B------:R-:W-:-:S04]  /*2b90*/  LEA R4, P1, R3, R204, 0x7 ;  /* 0x000000cc03047211 */ /* 0x000fc800078238ff */
[----:B------:R-:W-:-:S05]  /*2ba0*/  LEA.HI.X R5, R3, R205, R5, 0x7, P1 ;  /* 0x000000cd03057211 */ /* 0x000fca00008f3c05 */
[----:B------:R-:W-:Y:S01]  /*2bb0*/  @!PT LDS RZ, [RZ] ;  /* 0x00000000fffff984 */ /* 0x000fe20000000800 */
[----:B------:R-:W-:Y:S01]  /*2bc0*/  @!PT LDS RZ, [RZ] ;  /* 0x00000000fffff984 */ /* 0x000fe20000000800 */
[----:B------:R-:W-:Y:S01]  /*2bd0*/  @!PT LDS RZ, [RZ] ;  /* 0x00000000fffff984 */ /* 0x000fe20000000800 */
[----:B------:R1:W-:Y:S04]  /*2be0*/  LDGSTS.E.BYPASS.LTC128B.128 [R192+0x1000], desc[UR10][R4.64] ;  /* 0x0100000004c07fae */ /* 0x0003e8000b901d4a */
.L_x_612:
[----:B------:R-:W-:Y:S05]  /*2bf0*/  BSYNC B0 ;  /* 0x0000000000007941 */ /* 0x000fea0003800000 */
.L_x_611:
[----:B------:R-:W-:Y:S01]  /*2c00*/  UIMAD UR7, UR30, UR16, URZ ;  /* 0x000000101e0772a4 */ /* 0x000fe2000f8e023f */
[----:B-1----:R-:W-:Y:S01]  /*2c10*/  IMAD.WIDE.U32 R4, R6, UR24, R206 ;  /* 0x0000001806047c25 */ /* 0x002fe2000f8e00ce */
[C---:B------:R-:W-:Y:S01]  /*2c20*/  IADD3 R6, R241.reuse, 0x40, RZ ;  /* 0x00000040f1067810 */ /* 0x040fe20007ffe0ff */
[----:B------:R-:W-:Y:S01]  /*2c30*/  BSSY B0, `(.L_x_613) ;  /* 0x000002a000007945 */ /* 0x000fe20003800000 */
[----:B------:R-:W-:Y:S01]  /*2c40*/  UIMAD UR18, UR24, UR17, UR7 ;  /* 0x00000011181272a4 */ /* 0x000fe2000f8e0207 */
[C---:B------:R-:W-:Y:S01]  /*2c50*/  VIADD R7, R241.reuse, 0x8 ;  /* 0x00000008f1077836 */ /* 0x040fe20000000000 */
[----:B------:R-:W-:Y:S01]  /*2c60*/  UIMAD UR7, UR31, -0x80, UR9 ;  /* 0xffffff801f0778a4 */ /* 0x000fe2000f8e0209 */
[----:B------:R-:W-:Y:S01]  /*2c70*/  IADD3 R4, P1, R4, UR20, RZ ;  /* 0x0000001404047c10 */ /* 0x000fe2000ff3e0ff */
[----:B------:R-:W-:Y:S01]  /*2c80*/  VIADD R12, R241, 0x48 ;  /* 0x00000048f10c7836 */ /* 0x000fe20000000000 */
[----:B------:R-:W-:Y:S01]  /*2c90*/  ISETP.GE.AND P5, PT, R6, UR5, PT ;  /* 0x0000000506007c0c */ /* 0x000fe2000bfa6270 */
[----:B------:R-:W-:Y:S01]  /*2ca0*/  IMAD.U32 R3, RZ, RZ, UR18 ;  /* 0x00000012ff037e24 */ /* 0x000fe2000f8e00ff */
[----:B------:R-:W-:Y:S01]  /*2cb0*/  ULDC.64 UR18, c[0x0][0x260] ;  /* 0x0000980000127ab9 */ /* 0x000fe20000000a00 */
[----:B------:R-:W-:-:S02]  /*2cc0*/  ISETP.GE.AND P3, PT, R244, UR7, PT ;  /* 0x00000007f4007c0c */ /* 0x000fc4000bf66270 */
[----:B------:R-:W-:Y:S02]  /*2cd0*/  ISETP.GE.AND P6, PT, R7, UR5, PT ;  /* 0x0000000507007c0c */ /* 0x000fe4000bfc6270 */
[----:B------:R-:W-:Y:S01]  /*2ce0*/  IADD3.X R5, R5, UR22, R3, P1, !PT ;  /* 0x0000001605057c10 */ /* 0x000fe20008ffe403 */
[----:B------:R-:W-:Y:S01]  /*2cf0*/  IMAD R3, R14, UR18, RZ ;  /* 0x000000120e037c24 */ /* 0x000fe2000f8e02ff */
[----:B------:R-:W-:Y:S02]  /*2d00*/  ISETP.GE.AND P1, PT, R241, UR5, PT ;  /* 0x00000005f1007c0c */ /* 0x000fe4000bf26270 */
[----:B------:R-:W-:Y:S01]  /*2d10*/  ISETP.GE.AND P4, PT, R12, UR5, PT ;  /* 0x000000050c007c0c */ /* 0x000fe2000bf86270 */
[C---:B------:R-:W-:Y:S01]  /*2d20*/  IMAD R3, R10.reuse, UR19, R3 ;  /* 0x000000130a037c24 */ /* 0x040fe2000f8e0203 */
[----:B------:R-:W-:Y:S01]  /*2d30*/  P2R R15, PR, RZ, 0x2 ;  /* 0x00000002ff0f7803 */ /* 0x000fe20000000000 */
[----:B------:R-:W-:Y:S02]  /*2d40*/  IMAD.WIDE.U32 R4, R10, UR18, R4 ;  /* 0x000000120a047c25 */ /* 0x000fe4000f8e0004 */
[----:B------:R1:W-:Y:S03]  /*2d50*/  @P3 STS [R0+0x6000], RZ ;  /* 0x006000ff00003388 */ /* 0x0003e60000000800 */
[----:B------:R-:W-:Y:S01]  /*2d60*/  IADD3 R11, R5, R3, RZ ;  /* 0x00000003050b7210 */ /* 0x000fe20007ffe0ff */
        /* <DEDUP_REMOVED lines=22> */
.L_x_614:
[----:B------:R-:W-:Y:S05]  /*2ed0*/  BSYNC B0 ;  /* 0x0000000000007941 */ /* 0x000fea0003800000 */
.L_x_613:
        /* <DEDUP_REMOVED lines=23> */
.L_x_616:
[----:B------:R-:W-:Y:S05]  /*3050*/  BSYNC B0 ;  /* 0x0000000000007941 */ /* 0x000fea0003800000 */
.L_x_615:
        /* <DEDUP_REMOVED lines=36> */
.L_x_618:
[----:B------:R-:W-:Y:S05]  /*32a0*/  BSYNC B0 ;  /* 0x0000000000007941 */ /* 0x000fea0003800000 */
.L_x_617:
        /* <DEDUP_REMOVED lines=22> */
.L_x_620:
[----:B------:R-:W-:Y:S05]  /*3410*/  BSYNC B0 ;  /* 0x0000000000007941 */ /* 0x000fea0003800000 */
.L_x_619:
[----:B------:R-:W-:Y:S01]  /*3420*/  ULDC.64 UR16, c[0x0][0x3c8] ;  /* 0x0000f20000107ab9 */ /* 0x000fe20000000a00 */
[----:B------:R-:W-:Y:S01]  /*3430*/  USHF.R.S32.HI UR7, URZ, 0x1f, UR55 ;  /* 0x0000001f3f077899 */ /* 0x000fe20008011437 */
[----:B------:R-:W2:Y:S01]  /*3440*/  LDC.64 R10, c[0x0][0x3b8] ;  /* 0x0000ee00ff0a7b82 */ /* 0x000ea20000000a00 */
[----:B------:R-:W-:Y:S01]  /*3450*/  UISETP.NE.U32.AND UP1, UPT, UR16, URZ, UPT ;  /* 0x0000003f1000728c */ /* 0x000fe2000bf25070 */
[----:B-1----:R-:W-:Y:S01]  /*3460*/  IMAD.MOV.U32 R8, RZ, RZ, 0x4 ;  /* 0x00000004ff087424 */ /* 0x002fe200078e00ff */
[----:B------:R-:W-:Y:S01]  /*3470*/  ISETP.NE.AND P2, PT, R15, RZ, PT ;  /* 0x000000ff0f00720c */ /* 0x000fe20003f45270 */
[----:B------:R-:W-:Y:S01]  /*3480*/  IMAD.MOV.U32 R246, RZ, RZ, 0x7f800000 ;  /* 0x7f800000fff67424 */ /* 0x000fe200078e00ff */
[----:B------:R-:W-:Y:S01]  /*3490*/  UISETP.NE.AND.EX UP1, UPT, UR17, URZ, UPT, UP1 ;  /* 0x0000003f1100728c */ /* 0x000fe2000bf25310 */
[----:B------:R-:W1:Y:S01]  /*34a0*/  S2R R14, SR_TID.X ;  /* 0x00000000000e7919 */ /* 0x000e620000002100 */
[----:B------:R-:W-:Y:S01]  /*34b0*/  IMAD.MOV.U32 R247, RZ, RZ, 0x7f800000 ;  /* 0x7f800000fff77424 */ /* 0x000fe200078e00ff */
[----:B------:R-:W-:Y:S01]  /*34c0*/  ULDC UR52, c[0x0][0x2d0] ;  /* 0x0000b40000347ab9 */ /* 0x000fe20000000800 */
[----:B------:R-:W0:Y:S02]  /*34d0*/  LDGDEPBAR ;  /* 0x00000000000079af */ /* 0x000e240000000000 */
[----:B------:R-:W-:-:S05]  /*34e0*/  PLOP3.LUT P1, PT, PT, PT, UP1, 0x80, 0x0 ;  /* 0x000000000000781c */ /* 0x000fca0003f2f018 */
[----:B------:R-:W-:Y:S01]  /*34f0*/  @UP1 ULDC.64 UR18, c[0x0][0x3d0] ;  /* 0x0000f40000121ab9 */ /* 0x000fe20000000a00 */
[----:B------:R-:W-:Y:S01]  /*3500*/  @UP1 UMOV UR14, UR55 ;  /* 0x00000037000e1c82 */ /* 0x000fe20008000000 */
[----:B------:R-:W-:Y:S01]  /*3510*/  @UP1 UIMAD UR5, UR56, UR18, URZ ;  /* 0x00000012380512a4 */ /* 0x000fe2000f8e023f */
[----:B------:R-:W-:Y:S02]  /*3520*/  @UP1 UMOV UR15, UR7 ;  /* 0x00000007000f1c82 */ /* 0x000fe40008000000 */
[----:B------:R-:W-:Y:S02]  /*3530*/  @UP1 UIMAD.WIDE.U32 UR14, UR54, UR18, UR14 ;  /* 0x00000012360e12a5 */ /* 0x000fe4000f8e000e */
[----:B------:R-:W-:Y:S01]  /*3540*/  @UP1 UIMAD UR5, UR54, UR19, UR5 ;  /* 0x00000013360512a4 */ /* 0x000fe2000f8e0205 */
[----:B--2---:R-:W2:Y:S01]  /*3550*/  LDG.E.64 R6, desc[UR10][R10.64+0x8] ;  /* 0x0000080a0a067981 */ /* 0x004ea2000c1e1b00 */
[----:B------:R-:W-:Y:S02]  /*3560*/  @UP1 ULEA UR16, UP0, UR14, UR16, 0x2 ;  /* 0x000000100e101291 */ /* 0x000fe4000f80103f */
[----:B------:R-:W-:-:S04]  /*3570*/  @UP1 UIADD3 UR5, UR15, UR5, URZ ;  /* 0x000000050f051290 */ /* 0x000fc8000fffe03f */
[----:B------:R-:W-:Y:S01]  /*3580*/  @UP1 ULEA.HI.X UR17, UR14, UR17, UR5, 0x2, UP0 ;  /* 0x000000110e111291 */ /* 0x000fe200080f1405 */
[----:B------:R-:W-:Y:S02]  /*3590*/  IMAD.U32 R4, RZ, RZ, UR16 ;  /* 0x00000010ff047e24 */ /* 0x000fe4000f8e00ff */
[----:B------:R-:W-:Y:S01]  /*35a0*/  @!P4 IMAD.WIDE R8, R12, R8, UR12 ;  /* 0x0000000c0c08ce25 */ /* 0x000fe2000f8e0208 */
[----:B------:R-:W-:-:S03]  /*35b0*/  @UP1 ULDC UR5, c[0x0][0x2e8] ;  /* 0x0000ba0000051ab9 */ /* 0x000fc60000000800 */
[----:B------:R-:W-:Y:S01]  /*35c0*/  IMAD.U32 R5, RZ, RZ, UR17 ;  /* 0x00000011ff057e24 */ /* 0x000fe2000f8e00ff */
[----:B------:R-:W5:Y:S04]  /*35d0*/  @!P4 LDG.E R246, desc[UR10][R8.64] ;  /* 0x0000000a08f6c981 */ /* 0x000f68000c1e1900 */
[----:B------:R1:W2:Y:S04]  /*35e0*/  @P1 LDG.E R3, desc[UR10][R4.64] ;  /* 0x0000000a04031981 */ /* 0x0002a8000c1e1900 */
[----:B------:R-:W2:Y:S01]  /*35f0*/  LDG.E.64 R10, desc[UR10][R10.64] ;  /* 0x0000000a0a0a7981 */ /* 0x000ea2000c1e1b00 */
[----:B---34-:R-:W2:Y:S01]  /*3600*/  @P1 MUFU.RCP R0, UR5 ;  /* 0x0000000500001d08 */ /* 0x018ea20008001000 */
[----:B------:R-:W-:-:S04]  /*3610*/  UIMAD UR5, UR54, UR59, UR55 ;  /* 0x0000003b360572a4 */ /* 0x000fc8000f8e0237 */
[----:B------:R-:W-:-:S04]  /*3620*/  USHF.L.U32 UR5, UR5, 0x5, URZ ;  /* 0x0000000505057899 */ /* 0x000fc8000800063f */
[----:B------:R-:W-:Y:S01]  /*3630*/  USHF.R.S32.HI UR14, URZ, 0x1f, UR5 ;  /* 0x0000001f3f0e7899 */ /* 0x000fe20008011405 */
[----:B-1----:R-:W-:-:S04]  /*3640*/  IMAD.MOV.U32 R4, RZ, RZ, 0x4 ;  /* 0x00000004ff047424 */ /* 0x002fc800078e00ff */
[----:B------:R-:W-:-:S05]  /*3650*/  IMAD.WIDE R4, R241, R4, UR12 ;  /* 0x0000000cf1047e25 */ /* 0x000fca000f8e0204 */
[----:B------:R-:W5:Y:S01]  /*3660*/  @!P2 LDG.E R247, desc[UR10][R4.64] ;  /* 0x0000000a04f7a981 */ /* 0x000f62000c1e1900 */
[----:B------:R-:W-:Y:S02]  /*3670*/  IMAD.MOV.U32 R248, RZ, RZ, 0x7f800000 ;  /* 0x7f800000fff87424 */ /* 0x000fe400078e00ff */
[----:B------:R-:W-:-:S04]  /*3680*/  IMAD.MOV.U32 R245, RZ, RZ, 0x7f800000 ;  /* 0x7f800000fff57424 */ /* 0x000fc800078e00ff */
[----:B------:R-:W5:Y:S04]  /*3690*/  @!P6 LDG.E R248, desc[UR10][R4.64+0x20] ;  /* 0x0000200a04f8e981 */ /* 0x000f68000c1e1900 */
[----:B------:R1:W5:Y:S01]  /*36a0*/  @!P5 LDG.E R245, desc[UR10][R4.64+0x100] ;  /* 0x0001000a04f5d981 */ /* 0x000362000c1e1900 */
[----:B------:R-:W-:Y:S01]  /*36b0*/  IMAD.SHL.U32 R126, R133, 0x2, RZ ;  /* 0x00000002857e7824 */ /* 0x000fe200078e00ff */
        /* <DEDUP_REMOVED lines=15> */
[----:B-1----:R-:W-:Y:S01]  /*37b0*/  VIADD R4, R133, 0x1000 ;  /* 0x0000100085047836 */ /* 0x002fe20000000000 */
[----:B------:R-:W-:-:S04]  /*37c0*/  CS2R R68, SRZ ;  /* 0x0000000000447805 */ /* 0x000fc8000001ff00 */
[----:B------:R-:W-:Y:S01]  /*37d0*/  SEL R4, R4, R133, !P0 ;  /* 0x0000008504047207 */ /* 0x000fe20004000000 */
[----:B------:R-:W-:Y:S01]  /*37e0*/  IMAD.MOV.U32 R240, RZ, RZ, R192 ;  /* 0x000000fffff07224 */ /* 0x000fe200078e00c0 */
[----:B------:R-:W-:Y:S02]  /*37f0*/  USHF.L.U32 UR48, UR6, 0x3, URZ ;  /* 0x0000000306307899 */ /* 0x000fe4000800063f */
[----:B------:R-:W-:Y:S01]  /*3800*/  LEA R122, R4, UR4, 0x1 ;  /* 0x00000004047a7c11 */ /* 0x000fe2000f8e08ff */
[----:B------:R-:W-:Y:S02]  /*3810*/  USHF.L.U32 UR47, UR6, 0x4, URZ ;  /* 0x00000004062f7899 */ /* 0x000fe4000800063f */
[----:B------:R-:W-:Y:S02]  /*3820*/  UIMAD UR46, UR6, 0x18, URZ ;  /* 0x00000018062e78a4 */ /* 0x000fe4000f8e023f */
[----:B------:R-:W-:Y:S02]  /*3830*/  USHF.L.U32 UR45, UR6, 0x5, URZ ;  /* 0x00000005062d7899 */ /* 0x000fe4000800063f */
[----:B------:R-:W-:-:S02]  /*3840*/  UIMAD UR44, UR6, 0x28, URZ ;  /* 0x00000028062c78a4 */ /* 0x000fc4000f8e023f */
[----:B------:R-:W-:Y:S02]  /*3850*/  UIMAD UR43, UR6, 0x30, URZ ;  /* 0x00000030062b78a4 */ /* 0x000fe4000f8e023f */
[----:B------:R-:W-:Y:S02]  /*3860*/  UIMAD UR42, UR6, 0x38, URZ ;  /* 0x00000038062a78a4 */ /* 0x000fe4000f8e023f */
[----:B------:R-:W-:Y:S02]  /*3870*/  USHF.L.U32 UR41, UR6, 0x6, URZ ;  /* 0x0000000606297899 */ /* 0x000fe4000800063f */
[----:B------:R-:W-:Y:S02]  /*3880*/  UIMAD UR40, UR6, 0x48, URZ ;  /* 0x00000048062878a4 */ /* 0x000fe4000f8e023f */
[----:B------:R-:W-:Y:S02]  /*3890*/  UIMAD UR39, UR6, 0x50, URZ ;  /* 0x00000050062778a4 */ /* 0x000fe4000f8e023f */
[----:B------:R-:W-:-:S02]  /*38a0*/  UIMAD UR38, UR6, 0x58, URZ ;  /* 0x00000058062678a4 */ /* 0x000fc4000f8e023f */
[----:B------:R-:W-:Y:S02]  /*38b0*/  UIMAD UR37, UR6, 0x60, URZ ;  /* 0x00000060062578a4 */ /* 0x000fe4000f8e023f */
[----:B------:R-:W-:Y:S02]  /*38c0*/  UIMAD UR36, UR6, 0x68, URZ ;  /* 0x00000068062478a4 */ /* 0x000fe4000f8e023f */
[----:B------:R-:W-:Y:S02]  /*38d0*/  UIMAD UR35, UR6, 0x70, URZ ;  /* 0x00000070062378a4 */ /* 0x000fe4000f8e023f */
[----:B------:R-:W-:Y:S02]  /*38e0*/  UIMAD UR33, UR6, 0x78, URZ ;  /* 0x00000078062178a4 */ /* 0x000fe4000f8e023f */
[----:B------:R-:W-:Y:S01]  /*38f0*/  UIADD3 UR34, -UR34, URZ, URZ ;  /* 0x0000003f22227290 */ /* 0x000fe2000fffe13f */
[----:B------:R-:W-:Y:S01]  /*3900*/  ULDC UR6, c[0x0][0x2ec] ;  /* 0x0000bb0000067ab9 */ /* 0x000fe20000000800 */
[----:B--2---:R-:W-:-:S05]  /*3910*/  @P1 FMUL.FTZ R0, R3, R0 ;  /* 0x0000000003001220 */ /* 0x004fca0000410000 */
[----:B------:R-:W-:Y:S02]  /*3920*/  @P1 R2UR UR25, R0 ;  /* 0x00000000001912ca */ /* 0x000fe400000e0000 */
[--C-:B------:R-:W-:Y:S02]  /*3930*/  SHF.R.S32.HI R0, RZ, 0x1f, R13.reuse ;  /* 0x0000001fff007819 */ /* 0x100fe4000001140d */
[----:B------:R-:W-:-:S04]  /*3940*/  IADD3 R242, P2, P1, R6, UR5, R13 ;  /* 0x0000000506f27c10 */ /* 0x000fc8000f95e00d */
[----:B------:R-:W-:Y:S01]  /*3950*/  IADD3.X R6, R7, UR14, R0, P2, P1 ;  /* 0x0000000e07067c10 */ /* 0x000fe200097e2400 */
[----:B------:R-:W-:-:S05]  /*3960*/  IMAD.SHL.U32 R0, R14, 0x2, RZ ;  /* 0x000000020e007824 */ /* 0x000fca00078e00ff */
[----:B------:R-:W-:Y:S02]  /*3970*/  LOP3.LUT R0, R0, 0x6, RZ, 0xc0, !PT ;  /* 0x0000000600007812 */ /* 0x000fe400078ec0ff */
[----:B------:R-:W-:-:S03]  /*3980*/  R2UR UR7, R10 ;  /* 0x000000000a0772ca */ /* 0x000fc600000e0000 */
[----:B------:R-:W-:Y:S01]  /*3990*/  IMAD R0, R250, 0x40, R0 ;  /* 0x00000040fa007824 */ /* 0x000fe200078e0200 */
[----:B------:R-:W-:Y:S01]  /*39a0*/  R2UR UR32, R11 ;  /* 0x000000000b2072ca */ /* 0x000fe200000e0000 */
[----:B------:R-:W-:Y:S02]  /*39b0*/  VIADD R3, R128, 0x1000 ;  /* 0x0000100080037836 */ /* 0x000fe40000000000 */
[----:B------:R-:W-:Y:S01]  /*39c0*/  VIADD R0, R0, UR24 ;  /* 0x0000001800007c36 */ /* 0x000fe20008000000 */
[----:B------:R-:W-:Y:S02]  /*39d0*/  UMOV UR5, URZ ;  /* 0x0000003f00057c82 */ /* 0x000fe40008000000 */
[----:B------:R-:W-:Y:S01]  /*39e0*/  SEL R3, R3, R128, !P0 ;  /* 0x0000008003037207 */ /* 0x000fe20004000000 */
        /* <DEDUP_REMOVED lines=16> */
[----:B------:R-:W-:Y:S01]  /*3af0*/  @UP1 UMOV UR5, UR25 ;  /* 0x0000001900051c82 */ /* 0x000fe20008000000 */
[----:B------:R-:W-:Y:S01]  /*3b00*/  LEA R3, R3, UR4, 0x1 ;  /* 0x0000000403037c11 */ /* 0x000fe2000f8e08ff */
[----:B------:R-:W-:Y:S01]  /*3b10*/  FMUL.FTZ R224, R224, UR5 ;  /* 0x00000005e0e07c20 */ /* 0x000fe20008410000 */
[----:B------:R-:W-:Y:S01]  /*3b20*/  I2FP.F32.S32 R238, R223 ;  /* 0x000000df00ee7245 */ /* 0x000fe20000201400 */
[----:B------:R-:W-:Y:S01]  /*3b30*/  IMAD.WIDE.U32 R242, R242, -0x2daee0ad, RZ ;  /* 0xd2511f53f2f27825 */ /* 0x000fe200078e00ff */
        /* <DEDUP_REMOVED lines=13> */
[----:B------:R-:W-:Y:S01]  /*3c10*/  I2FP.F32.S32 R225, R215 ;  /* 0x000000d700e17245 */ /* 0x000fe20000201400 */
[----:B------:R-:W-:Y:S01]  /*3c20*/  UIADD3 UR24, UR7, -0x61c88647, URZ ;  /* 0x9e3779b907187890 */ /* 0x000fe2000fffe03f */
[----:B------:R-:W-:Y:S01]  /*3c30*/  LOP3.LUT R249, R6, UR7, RZ, 0x3c, !PT ;  /* 0x0000000706f97c12 */ /* 0x000fe2000f8e3cff */
[----:B------:R-:W-:-:S02]  /*3c40*/  UIADD3 UR23, UR7, 0x3c6ef372, URZ ;  /* 0x3c6ef37207177890 */ /* 0x000fc4000fffe03f */
[----:B------:R-:W-:Y:S02]  /*3c50*/  UIADD3 UR21, UR7, -0x255992d5, URZ ;  /* 0xdaa66d2b07157890 */ /* 0x000fe4000fffe03f */
[----:B------:R-:W-:Y:S02]  /*3c60*/  UIADD3 UR19, UR7, 0x78dde6e4, URZ ;  /* 0x78dde6e407137890 */ /* 0x000fe4000fffe03f */
[----:B------:R-:W-:Y:S02]  /*3c70*/  UIADD3 UR17, UR7, 0x1715609d, URZ ;  /* 0x1715609d07117890 */ /* 0x000fe4000fffe03f */
[----:B------:R-:W-:Y:S02]  /*3c80*/  UIADD3 UR15, UR7, -0x4ab325aa, URZ ;  /* 0xb54cda56070f7890 */ /* 0x000fe4000fffe03f */
[----:B------:R-:W-:Y:S02]  /*3c90*/  UIADD3 UR51, UR32, -0x4498517b, URZ ;  /* 0xbb67ae8520337890 */ /* 0x000fe4000fffe03f */
[----:B------:R-:W-:-:S02]  /*3ca0*/  UIADD3 UR22, UR32, 0x76cf5d0a, URZ ;  /* 0x76cf5d0a20167890 */ /* 0x000fc4000fffe03f */
[----:B------:R-:W-:Y:S02]  /*3cb0*/  UIADD3 UR20, UR32, 0x32370b8f, URZ ;  /* 0x32370b8f20147890 */ /* 0x000fe4000fffe03f */
[----:B------:R-:W-:Y:S02]  /*3cc0*/  UIADD3 UR18, UR32, -0x126145ec, URZ ;  /* 0xed9eba1420127890 */ /* 0x000fe4000fffe03f */
[----:B------:R-:W-:Y:S02]  /*3cd0*/  UIADD3 UR16, UR32, -0x56f99767, URZ ;  /* 0xa906689920107890 */ /* 0x000fe4000fffe03f */
[----:B------:R-:W-:Y:S01]  /*3ce0*/  UIADD3 UR14, UR32, 0x646e171e, URZ ;  /* 0x646e171e200e7890 */ /* 0x000fe2000fffe03f */
[----:B------:R-:W-:-:S11]  /*3cf0*/  ULDC.U8 UR7, c[0x0][0x388] ;  /* 0x0000e20000077ab9 */ /* 0x000fd60000000000 */
.L_x_623:
[----:B------:R-:W-:Y:S01]  /*3d00*/  LOP3.LUT R142, R242, UR51, RZ, 0x3c, !PT ;  /* 0x00000033f28e7c12 */ /* 0x000fe2000f8e3cff */
[----:B------:R-:W0:Y:S01]  /*3d10*/  LDGDEPBAR ;  /* 0x00000000000079af */ /* 0x000e220000000000 */
[----:B-----5:R-:W-:Y:S01]  /*3d20*/  FSETP.NEU.FTZ.AND P2, PT, R248, -INF , PT ;  /* 0xff800000f800780b */ /* 0x020fe20003f5d000 */
[----:B------:R-:W-:Y:S01]  /*3d30*/  IMAD.IADD R112, R127, 0x1, R122 ;  /* 0x000000017f707824 */ /* 0x000fe200078e027a */
[----:B------:R-:W-:Y:S01]  /*3d40*/  FSETP.NEU.FTZ.AND P6, PT, R247, -INF , PT ;  /* 0xff800000f700780b */ /* 0x000fe20003fdd000 */
[----:B------:R-:W-:Y:S01]  /*3d50*/  IMAD.U32 R0, RZ, RZ, UR31 ;  /* 0x0000001fff007e24 */ /* 0x000fe2000f8e00ff */
[----:B------:R-:W-:Y:S01]  /*3d60*/  USHF.L.U32 UR25, UR31, 0x7, URZ ;  /* 0x000000071f197899 */ /* 0x000fe2000800063f */
[----:B------:R-:W-:Y:S01]  /*3d70*/  IMAD.U32 R136, RZ, RZ, UR8 ;  /* 0x00000008ff887e24 */ /* 0x000fe2000f8e00ff */
[----:B------:R-:W-:Y:S01]  /*3d80*/  USHF.L.U32 UR26, UR8, 0x7, URZ ;  /* 0x00000007081a7899 */ /* 0x000fe2000800063f */
[----:B------:R-:W-:Y:S01]  /*3d90*/  IMAD R0, R0, 0x2, R250 ;  /* 0x0000000200007824 */ /* 0x000fe200078e02fa */
[----:B------:R-:W-:Y:S01]  /*3da0*/  UIADD3 UR30, UR29, 0x80, UR25 ;  /* 0x000000801d1e7890 */ /* 0x000fe2000fffe019 */
[----:B------:R-:W-:Y:S01]  /*3db0*/  IMAD R136, R136, 0x8, R252 ;  /* 0x0000000888887824 */ /* 0x000fe200078e02fc */
[----:B------:R-:W1:Y:S01]  /*3dc0*/  S2R R145, SR_TID.X ;  /* 0x0000000000917919 */ /* 0x000e620000002100 */
[----:B------:R-:W-:Y:S01]  /*3dd0*/  IMAD.SHL.U32 R0, R0, 0x2, RZ ;  /* 0x0000000200007824 */ /* 0x000fe200078e00ff */
[----:B------:R-:W-:Y:S01]  /*3de0*/  UIADD3 UR30, UR30, -UR9, URZ ;  /* 0x800000091e1e7290 */ /* 0x000fe2000fffe03f */
[C---:B------:R-:W-:Y:S01]  /*3df0*/  VIADD R134, R136.reuse, 0x4 ;  /* 0x0000000488867836 */ /* 0x040fe20000000000 */
[----:B------:R-:W-:Y:S01]  /*3e00*/  UISETP.GT.AND UP3, UPT, UR8, UR49, UPT ;  /* 0x000000310800728c */ /* 0x000fe2000bf64270 */
[----:B------:R-:W-:Y:S01]  /*3e10*/  IMAD.WIDE.U32 R136, R136, -0x326172a9, RZ ;  /* 0xcd9e8d5788887825 */ /* 0x000fe200078e00ff */
[----:B------:R-:W-:Y:S02]  /*3e20*/  UISETP.GE.AND UP0, UPT, UR26, UR30, UPT ;  /* 0x0000001e1a00728c */ /* 0x000fe4000bf06270 */
[----:B------:R-:W-:Y:S01]  /*3e30*/  UIADD3 UR30, UR25, 0x80, URZ ;  /* 0x00000080191e7890 */ /* 0x000fe2000fffe03f */
[----:B------:R-:W-:Y:S01]  /*3e40*/  IMAD.WIDE.U32 R134, R134, -0x326172a9, RZ ;  /* 0xcd9e8d5786867825 */ /* 0x000fe200078e00ff */
[-C--:B------:R-:W-:Y:S02]  /*3e50*/  LOP3.LUT R140, R137, R249.reuse, RZ, 0x3c, !PT ;  /* 0x000000f9898c7212 */ /* 0x080fe400078e3cff */
[----:B------:R-:W-:Y:S01]  /*3e60*/  UISETP.LT.AND UP0, UPT, UR30, UR9, UP0 ;  /* 0x000000091e00728c */ /* 0x000fe20008701270 */
[----:B------:R-:W-:Y:S01]  /*3e70*/  IMAD.MOV.U32 R156, RZ, RZ, 0x40 ;  /* 0x00000040ff9c7424 */ /* 0x000fe200078e00ff */
[----:B------:R-:W-:Y:S01]  /*3e80*/  LOP3.LUT R138, R135, R249, RZ, 0x3c, !PT ;  /* 0x000000f9878a7212 */ /* 0x000fe200078e3cff */
[----:B------:R-:W-:Y:S03]  /*3e90*/  IMAD.WIDE.U32 R140, R140, -0x2daee0ad, RZ ;  /* 0xd2511f538c8c7825 */ /* 0x000fe600078e00ff */
[----:B------:R-:W-:Y:S01]  /*3ea0*/  PLOP3.LUT P5, PT, PT, PT, UP0, 0x80, 0x0 ;  /* 0x000000000000781c */ /* 0x000fe20003faf008 */
[----:B------:R-:W-:Y:S04]  /*3eb0*/  IMAD.WIDE.U32 R138, R138, -0x2daee0ad, RZ ;  /* 0xd2511f538a8a7825 */ /* 0x000fe800078e00ff */
[----:B------:R-:W-:Y:S02]  /*3ec0*/  IMAD.MOV.U32 R157, RZ, RZ, 0x8 ;  /* 0x00000008ff9d7424 */ /* 0x000fe400078e00ff */
[----:B------:R-:W-:Y:S01]  /*3ed0*/  IMAD.MOV.U32 R155, RZ, RZ, 0x48 ;  /* 0x00000048ff9b7424 */ /* 0x000fe200078e00ff */
[----:B------:R-:W-:Y:S04]  /*3ee0*/  DEPBAR.LE SB0, 0x0 ;  /* 0x000080000000791a */ /* 0x000fe80000000000 */
[----:B------:R-:W-:Y:S06]  /*3ef0*/  BAR.SYNC.DEFER_BLOCKING 0x0 ;  /* 0x0000000000007b1d */ /* 0x000fec0000010000 */
[----:B------:R-:W-:Y:S08]  /*3f00*/  LDSM.16.M88.4 R64, [R122] ;  /* 0x000000007a40783b */ /* 0x000ff00000000200 */
[----:B------:R-:W2:Y:S08]  /*3f10*/  LDSM.16.M88.4 R16, [R120+UR4+0x6000] ;  /* 0x006000047810783b */ /* 0x000eb00008000200 */
[----:B------:R-:W3:Y:S08]  /*3f20*/  LDSM.16.M88.4 R60, [R122+0x1000] ;  /* 0x001000007a3c783b */ /* 0x000ef00000000200 */
[----:B------:R-:W4:Y:S08]  /*3f30*/  LDSM.16.M88.4 R32, [R120+UR4+0x6400] ;  /* 0x006400047820783b */ /* 0x000f300008000200 */
[----:B------:R-:W1:Y:S08]  /*3f40*/  LDSM.16.M88.4 R48, [R120+UR4+0x6800] ;  /* 0x006800047830783b */ /* 0x000e700008000200 */
[----:B------:R-:W1:Y:S01]  /*3f50*/  LDSM.16.M88.4 R100, [R120+UR4+0x6c00] ;  /* 0x006c00047864783b */ /* 0x000e620008000200 */
[-C--:B--2---:R-:W-:Y:S07]  /*3f60*/  HMMA.16816.F32.BF16 R4, R64, R16.reuse, RZ ;  /* 0x000000104004723c */ /* 0x084fee00000418ff */
[----:B------:R-:W-:Y:S01]  /*3f70*/  LDSM.16.M88.4 R104, [R112] ;  /* 0x000000007068783b */ /* 0x000fe20000000200 */
[C---:B---3--:R-:W-:Y:S07]  /*3f80*/  HMMA.16816.F32.BF16 R8, R60.reuse, R16, RZ ;  /* 0x000000103c08723c */ /* 0x048fee00000418ff */
[----:B------:R-:W2:Y:S01]  /*3f90*/  LDSM.16.M88.4 R108, [R121] ;  /* 0x00000000796c783b */ /* 0x000ea20000000200 */
[-C--:B------:R-:W-:Y:S07]  /*3fa0*/  HMMA.16816.F32.BF16 R12, R60, R18.reuse, RZ ;  /* 0x000000123c0c723c */ /* 0x080fee00000418ff */
[----:B------:R-:W3:Y:S01]  /*3fb0*/  LDSM.16.M88.4 R112, [R112+0x1000] ;  /* 0x001000007070783b */ /* 0x000ee20000000200 */
[C---:B------:R-:W-:Y:S07]  /*3fc0*/  HMMA.16816.F32.BF16 R16, R64.reuse, R18, RZ ;  /* 0x000000124010723c */ /* 0x040fee00000418ff */
[----:B------:R-:W3:Y:S01]  /*3fd0*/  LDSM.16.M88.4 R116, [R121+0x400] ;  /* 0x000400007974783b */ /* 0x000ee20000000200 */
        /* <DEDUP_REMOVED lines=11> */
[----:B------:R-:W-:Y:S01]  /*4090*/  VIADD R100, R0, 0x1 ;  /* 0x0000000100647836 */ /* 0x000fe20000000000 */
[C---:B------:R-:W-:Y:S04]  /*40a0*/  LOP3.LUT R0, R243.reuse, UR32, R0, 0x96, !PT ;  /* 0x00000020f3007c12 */ /* 0x040fe8000f8e9600 */
[----:B------:R-:W-:Y:S01]  /*40b0*/  LOP3.LUT R100, R243, UR32, R100, 0x96, !PT ;  /* 0x00000020f3647c12 */ /* 0x000fe2000f8e9664 */
[----:B------:R-:W-:Y:S04]  /*40c0*/  HMMA.16816.F32.BF16 R64, R64, R102, RZ ;  /* 0x000000664040723c */ /* 0x000fe800000418ff */
[----:B------:R-:W-:Y:S02]  /*40d0*/  IMAD.WIDE.U32 R100, R100, -0x326172a9, RZ ;  /* 0xcd9e8d5764647825 */ /* 0x000fe400078e00ff */
[-C--:B--2---:R-:W-:Y:S05]  /*40e0*/  HMMA.16816.F32.BF16 R4, R104, R108.reuse, R4 ;  /* 0x0000006c6804723c */ /* 0x084fea0000041804 */
[--C-:B------:R-:W-:Y:S01]  /*40f0*/  LOP3.LUT R144, R101, UR24, R136.reuse, 0x96, !PT ;  /* 0x0000001865907c12 */ /* 0x100fe2000f8e9688 */
[----:B------:R-:W-:Y:S01]  /*4100*/  IMAD.WIDE.U32 R102, R0, -0x326172a9, RZ ;  /* 0xcd9e8d5700667825 */ /* 0x000fe200078e00ff */
[C---:B---3--:R-:W-:Y:S04]  /*4110*/  HMMA.16816.F32.BF16 R8, R112.reuse, R108, R8 ;  /* 0x0000006c7008723c */ /* 0x048fe80000041808 */
[C---:B------:R-:W-:Y:S01]  /*4120*/  LOP3.LUT R146, R103.reuse, UR24, R136, 0x96, !PT ;  /* 0x0000001867927c12 */ /* 0x040fe2000f8e9688 */
[----:B------:R-:W-:Y:S01]  /*4130*/  IMAD.U32 R0, RZ, RZ, UR29 ;  /* 0x0000001dff007e24 */ /* 0x000fe2000f8e00ff */
[C---:B------:R-:W-:Y:S01]  /*4140*/  LOP3.LUT R136, R142.reuse, R141, RZ, 0x3c, !PT ;  /* 0x0000008d8e887212 */ /* 0x040fe200078e3cff */
[-C--:B------:R-:W-:Y:S01]  /*4150*/  HMMA.16816.F32.BF16 R12, R112, R110.reuse, R12 ;  /* 0x0000006e700c723c */ /* 0x080fe2000004180c */
[----:B------:R-:W-:Y:S03]  /*4160*/  IMAD.U32 R109, RZ, RZ, UR26 ;  /* 0x0000001aff6d7e24 */ /* 0x000fe6000f8e00ff */
[----:B------:R-:W-:Y:S01]  /*4170*/  LOP3.LUT R142, R142, R139, RZ, 0x3c, !PT ;  /* 0x0000008b8e8e7212 */ /* 0x000fe200078e3cff */
[----:B------:R-:W-:Y:S01]  /*4180*/  IMAD.WIDE.U32 R136, R136, -0x326172a9, RZ ;  /* 0xcd9e8d5788887825 */ /* 0x000fe200078e00ff */
[--C-:B------:R-:W-:Y:S01]  /*4190*/  LOP3.LUT R108, R103, UR24, R134.reuse, 0x96, !PT ;  /* 0x00000018676c7c12 */ /* 0x100fe2000f8e9686 */
[C---:B------:R-:W-:Y:S04]  /*41a0*/  HMMA.16816.F32.BF16 R16, R104.reuse, R110, R16 ;  /* 0x0000006e6810723c */ /* 0x040fe80000041810 */
[----:B------:R-:W-:Y:S01]  /*41b0*/  LOP3.LUT R134, R101, UR24, R134, 0x96, !PT ;  /* 0x0000001865867c12 */ /* 0x000fe2000f8e9686 */
[----:B------:R-:W-:Y:S01]  /*41c0*/  IMAD.WIDE.U32 R142, R142, -0x326172a9, RZ ;  /* 0xcd9e8d578e8e7825 */ /* 0x000fe200078e00ff */
[--C-:B------:R-:W-:Y:S01]  /*41d0*/  LOP3.LUT R139, R137, UR23, R102.reuse, 0x96, !PT ;  /* 0x00000017898b7c12 */ /* 0x100fe2000f8e9666 */
[-C--:B------:R-:W-:Y:S04]  /*41e0*/  HMMA.16816.F32.BF16 R20, R104, R116.reuse, R20 ;  /* 0x000000746814723c */ /* 0x080fe80000041814 */
[----:B------:R-:W-:Y:S01]  /*41f0*/  LOP3.LUT R153, R143, UR23, R102, 0x96, !PT ;  /* 0x000000178f997c12 */ /* 0x000fe2000f8e9666 */
[----:B------:R-:W-:Y:S01]  /*4200*/  IMAD.WIDE.U32 R150, R108, -0x2daee0ad, RZ ;  /* 0xd2511f536c967825 */ /* 0x000fe200078e00ff */
[--C-:B------:R-:W-:Y:S01]  /*4210*/  LOP3.LUT R141, R137, UR23, R100.reuse, 0x96, !PT ;  /* 0x00000017898d7c12 */ /* 0x100fe2000f8e9664 */
[C---:B------:R-:W-:Y:S04]  /*4220*/  HMMA.16816.F32.BF16 R24, R112.reuse, R116, R24 ;  /* 0x000000747018723c */ /* 0x040fe80000041818 */
[----:B------:R-:W-:Y:S01]  /*4230*/  LOP3.LUT R154, R143, UR23, R100, 0x96, !PT ;  /* 0x000000178f9a7c12 */ /* 0x000fe2000f8e9664 */
[----:B------:R-:W-:Y:S01]  /*4240*/  IMAD.WIDE.U32 R148, R134, -0x2daee0ad, RZ ;  /* 0xd2511f5386947825 */ /* 0x000fe200078e00ff */
[----:B------:R-:W-:Y:S01]  /*4250*/  @!P5 IADD3 R0, -R0, 0x1, R241 ;  /* 0x000000010000d810 */ /* 0x000fe20007ffe1f1 */
[----:B------:R-:W1:Y:S01]  /*4260*/  LDSM.16.M88.4 R100, [R121+0x800] ;  /* 0x000800007964783b */ /* 0x000e620000000200 */
[-C--:B------:R-:W-:Y:S03]  /*4270*/  HMMA.16816.F32.BF16 R28, R112, R118.reuse, R28 ;  /* 0x00000076701c723c */ /* 0x080fe6000004181c */
[----:B------:R-:W-:Y:S01]  /*4280*/  @!P5 IADD3 R109, R109, UR9, R0 ;  /* 0x000000096d6ddc10 */ /* 0x000fe2000fffe000 */
[----:B------:R-:W-:Y:S02]  /*4290*/  @!P5 IMAD.SHL.U32 R0, R145, 0x2, RZ ;  /* 0x000000029100d824 */ /* 0x000fe400078e00ff */
[----:B------:R-:W-:Y:S01]  /*42a0*/  FADD.FTZ R134, R224, R6 ;  /* 0x00000006e0867221 */ /* 0x000fe20000010000 */
[C---:B------:R-:W-:Y:S04]  /*42b0*/  HMMA.16816.F32.BF16 R32, R104.reuse, R118, R32 ;  /* 0x000000766820723c */ /* 0x040fe80000041820 */
[----:B------:R-:W-:Y:S01]  /*42c0*/  @!P5 LOP3.LUT R0, R0, 0x6, RZ, 0xc0, !PT ;  /* 0x000000060000d812 */ /* 0x000fe200078ec0ff */
[----:B------:R-:W-:Y:S01]  /*42d0*/  IMAD.WIDE.U32 R144, R144, -0x2daee0ad, RZ ;  /* 0xd2511f5390907825 */ /* 0x000fe200078e00ff */
[C---:B------:R-:W-:Y:S02]  /*42e0*/  @!P5 VIMNMX R111, R109.reuse, UR9, PT ;  /* 0x000000096d6fdc48 */ /* 0x040fe4000bfe0100 */
[C---:B------:R-:W-:Y:S03]  /*42f0*/  @!P5 VIADDMNMX R110, R109.reuse, R157, UR9, PT ;  /* 0x000000096d6ede46 */ /* 0x040fe6000b80019d */
[----:B------:R-:W-:Y:S01]  /*4300*/  @!P5 IMAD R0, R250, 0x40, R0 ;  /* 0x00000040fa00d824 */ /* 0x000fe200078e0200 */
[C---:B------:R-:W-:Y:S01]  /*4310*/  @!P5 VIADDMNMX R108, R109.reuse, R156, UR9, PT ;  /* 0x000000096d6cde46 */ /* 0x040fe2000b80019c */
[----:B------:R-:W-:Y:S01]  /*4320*/  FMUL.FTZ R6, R248, 1.4426950216293334961 ;  /* 0x3fb8aa3bf8067820 */ /* 0x000fe20000410000 */
[----:B------:R-:W-:Y:S01]  /*4330*/  @!P5 VIADDMNMX R109, R109, R155, UR9, PT ;  /* 0x000000096d6dde46 */ /* 0x000fe2000b80019b */
[----:B------:R-:W-:Y:S01]  /*4340*/  @!P5 VIADD R0, R0, UR25 ;  /* 0x000000190000dc36 */ /* 0x000fe20008000000 */
[----:B------:R-:W-:Y:S01]  /*4350*/  LOP3.LUT R152, R145, UR22, R140, 0x96, !PT ;  /* 0x0000001691987c12 */ /* 0x000fe2000f8e968c */
[----:B------:R-:W-:Y:S01]  /*4360*/  IMAD.WIDE.U32 R146, R146, -0x2daee0ad, RZ ;  /* 0xd2511f5392927825 */ /* 0x000fe200078e00ff */
[----:B------:R-:W-:Y:S02]  /*4370*/  FSEL R6, R6, RZ, P2 ;  /* 0x000000ff06067208 */ /* 0x000fe40001000000 */
[----:B------:R-:W-:Y:S01]  /*4380*/  @!P5 ISETP.GE.AND P4, PT, R0, R111, PT ;  /* 0x0000006f0000d20c */ /* 0x000fe20003f86270 */
[----:B------:R-:W-:Y:S01]  /*4390*/  FADD.FTZ R116, R224, R8 ;  /* 0x00000008e0747221 */ /* 0x000fe20000010000 */
[C---:B------:R-:W-:Y:S01]  /*43a0*/  @!P5 ISETP.GE.AND P1, PT, R0.reuse, R110, PT ;  /* 0x0000006e0000d20c */ /* 0x040fe20003f26270 */
[----:B------:R-:W-:Y:S01]  /*43b0*/  FMUL.FTZ R8, R247, 1.4426950216293334961 ;  /* 0x3fb8aa3bf7087820 */ /* 0x000fe20000410000 */
[-C--:B------:R-:W-:Y:S01]  /*43c0*/  @!P5 ISETP.GE.AND P3, PT, R0, R108.reuse, PT ;  /* 0x0000006c0000d20c */ /* 0x080fe20003f66270 */
[----:B------:R-:W-:Y:S01]  /*43d0*/  FFMA.FTZ R32, R230, UR5, R32 ;  /* 0x00000005e6207c23 */ /* 0x000fe20008010020 */
[----:B------:R-:W-:Y:S01]  /*43e0*/  @!P5 ISETP.GE.AND P0, PT, R0, R109, PT ;  /* 0x0000006d0000d20c */ /* 0x000fe20003f06270 */
[C---:B------:R-:W-:Y:S01]  /*43f0*/  FMUL.FTZ R0, R246.reuse, 1.4426950216293334961 ;  /* 0x3fb8aa3bf6007820 */ /* 0x040fe20000410000 */
[----:B------:R-:W-:Y:S01]  /*4400*/  FSETP.NEU.FTZ.AND P2, PT, R246, -INF , PT ;  /* 0xff800000f600780b */ /* 0x000fe20003f5d000 */
[----:B------:R-:W-:Y:S01]  /*4410*/  FFMA.FTZ R33, R231, UR5, R33 ;  /* 0x00000005e7217c23 */ /* 0x000fe20008010021 */
[----:B------:R-:W-:Y:S01]  /*4420*/  FSEL R8, R8, RZ, P6 ;  /* 0x000000ff08087208 */ /* 0x000fe20003000000 */
[----:B------:R-:W-:Y:S01]  /*4430*/  FFMA.FTZ R34, R230, UR5, R34 ;  /* 0x00000005e6227c23 */ /* 0x000fe20008010022 */
[----:B------:R-:W-:Y:S01]  /*4440*/  FSEL R0, R0, RZ, P2 ;  /* 0x000000ff00007208 */ /* 0x000fe20001000000 */
[-C--:B-1----:R-:W-:Y:S03]  /*4450*/  HMMA.16816.F32.BF16 R36, R104, R100.reuse, R36 ;  /* 0x000000646824723c */ /* 0x082fe60000041824 */
[----:B------:R-:W-:Y:S01]  /*4460*/  @!P5 ISETP.GE.AND P2, PT, R215, R111, PT ;  /* 0x0000006fd700d20c */ /* 0x000fe20003f46270 */
[----:B------:R-:W-:Y:S01]  /*4470*/  FFMA.FTZ R5, R225, UR5, R5 ;  /* 0x00000005e1057c23 */ /* 0x000fe20008010005 */
[----:B------:R-:W-:Y:S01]  /*4480*/  @!P5 FSEL R134, R134, -INF , !P1 ;  /* 0xff8000008686d808 */ /* 0x000fe20004800000 */
[C---:B------:R-:W-:Y:S04]  /*4490*/  HMMA.16816.F32.BF16 R40, R112.reuse, R100, R40 ;  /* 0x000000647028723c */ /* 0x040fe80000041828 */
[----:B------:R-:W-:Y:S01]  /*44a0*/  FSETP.NEU.FTZ.AND P6, PT, R245, -INF , PT ;  /* 0xff800000f500780b */ /* 0x000fe20003fdd000 */
[----:B------:R-:W-:Y:S01]  /*44b0*/  FFMA.FTZ R35, R231, UR5, R35 ;  /* 0x00000005e7237c23 */ /* 0x000fe20008010023 */
[----:B------:R-:W-:Y:S01]  /*44c0*/  @!P5 FSEL R5, R5, -INF , !P2 ;  /* 0xff8000000505d808 */ /* 0x000fe20005000000 */
[-C--:B------:R-:W-:Y:S03]  /*44d0*/  HMMA.16816.F32.BF16 R44, R112, R102.reuse, R44 ;  /* 0x00000066702c723c */ /* 0x080fe6000004182c */
[-C--:B------:R-:W-:Y:S01]  /*44e0*/  @!P5 ISETP.GE.AND P2, PT, R215, R109.reuse, PT ;  /* 0x0000006dd700d20c */ /* 0x080fe20003f46270 */
[----:B------:R-:W-:Y:S01]  /*44f0*/  FFMA.FTZ R5, R5, UR6, -R8 ;  /* 0x0000000605057c23 */ /* 0x000fe20008010808 */
[----:B------:R-:W-:Y:S01]  /*4500*/  @!P5 FSEL R116, R116, -INF , !P3 ;  /* 0xff8000007474d808 */ /* 0x000fe20005800000 */
[C---:B------:R-:W-:Y:S01]  /*4510*/  HMMA.16816.F32.BF16 R48, R104.reuse, R102, R48 ;  /* 0x000000666830723c */ /* 0x040fe20000041830 */
[----:B------:R-:W1:Y:S01]  /*4520*/  LDSM.16.M88.4 R100, [R121+0xc00] ;  /* 0x000c00007964783b */ /* 0x000e620000000200 */
[----:B------:R2:W-:Y:S02]  /*4530*/  MUFU.EX2 R177, R5 ;  /* 0x0000000500b17308 */ /* 0x0005e40000000800 */
[-C--:B------:R-:W-:Y:S01]  /*4540*/  @!P5 ISETP.GE.AND P3, PT, R214, R109.reuse, PT ;  /* 0x0000006dd600d20c */ /* 0x080fe20003f66270 */
[----:B------:R-:W-:Y:S01]  /*4550*/  FADD.FTZ R117, R224, R4 ;  /* 0x00000004e0757221 */ /* 0x000fe20000010000 */
[-C--:B------:R-:W-:Y:S01]  /*4560*/  @!P5 ISETP.GE.AND P1, PT, R214, R108.reuse, PT ;  /* 0x0000006cd600d20c */ /* 0x080fe20003f26270 */
[----:B------:R-:W-:Y:S01]  /*4570*/  FMUL.FTZ R4, R245, 1.4426950216293334961 ;  /* 0x3fb8aa3bf5047820 */ /* 0x000fe20000410000 */
[----:B------:R-:W-:Y:S03]  /*4580*/  LOP3.LUT R143, R147, UR22, R140, 0x96, !PT ;  /* 0x00000016938f7c12 */ /* 0x000fe6000f8e968c */
[----:B------:R-:W-:Y:S01]  /*4590*/  @!P5 FSEL R117, R117, -INF , !P4 ;  /* 0xff8000007575d808 */ /* 0x000fe20006000000 */
[----:B------:R-:W-:Y:S01]  /*45a0*/  FFMA.FTZ R9, R225, UR5, R9 ;  /* 0x00000005e1097c23 */ /* 0x000fe20008010009 */
[----:B------:R-:W-:Y:S01]  /*45b0*/  @!P5 ISETP.GE.AND P4, PT, R215, R108, PT ;  /* 0x0000006cd700d20c */ /* 0x000fe20003f86270 */
[----:B------:R-:W-:Y:S01]  /*45c0*/  IMAD.WIDE.U32 R140, R141, -0x2daee0ad, RZ ;  /* 0xd2511f538d8c7825 */ /* 0x000fe200078e00ff */
[----:B------:R-:W-:Y:S02]  /*45d0*/  FSEL R4, R4, RZ, P6 ;  /* 0x000000ff04047208 */ /* 0x000fe40003000000 */
[----:B------:R-:W-:Y:S01]  /*45e0*/  @!P5 FSEL R9, R9, -INF , !P4 ;  /* 0xff8000000909d808 */ /* 0x000fe20006000000 */
[----:B------:R-:W-:Y:S01]  /*45f0*/  FFMA.FTZ R14, R226, UR5, R14 ;  /* 0x00000005e20e7c23 */ /* 0x000fe2000801000e */
[----:B------:R-:W-:Y:S01]  /*4600*/  @!P5 ISETP.GE.AND P4, PT, R213, R109, PT ;  /* 0x0000006dd500d20c */ /* 0x000fe20003f86270 */
[----:B------:R-:W-:Y:S01]  /*4610*/  FFMA.FTZ R15, R227, UR5, R15 ;  /* 0x00000005e30f7c23 */ /* 0x000fe2000801000f */
[-C--:B------:R-:W-:Y:S01]  /*4620*/  @!P5 ISETP.GE.AND P6, PT, R215, R110.reuse, PT ;  /* 0x0000006ed700d20c */ /* 0x080fe20003fc6270 */
[----:B--2---:R-:W-:Y:S01]  /*4630*/  FFMA.FTZ R5, R134, UR6, -R6 ;  /* 0x0000000686057c23 */ /* 0x004fe20008010806 */
[----:B------:R-:W-:Y:S01]  /*4640*/  @!P5 FSEL R14, R14, -INF , !P3 ;  /* 0xff8000000e0ed808 */ /* 0x000fe20005800000 */
[----:B------:R-:W-:Y:S01]  /*4650*/  FFMA.FTZ R117, R117, UR6, -R8 ;  /* 0x0000000675757c23 */ /* 0x000fe20008010808 */
[----:B------:R-:W-:Y:S01]  /*4660*/  @!P5 FSEL R15, R15, -INF , !P4 ;  /* 0xff8000000f0fd808 */ /* 0x000fe20006000000 */
[----:B------:R-:W-:Y:S01]  /*4670*/  FFMA.FTZ R20, R228, UR5, R20 ;  /* 0x00000005e4147c23 */ /* 0x000fe20008010014 */
[-C--:B------:R-:W-:Y:S01]  /*4680*/  @!P5 ISETP.GE.AND P3, PT, R212, R111.reuse, PT ;  /* 0x0000006fd400d20c */ /* 0x080fe20003f66270 */
[----:B------:R-:W-:Y:S01]  /*4690*/  FFMA.FTZ R21, R229, UR5, R21 ;  /* 0x00000005e5157c23 */ /* 0x000fe20008010015 */
[----:B------:R-:W-:Y:S01]  /*46a0*/  @!P5 ISETP.GE.AND P4, PT, R211, R111, PT ;  /* 0x0000006fd300d20c */ /* 0x000fe20003f86270 */
[----:B------:R2:W-:Y:S01]  /*46b0*/  MUFU.EX2 R183, R5 ;  /* 0x0000000500b77308 */ /* 0x0005e20000000800 */
[----:B------:R-:W-:Y:S01]  /*46c0*/  @!P5 FSEL R20, R20, -INF , !P3 ;  /* 0xff8000001414d808 */ /* 0x000fe20005800000 */
[----:B------:R-:W-:Y:S01]  /*46d0*/  FFMA.FTZ R9, R9, UR6, -R4 ;  /* 0x0000000609097c23 */ /* 0x000fe20008010804 */
[----:B------:R-:W-:Y:S01]  /*46e0*/  @!P5 FSEL R21, R21, -INF , !P4 ;  /* 0xff8000001515d808 */ /* 0x000fe20006000000 */
[----:B------:R-:W-:Y:S01]  /*46f0*/  FFMA.FTZ R26, R228, UR5, R26 ;  /* 0x00000005e41a7c23 */ /* 0x000fe2000801001a */
[-C--:B------:R-:W-:Y:S01]  /*4700*/  @!P5 ISETP.GE.AND P3, PT, R212, R109.reuse, PT ;  /* 0x0000006dd400d20c */ /* 0x080fe20003f66270 */
[----:B------:R-:W-:Y:S01]  /*4710*/  FFMA.FTZ R27, R229, UR5, R27 ;  /* 0x00000005e51b7c23 */ /* 0x000fe2000801001b */
[----:B------:R-:W-:Y:S01]  /*4720*/  @!P5 ISETP.GE.AND P4, PT, R211, R109, PT ;  /* 0x0000006dd300d20c */ /* 0x000fe20003f86270 */
[--C-:B------:R-:W-:Y:S01]  /*4730*/  FFMA.FTZ R14, R14, UR6, -R0.reuse ;  /* 0x000000060e0e7c23 */ /* 0x100fe20008010800 */
[----:B------:R-:W-:Y:S01]  /*4740*/  @!P5 FSEL R26, R26, -INF , !P3 ;  /* 0xff8000001a1ad808 */ /* 0x000fe20005800000 */
[----:B------:R-:W-:Y:S01]  /*4750*/  FFMA.FTZ R15, R15, UR6, -R0 ;  /* 0x000000060f0f7c23 */ /* 0x000fe20008010800 */
[----:B------:R-:W-:Y:S01]  /*4760*/  @!P5 FSEL R27, R27, -INF , !P4 ;  /* 0xff8000001b1bd808 */ /* 0x000fe20006000000 */
[-C--:B-1----:R-:W-:Y:S01]  /*4770*/  HMMA.16816.F32.BF16 R52, R104, R100.reuse, R52 ;  /* 0x000000646834723c */ /* 0x082fe20000041834 */
[----:B------:R-:W-:Y:S02]  /*4780*/  MUFU.EX2 R179, R117 ;  /* 0x0000007500b37308 */ /* 0x000fe40000000800 */
[-C--:B------:R-:W-:Y:S01]  /*4790*/  @!P5 ISETP.GE.AND P3, PT, R210, R111.reuse, PT ;  /* 0x0000006fd200d20c */ /* 0x080fe20003f66270 */
[----:B------:R-:W-:Y:S01]  /*47a0*/  FFMA.FTZ R20, R20, UR6, -R8 ;  /* 0x0000000614147c23 */ /* 0x000fe20008010808 */
[-C--:B------:R-:W-:Y:S01]  /*47b0*/  @!P5 ISETP.GE.AND P4, PT, R209, R111.reuse, PT ;  /* 0x0000006fd100d20c */ /* 0x080fe20003f86270 */
[----:B------:R-:W-:Y:S01]  /*47c0*/  FFMA.FTZ R7, R225, UR5, R7 ;  /* 0x00000005e1077c23 */ /* 0x000fe20008010007 */
[----:B------:R-:W-:Y:S01]  /*47d0*/  @!P5 FSEL R32, R32, -INF , !P3 ;  /* 0xff8000002020d808 */ /* 0x000fe20005800000 */
[----:B--2---:R-:W-:Y:S01]  /*47e0*/  FFMA.FTZ R5, R116, UR6, -R4 ;  /* 0x0000000674057c23 */ /* 0x004fe20008010804 */
[-C--:B------:R-:W-:Y:S01]  /*47f0*/  @!P5 ISETP.GE.AND P3, PT, R208, R110.reuse, PT ;  /* 0x0000006ed000d20c */ /* 0x080fe20003f66270 */
[C---:B------:R-:W-:Y:S01]  /*4800*/  HMMA.16816.F32.BF16 R56, R112.reuse, R100, R56 ;  /* 0x000000647038723c */ /* 0x040fe20000041838 */
[----:B------:R-:W-:Y:S03]  /*4810*/  MUFU.EX2 R187, R9 ;  /* 0x0000000900bb7308 */ /* 0x000fe60000000800 */
[----:B------:R-:W-:Y:S01]  /*4820*/  @!P5 FSEL R33, R33, -INF , !P4 ;  /* 0xff8000002121d808 */ /* 0x000fe20006000000 */
[----:B------:R-:W-:Y:S01]  /*4830*/  FADD.FTZ R10, R224, R10 ;  /* 0x0000000ae00a7221 */ /* 0x000fe20000010000 */
[----:B------:R-:W-:Y:S01]  /*4840*/  @!P5 FSEL R7, R7, -INF , !P6 ;  /* 0xff8000000707d808 */ /* 0x000fe20007000000 */
[----:B------:R-:W-:Y:S01]  /*4850*/  FFMA.FTZ R11, R225, UR5, R11 ;  /* 0x00000005e10b7c23 */ /* 0x000fe2000801000b */
[----:B------:R-:W-:Y:S01]  /*4860*/  @!P5 ISETP.GE.AND P4, PT, R201, R110, PT ;  /* 0x0000006ec900d20c */ /* 0x000fe20003f86270 */
[-C--:B------:R-:W-:Y:S02]  /*4870*/  HMMA.16816.F32.BF16 R60, R112, R102.reuse, R60 ;  /* 0x00000066703c723c */ /* 0x080fe4000004183c */
[----:B------:R1:W-:Y:S01]  /*4880*/  MUFU.EX2 R186, R5 ;  /* 0x0000000500ba7308 */ /* 0x0003e20000000800 */
[-C--:B------:R-:W-:Y:S01]  /*4890*/  @!P5 ISETP.GE.AND P6, PT, R213, R108.reuse, PT ;  /* 0x0000006cd500d20c */ /* 0x080fe20003fc6270 */
[----:B------:R-:W-:Y:S01]  /*48a0*/  FFMA.FTZ R38, R232, UR5, R38 ;  /* 0x00000005e8267c23 */ /* 0x000fe20008010026 */
[----:B------:R-:W-:Y:S01]  /*48b0*/  @!P5 FSEL R10, R10, -INF , !P0 ;  /* 0xff8000000a0ad808 */ /* 0x000fe20004000000 */
[----:B------:R-:W-:Y:S01]  /*48c0*/  FFMA.FTZ R39, R233, UR5, R39 ;  /* 0x00000005e9277c23 */ /* 0x000fe20008010027 */
[----:B------:R-:W-:Y:S01]  /*48d0*/  @!P5 FSEL R11, R11, -INF , !P2 ;  /* 0xff8000000b0bd808 */ /* 0x000fe20005000000 */
[----:B------:R-:W-:Y:S01]  /*48e0*/  FFMA.FTZ R12, R226, UR5, R12 ;  /* 0x00000005e20c7c23 */ /* 0x000fe2000801000c */
[-C--:B------:R-:W-:Y:S01]  /*48f0*/  @!P5 ISETP.GE.AND P0, PT, R214, R111.reuse, PT ;  /* 0x0000006fd600d20c */ /* 0x080fe20003f06270 */
[----:B------:R-:W-:Y:S02]  /*4900*/  HMMA.16816.F32.BF16 R64, R104, R102, R64 ;  /* 0x000000666840723c */ /* 0x000fe40000041840 */
[----:B------:R-:W-:Y:S02]  /*4910*/  MUFU.EX2 R189, R14 ;  /* 0x0000000e00bd7308 */ /* 0x000fe40000000800 */
[----:B------:R-:W-:Y:S01]  /*4920*/  @!P5 FSEL R38, R38, -INF , !P3 ;  /* 0xff8000002626d808 */ /* 0x000fe20005800000 */
[----:B------:R-:W-:Y:S01]  /*4930*/  FFMA.FTZ R13, R227, UR5, R13 ;  /* 0x00000005e30d7c23 */ /* 0x000fe2000801000d */
[----:B------:R-:W-:Y:S01]  /*4940*/  @!P5 FSEL R39, R39, -INF , !P4 ;  /* 0xff8000002727d808 */ /* 0x000fe20006000000 */
[----:B------:R-:W-:Y:S01]  /*4950*/  FFMA.FTZ R16, R226, UR5, R16 ;  /* 0x00000005e2107c23 */ /* 0x000fe20008010010 */
[----:B------:R-:W-:Y:S04]  /*4960*/  @!P5 ISETP.GE.AND P2, PT, R213, R111, PT ;  /* 0x0000006fd500d20c */ /* 0x000fe80003f46270 */
[----:B------:R-:W-:Y:S01]  /*4970*/  MUFU.EX2 R188, R15 ;  /* 0x0000000f00bc7308 */ /* 0x000fe20000000800 */
[-C--:B------:R-:W-:Y:S01]  /*4980*/  @!P5 ISETP.GE.AND P3, PT, R219, R108.reuse, PT ;  /* 0x0000006cdb00d20c */ /* 0x080fe20003f66270 */
[----:B------:R-:W-:Y:S01]  /*4990*/  FFMA.FTZ R17, R227, UR5, R17 ;  /* 0x00000005e3117c23 */ /* 0x000fe20008010011 */
[----:B------:R-:W-:Y:S01]  /*49a0*/  @!P5 FSEL R12, R12, -INF , !P1 ;  /* 0xff8000000c0cd808 */ /* 0x000fe20004800000 */
[----:B------:R-:W-:Y:S01]  /*49b0*/  FFMA.FTZ R44, R234, UR5, R44 ;  /* 0x00000005ea2c7c23 */ /* 0x000fe2000801002c */
[----:B------:R-:W-:Y:S01]  /*49c0*/  @!P5 FSEL R13, R13, -INF , !P6 ;  /* 0xff8000000d0dd808 */ /* 0x000fe20007000000 */
[----:B------:R-:W-:Y:S01]  /*49d0*/  FFMA.FTZ R45, R235, UR5, R45 ;  /* 0x00000005eb2d7c23 */ /* 0x000fe2000801002d */
[----:B------:R-:W-:Y:S01]  /*49e0*/  @!P5 ISETP.GE.AND P4, PT, R218, R108, PT ;  /* 0x0000006cda00d20c */ /* 0x000fe20003f86270 */
[----:B------:R-:W-:Y:S01]  /*49f0*/  FFMA.FTZ R18, R226, UR5, R18 ;  /* 0x00000005e2127c23 */ /* 0x000fe20008010012 */
[-C--:B------:R-:W-:Y:S01]  /*4a00*/  @!P5 ISETP.GE.AND P1, PT, R214, R110.reuse, PT ;  /* 0x0000006ed600d20c */ /* 0x080fe20003f26270 */
[----:B------:R-:W-:Y:S01]  /*4a10*/  FFMA.FTZ R19, R227, UR5, R19 ;  /* 0x00000005e3137c23 */ /* 0x000fe20008010013 */
[-C--:B------:R-:W-:Y:S01]  /*4a20*/  @!P5 ISETP.GE.AND P6, PT, R213, R110.reuse, PT ;  /* 0x0000006ed500d20c */ /* 0x080fe20003fc6270 */
[--C-:B------:R-:W-:Y:S01]  /*4a30*/  FFMA.FTZ R32, R32, UR6, -R8.reuse ;  /* 0x0000000620207c23 */ /* 0x100fe20008010808 */
[----:B------:R-:W-:Y:S01]  /*4a40*/  @!P5 FSEL R16, R16, -INF , !P0 ;  /* 0xff8000001010d808 */ /* 0x000fe20004000000 */
[----:B------:R-:W-:Y:S01]  /*4a50*/  FFMA.FTZ R33, R33, UR6, -R8 ;  /* 0x0000000621217c23 */ /* 0x000fe20008010808 */
[----:B------:R-:W-:Y:S01]  /*4a60*/  @!P5 FSEL R17, R17, -INF , !P2 ;  /* 0xff8000001111d808 */ /* 0x000fe20005000000 */
[----:B------:R-:W-:Y:S01]  /*4a70*/  FFMA.FTZ R11, R11, UR6, -R0 ;  /* 0x000000060b0b7c23 */ /* 0x000fe20008010800 */
[----:B------:R-:W-:Y:S01]  /*4a80*/  @!P5 FSEL R44, R44, -INF , !P3 ;  /* 0xff8000002c2cd808 */ /* 0x000fe20005800000 */
[----:B------:R-:W-:Y:S01]  /*4a90*/  FFMA.FTZ R12, R12, UR6, -R4 ;  /* 0x000000060c0c7c23 */ /* 0x000fe20008010804 */
[----:B------:R-:W-:Y:S01]  /*4aa0*/  @!P5 FSEL R45, R45, -INF , !P4 ;  /* 0xff8000002d2dd808 */ /* 0x000fe20006000000 */
[----:B------:R-:W-:Y:S01]  /*4ab0*/  FFMA.FTZ R22, R228, UR5, R22 ;  /* 0x00000005e4167c23 */ /* 0x000fe20008010016 */
[-C--:B------:R-:W-:Y:S01]  /*4ac0*/  @!P5 ISETP.GE.AND P0, PT, R212, R110.reuse, PT ;  /* 0x0000006ed400d20c */ /* 0x080fe20003f06270 */
[----:B------:R-:W-:Y:S01]  /*4ad0*/  FFMA.FTZ R23, R229, UR5, R23 ;  /* 0x00000005e5177c23 */ /* 0x000fe20008010017 */
[----:B------:R-:W-:Y:S01]  /*4ae0*/  @!P5 ISETP.GE.AND P2, PT, R211, R110, PT ;  /* 0x0000006ed300d20c */ /* 0x000fe20003f46270 */
[----:B------:R-:W-:Y:S01]  /*4af0*/  FFMA.FTZ R46, R234, UR5, R46 ;  /* 0x00000005ea2e7c23 */ /* 0x000fe2000801002e */
[----:B------:R-:W-:Y:S01]  /*4b00*/  @!P5 FSEL R18, R18, -INF , !P1 ;  /* 0xff8000001212d808 */ /* 0x000fe20004800000 */
[----:B------:R-:W-:Y:S01]  /*4b10*/  FFMA.FTZ R47, R235, UR5, R47 ;  /* 0x00000005eb2f7c23 */ /* 0x000fe2000801002f */
[----:B------:R-:W-:Y:S01]  /*4b20*/  @!P5 FSEL R19, R19, -INF , !P6 ;  /* 0xff8000001313d808 */ /* 0x000fe20007000000 */
[----:B------:R-:W-:Y:S01]  /*4b30*/  FFMA.FTZ R13, R13, UR6, -R4 ;  /* 0x000000060d0d7c23 */ /* 0x000fe20008010804 */
[-C--:B------:R-:W-:Y:S01]  /*4b40*/  @!P5 ISETP.GE.AND P3, PT, R219, R109.reuse, PT ;  /* 0x0000006ddb00d20c */ /* 0x080fe20003f66270 */
[----:B------:R-:W-:Y:S01]  /*4b50*/  FFMA.FTZ R7, R7, UR6, -R6 ;  /* 0x0000000607077c23 */ /* 0x000fe20008010806 */
[----:B------:R-:W-:Y:S01]  /*4b60*/  @!P5 ISETP.GE.AND P4, PT, R218, R109, PT ;  /* 0x0000006dda00d20c */ /* 0x000fe20003f86270 */
[----:B------:R-:W-:Y:S01]  /*4b70*/  FFMA.FTZ R24, R228, UR5, R24 ;  /* 0x00000005e4187c23 */ /* 0x000fe20008010018 */
[-C--:B------:R-:W-:Y:S01]  /*4b80*/  @!P5 ISETP.GE.AND P1, PT, R212, R108.reuse, PT ;  /* 0x0000006cd400d20c */ /* 0x080fe20003f26270 */
[----:B------:R-:W-:Y:S01]  /*4b90*/  FFMA.FTZ R25, R229, UR5, R25 ;  /* 0x00000005e5197c23 */ /* 0x000fe20008010019 */
[-C--:B------:R-:W-:Y:S01]  /*4ba0*/  @!P5 ISETP.GE.AND P6, PT, R211, R108.reuse, PT ;  /* 0x0000006cd300d20c */ /* 0x080fe20003fc6270 */
[----:B-1----:R-:W-:Y:S01]  /*4bb0*/  FFMA.FTZ R5, R10, UR6, -R0 ;  /* 0x000000060a057c23 */ /* 0x002fe20008010800 */
[----:B------:R-:W-:Y:S01]  /*4bc0*/  @!P5 FSEL R22, R22, -INF , !P0 ;  /* 0xff8000001616d808 */ /* 0x000fe20004000000 */
[----:B------:R-:W-:Y:S01]  /*4bd0*/  FFMA.FTZ R61, R239, UR5, R61 ;  /* 0x00000005ef3d7c23 */ /* 0x000fe2000801003d */
[----:B------:R-:W-:Y:S01]  /*4be0*/  @!P5 FSEL R23, R23, -INF , !P2 ;  /* 0xff8000001717d808 */ /* 0x000fe20005000000 */
[----:B------:R-:W-:Y:S01]  /*4bf0*/  IMAD.WIDE.U32 R100, R143, -0x326172a9, RZ ;  /* 0xcd9e8d578f647825 */ /* 0x000fe200078e00ff */
[----:B------:R-:W-:Y:S01]  /*4c00*/  @!P5 FSEL R46, R46, -INF , !P3 ;  /* 0xff8000002e2ed808 */ /* 0x000fe20005800000 */
[----:B------:R1:W-:Y:S01]  /*4c10*/  MUFU.EX2 R190, R11 ;  /* 0x0000000b00be7308 */ /* 0x0003e20000000800 */
        /* <DEDUP_REMOVED lines=9> */
[--C-:B------:R-:W-:Y:S01]  /*4cb0*/  FFMA.FTZ R16, R16, UR6, -R8.reuse ;  /* 0x0000000610107c23 */ /* 0x100fe20008010808 */
[-C--:B------:R-:W-:Y:S01]  /*4cc0*/  @!P5 ISETP.GE.AND P3, PT, R219, R111.reuse, PT ;  /* 0x0000006fdb00d20c */ /* 0x080fe20003f66270 */
[----:B------:R-:W-:Y:S01]  /*4cd0*/  FFMA.FTZ R17, R17, UR6, -R8 ;  /* 0x0000000611117c23 */ /* 0x000fe20008010808 */
[----:B------:R-:W-:Y:S01]  /*4ce0*/  @!P5 ISETP.GE.AND P4, PT, R218, R111, PT ;  /* 0x0000006fda00d20c */ /* 0x000fe20003f86270 */
[----:B------:R-:W-:Y:S01]  /*4cf0*/  FFMA.FTZ R30, R230, UR5, R30 ;  /* 0x00000005e61e7c23 */ /* 0x000fe2000801001e */
[-C--:B------:R-:W-:Y:S01]  /*4d00*/  @!P5 ISETP.GE.AND P1, PT, R210, R109.reuse, PT ;  /* 0x0000006dd200d20c */ /* 0x080fe20003f26270 */
[----:B------:R-:W-:Y:S01]  /*4d10*/  FFMA.FTZ R31, R231, UR5, R31 ;  /* 0x00000005e71f7c23 */ /* 0x000fe2000801001f */
[----:B------:R-:W-:Y:S01]  /*4d20*/  @!P5 ISETP.GE.AND P6, PT, R209, R109, PT ;  /* 0x0000006dd100d20c */ /* 0x000fe20003fc6270 */
[----:B------:R-:W-:Y:S01]  /*4d30*/  IMAD.WIDE.U32 R114, R154, -0x2daee0ad, RZ ;  /* 0xd2511f539a727825 */ /* 0x000fe200078e00ff */
[----:B------:R-:W-:Y:S01]  /*4d40*/  @!P5 FSEL R28, R28, -INF , !P0 ;  /* 0xff8000001c1cd808 */ /* 0x000fe20004000000 */
[----:B------:R-:W-:Y:S01]  /*4d50*/  MUFU.EX2 R185, R12 ;  /* 0x0000000c00b97308 */ /* 0x000fe20000000800 */
        /* <DEDUP_REMOVED lines=14> */
[-C--:B------:R-:W-:Y:S01]  /*4e40*/  @!P5 ISETP.GE.AND P3, PT, R219, R110.reuse, PT ;  /* 0x0000006edb00d20c */ /* 0x080fe20003f66270 */
[----:B------:R-:W-:Y:S01]  /*4e50*/  FFMA.FTZ R65, R239, UR5, R65 ;  /* 0x00000005ef417c23 */ /* 0x000fe20008010041 */
[----:B------:R-:W-:Y:S01]  /*4e60*/  @!P5 ISETP.GE.AND P4, PT, R218, R110, PT ;  /* 0x0000006eda00d20c */ /* 0x000fe20003f86270 */
[----:B------:R-:W-:Y:S01]  /*4e70*/  FFMA.FTZ R36, R232, UR5, R36 ;  /* 0x00000005e8247c23 */ /* 0x000fe20008010024 */
[-C--:B------:R-:W-:Y:S01]  /*4e80*/  @!P5 ISETP.GE.AND P1, PT, R208, R111.reuse, PT ;  /* 0x0000006fd000d20c */ /* 0x080fe20003f26270 */
[----:B------:R-:W-:Y:S01]  /*4e90*/  FFMA.FTZ R37, R233, UR5, R37 ;  /* 0x00000005e9257c23 */ /* 0x000fe20008010025 */
[-C--:B------:R-:W-:Y:S01]  /*4ea0*/  @!P5 ISETP.GE.AND P6, PT, R201, R111.reuse, PT ;  /* 0x0000006fc900d20c */ /* 0x080fe20003fc6270 */
[C---:B------:R-:W-:Y:S01]  /*4eb0*/  FFMA.FTZ R63, R239.reuse, UR5, R63 ;  /* 0x00000005ef3f7c23 */ /* 0x040fe2000801003f */
[----:B------:R-:W-:Y:S01]  /*4ec0*/  @!P5 FSEL R34, R34, -INF , !P0 ;  /* 0xff8000002222d808 */ /* 0x000fe20004000000 */
[----:B------:R-:W-:Y:S01]  /*4ed0*/  FFMA.FTZ R67, R239, UR5, R67 ;  /* 0x00000005ef437c23 */ /* 0x000fe20008010043 */
[----:B------:R-:W-:Y:S01]  /*4ee0*/  @!P5 FSEL R35, R35, -INF , !P2 ;  /* 0xff8000002323d808 */ /* 0x000fe20005000000 */
[----:B------:R-:W-:Y:S01]  /*4ef0*/  FFMA.FTZ R24, R24, UR6, -R4 ;  /* 0x0000000618187c23 */ /* 0x000fe20008010804 */
[----:B------:R-:W-:Y:S01]  /*4f00*/  @!P5 FSEL R50, R50, -INF , !P3 ;  /* 0xff8000003232d808 */ /* 0x000fe20005800000 */
[----:B------:R-:W-:Y:S01]  /*4f10*/  FFMA.FTZ R34, R34, UR6, -R6 ;  /* 0x0000000622227c23 */ /* 0x000fe20008010806 */
[----:B------:R-:W-:Y:S01]  /*4f20*/  @!P5 FSEL R51, R51, -INF , !P4 ;  /* 0xff8000003333d808 */ /* 0x000fe20006000000 */
[----:B------:R2:W-:Y:S01]  /*4f30*/  MUFU.EX2 R184, R13 ;  /* 0x0000000d00b87308 */ /* 0x0005e20000000800 */
[-C--:B------:R-:W-:Y:S01]  /*4f40*/  @!P5 ISETP.GE.AND P0, PT, R208, R108.reuse, PT ;  /* 0x0000006cd000d20c */ /* 0x080fe20003f06270 */
[----:B------:R-:W-:Y:S01]  /*4f50*/  FFMA.FTZ R40, R232, UR5, R40 ;  /* 0x00000005e8287c23 */ /* 0x000fe20008010028 */
[-C--:B------:R-:W-:Y:S01]  /*4f60*/  @!P5 ISETP.GE.AND P2, PT, R201, R108.reuse, PT ;  /* 0x0000006cc900d20c */ /* 0x080fe20003f46270 */
[----:B------:R-:W-:Y:S01]  /*4f70*/  FFMA.FTZ R41, R233, UR5, R41 ;  /* 0x00000005e9297c23 */ /* 0x000fe20008010029 */
[----:B------:R-:W-:Y:S01]  /*4f80*/  @!P5 FSEL R36, R36, -INF , !P1 ;  /* 0xff8000002424d808 */ /* 0x000fe20004800000 */
[----:B------:R-:W-:Y:S01]  /*4f90*/  FFMA.FTZ R52, R236, UR5, R52 ;  /* 0x00000005ec347c23 */ /* 0x000fe20008010034 */
[----:B------:R-:W-:Y:S01]  /*4fa0*/  @!P5 FSEL R37, R37, -INF , !P6 ;  /* 0xff8000002525d808 */ /* 0x000fe20007000000 */
[----:B------:R-:W-:Y:S01]  /*4fb0*/  FFMA.FTZ R53, R237, UR5, R53 ;  /* 0x00000005ed357c23 */ /* 0x000fe20008010035 */
[-C--:B------:R-:W-:Y:S01]  /*4fc0*/  @!P5 ISETP.GE.AND P3, PT, R221, R111.reuse, PT ;  /* 0x0000006fdd00d20c */ /* 0x080fe20003f66270 */
[----:B------:R-:W-:Y:S01]  /*4fd0*/  MUFU.EX2 R154, R34 ;  /* 0x00000022009a7308 */ /* 0x000fe20000000800 */
[----:B------:R-:W-:Y:S01]  /*4fe0*/  @!P5 ISETP.GE.AND P4, PT, R220, R111, PT ;  /* 0x0000006fdc00d20c */ /* 0x000fe20003f86270 */
[----:B------:R-:W-:Y:S01]  /*4ff0*/  FFMA.FTZ R42, R232, UR5, R42 ;  /* 0x00000005e82a7c23 */ /* 0x000fe2000801002a */
[-C--:B------:R-:W-:Y:S01]  /*5000*/  @!P5 ISETP.GE.AND P1, PT, R208, R109.reuse, PT ;  /* 0x0000006dd000d20c */ /* 0x080fe20003f26270 */
[----:B------:R-:W-:Y:S01]  /*5010*/  FFMA.FTZ R43, R233, UR5, R43 ;  /* 0x00000005e92b7c23 */ /* 0x000fe2000801002b */
[-C--:B------:R-:W-:Y:S01]  /*5020*/  @!P5 ISETP.GE.AND P6, PT, R201, R109.reuse, PT ;  /* 0x0000006dc900d20c */ /* 0x080fe20003fc6270 */
[----:B------:R-:W-:Y:S01]  /*5030*/  FFMA.FTZ R35, R35, UR6, -R6 ;  /* 0x0000000623237c23 */ /* 0x000fe20008010806 */
[----:B------:R-:W-:Y:S01]  /*5040*/  LOP3.LUT R145, R151, UR22, R138, 0x96, !PT ;  /* 0x0000001697917c12 */ /* 0x000fe2000f8e968a */
[----:B------:R-:W-:Y:S01]  /*5050*/  FFMA.FTZ R50, R50, UR6, -R6 ;  /* 0x0000000632327c23 */ /* 0x000fe20008010806 */
[----:B------:R-:W-:Y:S01]  /*5060*/  LOP3.LUT R147, R149, UR22, R138, 0x96, !PT ;  /* 0x0000001695937c12 */ /* 0x000fe2000f8e968a */
[----:B------:R-:W-:Y:S01]  /*5070*/  IMAD.WIDE.U32 R138, R139, -0x2daee0ad, RZ ;  /* 0xd2511f538b8a7825 */ /* 0x000fe200078e00ff */
[----:B------:R-:W-:Y:S01]  /*5080*/  @!P5 FSEL R40, R40, -INF , !P0 ;  /* 0xff8000002828d808 */ /* 0x000fe20004000000 */
[----:B------:R-:W-:Y:S01]  /*5090*/  MUFU.EX2 R143, R50 ;  /* 0x00000032008f7308 */ /* 0x000fe20000000800 */
[----:B------:R-:W-:Y:S01]  /*50a0*/  @!P5 FSEL R41, R41, -INF , !P2 ;  /* 0xff8000002929d808 */ /* 0x000fe20005000000 */
[----:B------:R-:W-:Y:S01]  /*50b0*/  FFMA.FTZ R51, R51, UR6, -R6 ;  /* 0x0000000633337c23 */ /* 0x000fe20008010806 */
[----:B------:R-:W-:Y:S01]  /*50c0*/  @!P5 FSEL R52, R52, -INF , !P3 ;  /* 0xff8000003434d808 */ /* 0x000fe20005800000 */
[----:B-1----:R-:W-:Y:S01]  /*50d0*/  IMAD.WIDE.U32 R10, R145, -0x326172a9, RZ ;  /* 0xcd9e8d57910a7825 */ /* 0x002fe200078e00ff */
[----:B------:R-:W-:Y:S02]  /*50e0*/  @!P5 FSEL R53, R53, -INF , !P4 ;  /* 0xff8000003535d808 */ /* 0x000fe40006000000 */
[-C--:B------:R-:W-:Y:S03]  /*50f0*/  @!P5 ISETP.GE.AND P0, PT, R221, R108.reuse, PT ;  /* 0x0000006cdd00d20c */ /* 0x080fe60003f06270 */
[----:B------:R1:W-:Y:S01]  /*5100*/  MUFU.EX2 R182, R7 ;  /* 0x0000000700b67308 */ /* 0x0003e20000000800 */
[----:B------:R-:W-:Y:S01]  /*5110*/  @!P5 ISETP.GE.AND P2, PT, R220, R108, PT ;  /* 0x0000006cdc00d20c */ /* 0x000fe20003f46270 */
[----:B------:R-:W-:Y:S01]  /*5120*/  FFMA.FTZ R54, R236, UR5, R54 ;  /* 0x00000005ec367c23 */ /* 0x000fe20008010036 */
[----:B------:R-:W-:Y:S01]  /*5130*/  @!P5 FSEL R42, R42, -INF , !P1 ;  /* 0xff8000002a2ad808 */ /* 0x000fe20004800000 */
[----:B------:R-:W-:Y:S01]  /*5140*/  FFMA.FTZ R55, R237, UR5, R55 ;  /* 0x00000005ed377c23 */ /* 0x000fe20008010037 */
[----:B------:R-:W-:Y:S01]  /*5150*/  @!P5 FSEL R43, R43, -INF , !P6 ;  /* 0xff8000002b2bd808 */ /* 0x000fe20007000000 */
[----:B------:R-:W-:Y:S01]  /*5160*/  FFMA.FTZ R56, R236, UR5, R56 ;  /* 0x00000005ec387c23 */ /* 0x000fe20008010038 */
[-C--:B------:R-:W-:Y:S01]  /*5170*/  @!P5 ISETP.GE.AND P3, PT, R221, R110.reuse, PT ;  /* 0x0000006edd00d20c */ /* 0x080fe20003f66270 */
[----:B------:R-:W-:Y:S01]  /*5180*/  FFMA.FTZ R57, R237, UR5, R57 ;  /* 0x00000005ed397c23 */ /* 0x000fe20008010039 */
[----:B------:R-:W-:Y:S01]  /*5190*/  @!P5 ISETP.GE.AND P4, PT, R220, R110, PT ;  /* 0x0000006edc00d20c */ /* 0x000fe20003f86270 */
[----:B------:R3:W-:Y:S01]  /*51a0*/  MUFU.EX2 R191, R5 ;  /* 0x0000000500bf7308 */ /* 0x0007e20000000800 */
[-C--:B------:R-:W-:Y:S01]  /*51b0*/  @!P5 ISETP.GE.AND P1, PT, R223, R108.reuse, PT ;  /* 0x0000006cdf00d20c */ /* 0x080fe20003f26270 */
[----:B------:R-:W-:Y:S01]  /*51c0*/  FFMA.FTZ R60, R238, UR5, R60 ;  /* 0x00000005ee3c7c23 */ /* 0x000fe2000801003c */
[----:B------:R-:W-:Y:S01]  /*51d0*/  @!P5 ISETP.GE.AND P6, PT, R222, R108, PT ;  /* 0x0000006cde00d20c */ /* 0x000fe20003fc6270 */
[----:B--2---:R-:W-:Y:S01]  /*51e0*/  IMAD.WIDE.U32 R12, R152, -0x326172a9, RZ ;  /* 0xcd9e8d57980c7825 */ /* 0x004fe200078e00ff */
[----:B------:R-:W-:Y:S02]  /*51f0*/  LOP3.LUT R135, R139, UR20, R146, 0x96, !PT ;  /* 0x000000148b877c12 */ /* 0x000fe4000f8e9692 */
        /* <DEDUP_REMOVED lines=8> */
[----:B------:R-:W-:Y:S01]  /*5280*/  MUFU.EX2 R152, R35 ;  /* 0x0000002300987308 */ /* 0x000fe20000000800 */
[-C--:B------:R-:W-:Y:S01]  /*5290*/  @!P5 ISETP.GE.AND P4, PT, R220, R109.reuse, PT ;  /* 0x0000006ddc00d20c */ /* 0x080fe20003f86270 */
[----:B------:R-:W-:Y:S01]  /*52a0*/  FFMA.FTZ R27, R27, UR6, -R0 ;  /* 0x000000061b1b7c23 */ /* 0x000fe20008010800 */
[-C--:B------:R-:W-:Y:S01]  /*52b0*/  @!P5 ISETP.GE.AND P0, PT, R223, R109.reuse, PT ;  /* 0x0000006ddf00d20c */ /* 0x080fe20003f06270 */
[--C-:B------:R-:W-:Y:S01]  /*52c0*/  FFMA.FTZ R28, R28, UR6, -R4.reuse ;  /* 0x000000061c1c7c23 */ /* 0x100fe20008010804 */
[----:B------:R-:W-:Y:S01]  /*52d0*/  @!P5 ISETP.GE.AND P2, PT, R222, R109, PT ;  /* 0x0000006dde00d20c */ /* 0x000fe20003f46270 */
[--C-:B------:R-:W-:Y:S01]  /*52e0*/  FFMA.FTZ R25, R25, UR6, -R4.reuse ;  /* 0x0000000619197c23 */ /* 0x100fe20008010804 */
[----:B------:R-:W-:Y:S01]  /*52f0*/  @!P5 FSEL R60, R60, -INF , !P1 ;  /* 0xff8000003c3cd808 */ /* 0x000fe20004800000 */
[----:B------:R-:W-:Y:S01]  /*5300*/  FFMA.FTZ R29, R29, UR6, -R4 ;  /* 0x000000061d1d7c23 */ /* 0x000fe20008010804 */
[----:B------:R-:W-:Y:S01]  /*5310*/  @!P5 FSEL R61, R61, -INF , !P6 ;  /* 0xff8000003d3dd808 */ /* 0x000fe20007000000 */
[----:B------:R-:W-:Y:S01]  /*5320*/  FFMA.FTZ R58, R236, UR5, R58 ;  /* 0x00000005ec3a7c23 */ /* 0x000fe2000801003a */
[-C--:B------:R-:W-:Y:S01]  /*5330*/  @!P5 ISETP.GE.AND P1, PT, R223, R110.reuse, PT ;  /* 0x0000006edf00d20c */ /* 0x080fe20003f26270 */
[----:B------:R-:W-:Y:S01]  /*5340*/  FFMA.FTZ R59, R237, UR5, R59 ;  /* 0x00000005ed3b7c23 */ /* 0x000fe2000801003b */
[----:B------:R-:W-:Y:S01]  /*5350*/  @!P5 ISETP.GE.AND P6, PT, R222, R110, PT ;  /* 0x0000006ede00d20c */ /* 0x000fe20003fc6270 */
[----:B------:R-:W-:Y:S01]  /*5360*/  IMAD.WIDE.U32 R108, R153, -0x2daee0ad, RZ ;  /* 0xd2511f53996c7825 */ /* 0x000fe200078e00ff */
[----:B------:R-:W-:Y:S01]  /*5370*/  LOP3.LUT R110, R101, UR21, R136, 0x96, !PT ;  /* 0x00000015656e7c12 */ /* 0x000fe2000f8e9688 */
[----:B------:R-:W2:Y:S01]  /*5380*/  MUFU.EX2 R167, R16 ;  /* 0x0000001000a77308 */ /* 0x000ea20000000800 */
[----:B------:R-:W-:Y:S01]  /*5390*/  LOP3.LUT R118, R11, UR21, R142, 0x96, !PT ;  /* 0x000000150b767c12 */ /* 0x000fe2000f8e968e */
[----:B------:R-:W-:Y:S01]  /*53a0*/  FFMA.FTZ R60, R60, UR6, -R4 ;  /* 0x000000063c3c7c23 */ /* 0x000fe20008010804 */
[----:B------:R-:W-:Y:S01]  /*53b0*/  @!P5 FSEL R58, R58, -INF , !P3 ;  /* 0xff8000003a3ad808 */ /* 0x000fe20005800000 */
[--C-:B------:R-:W-:Y:S01]  /*53c0*/  FFMA.FTZ R30, R30, UR6, -R0.reuse ;  /* 0x000000061e1e7c23 */ /* 0x100fe20008010800 */
[----:B------:R-:W-:Y:S01]  /*53d0*/  @!P5 FSEL R59, R59, -INF , !P4 ;  /* 0xff8000003b3bd808 */ /* 0x000fe20006000000 */
[----:B------:R-:W-:Y:S01]  /*53e0*/  FFMA.FTZ R31, R31, UR6, -R0 ;  /* 0x000000061f1f7c23 */ /* 0x000fe20008010800 */
[-C--:B------:R-:W-:Y:S03]  /*53f0*/  @!P5 ISETP.GE.AND P3, PT, R223, R111.reuse, PT ;  /* 0x0000006fdf00d20c */ /* 0x080fe60003f66270 */
[----:B------:R4:W-:Y:S01]  /*5400*/  MUFU.EX2 R162, R17 ;  /* 0x0000001100a27308 */ /* 0x0009e20000000800 */
[----:B------:R-:W-:Y:S01]  /*5410*/  @!P5 ISETP.GE.AND P4, PT, R222, R111, PT ;  /* 0x0000006fde00d20c */ /* 0x000fe20003f86270 */
[----:B------:R-:W-:Y:S01]  /*5420*/  IMAD.WIDE.U32 R110, R110, -0x2daee0ad, RZ ;  /* 0xd2511f536e6e7825 */ /* 0x000fe200078e00ff */
[----:B------:R-:W-:Y:S02]  /*5430*/  LOP3.LUT R116, R109, UR20, R150, 0x96, !PT ;  /* 0x000000146d747c12 */ /* 0x000fe4000f8e9696 */
[----:B------:R-:W-:Y:S01]  /*5440*/  LOP3.LUT R137, R141, UR20, R144, 0x96, !PT ;  /* 0x000000148d897c12 */ /* 0x000fe2000f8e9690 */
[----:B------:R-:W-:Y:S01]  /*5450*/  FFMA.FTZ R36, R36, UR6, -R8 ;  /* 0x0000000624247c23 */ /* 0x000fe20008010808 */
[----:B------:R-:W-:Y:S01]  /*5460*/  LOP3.LUT R139, R135, UR19, R100, 0x96, !PT ;  /* 0x00000013878b7c12 */ /* 0x000fe2000f8e9664 */
[----:B------:R-:W-:Y:S01]  /*5470*/  IMAD.WIDE.U32 R112, R147, -0x326172a9, RZ ;  /* 0xcd9e8d5793707825 */ /* 0x000fe200078e00ff */
[----:B-1----:R-:W-:Y:S01]  /*5480*/  LOP3.LUT R7, R13, UR21, R136, 0x96, !PT ;  /* 0x000000150d077c12 */ /* 0x002fe2000f8e9688 */
[----:B------:R-:W-:Y:S01]  /*5490*/  MUFU.EX2 R135, R48 ;  /* 0x0000003000877308 */ /* 0x000fe20000000800 */
[----:B---3--:R-:W-:Y:S01]  /*54a0*/  LOP3.LUT R5, R111, UR18, R138, 0x96, !PT ;  /* 0x000000126f057c12 */ /* 0x008fe2000f8e968a */
[----:B------:R-:W-:Y:S01]  /*54b0*/  IMAD.WIDE.U32 R118, R118, -0x2daee0ad, RZ ;  /* 0xd2511f5376767825 */ /* 0x000fe200078e00ff */
[----:B------:R-:W-:Y:S02]  /*54c0*/  LOP3.LUT R9, R115, UR20, R148, 0x96, !PT ;  /* 0x0000001473097c12 */ /* 0x000fe4000f8e9694 */
[----:B------:R-:W-:Y:S01]  /*54d0*/  LOP3.LUT R101, R113, UR21, R142, 0x96, !PT ;  /* 0x0000001571657c12 */ /* 0x000fe2000f8e968e */
[----:B------:R-:W-:Y:S01]  /*54e0*/  IMAD.WIDE.U32 R116, R116, -0x326172a9, RZ ;  /* 0xcd9e8d5774747825 */ /* 0x000fe200078e00ff */
[----:B------:R-:W-:Y:S03]  /*54f0*/  LOP3.LUT R111, R119, UR18, R108, 0x96, !PT ;  /* 0x00000012776f7c12 */ /* 0x000fe6000f8e966c */
[----:B------:R1:W-:Y:S01]  /*5500*/  MUFU.EX2 R175, R18 ;  /* 0x0000001200af7308 */ /* 0x0003e20000000800 */
[----:B------:R-:W-:Y:S01]  /*5510*/  @!P5 FSEL R65, R65, -INF , !P4 ;  /* 0xff8000004141d808 */ /* 0x000fe20006000000 */
[----:B------:R-:W-:Y:S01]  /*5520*/  IMAD.WIDE.U32 R136, R137, -0x326172a9, RZ ;  /* 0xcd9e8d5789887825 */ /* 0x000fe200078e00ff */
[----:B------:R-:W-:Y:S02]  /*5530*/  LOP3.LUT R108, R117, UR19, R10, 0x96, !PT ;  /* 0x00000013756c7c12 */ /* 0x000fe4000f8e960a */
[----:B------:R-:W-:Y:S01]  /*5540*/  @!P5 FSEL R63, R63, -INF , !P2 ;  /* 0xff8000003f3fd808 */ /* 0x000fe20005000000 */
[----:B------:R-:W-:Y:S01]  /*5550*/  IMAD.WIDE.U32 R138, R139, -0x2daee0ad, RZ ;  /* 0xd2511f538b8a7825 */ /* 0x000fe200078e00ff */
[----:B------:R-:W-:Y:S03]  /*5560*/  LOP3.LUT R13, R137, UR19, R12, 0x96, !PT ;  /* 0x00000013890d7c12 */ /* 0x000fe6000f8e960c */
[----:B------:R-:W-:Y:S01]  /*5570*/  MUFU.EX2 R142, R51 ;  /* 0x00000033008e7308 */ /* 0x000fe20000000800 */
[----:B------:R-:W-:Y:S01]  /*5580*/  @!P5 FSEL R67, R67, -INF , !P6 ;  /* 0xff8000004343d808 */ /* 0x000fe20007000000 */
[----:B------:R-:W-:Y:S01]  /*5590*/  IMAD.WIDE.U32 R10, R7, -0x2daee0ad, RZ ;  /* 0xd2511f53070a7825 */ /* 0x000fe200078e00ff */
[----:B------:R-:W-:Y:S03]  /*55a0*/  LOP3.LUT R12, R139, UR16, R110, 0x96, !PT ;  /* 0x000000108b0c7c12 */ /* 0x000fe6000f8e966e */
[----:B------:R-:W-:Y:S01]  /*55b0*/  FFMA.FTZ R37, R37, UR6, -R8 ;  /* 0x0000000625257c23 */ /* 0x000fe20008010808 */
[----:B------:R-:W-:Y:S01]  /*55c0*/  IMAD.WIDE.U32 R14, R9, -0x326172a9, RZ ;  /* 0xcd9e8d57090e7825 */ /* 0x000fe200078e00ff */
[----:B------:R-:W-:Y:S02]  /*55d0*/  LOP3.LUT R7, R11, UR18, R140, 0x96, !PT ;  /* 0x000000120b077c12 */ /* 0x000fe4000f8e968c */
[----:B------:R-:W-:Y:S01]  /*55e0*/  MUFU.EX2 R144, R33 ;  /* 0x0000002100907308 */ /* 0x000fe20000000800 */
[----:B------:R-:W-:Y:S01]  /*55f0*/  FFMA.FTZ R38, R38, UR6, -R6 ;  /* 0x0000000626267c23 */ /* 0x000fe20008010806 */
[----:B------:R-:W-:Y:S01]  /*5600*/  IMAD.WIDE.U32 R110, R111, -0x326172a9, RZ ;  /* 0xcd9e8d576f6e7825 */ /* 0x000fe200078e00ff */
[----:B------:R-:W-:Y:S03]  /*5610*/  LOP3.LUT R113, R15, UR19, R112, 0x96, !PT ;  /* 0x000000130f717c12 */ /* 0x000fe6000f8e9670 */
[----:B------:R-:W-:Y:S01]  /*5620*/  FFMA.FTZ R41, R41, UR6, -R4 ;  /* 0x0000000629297c23 */ /* 0x000fe20008010804 */
[----:B------:R-:W-:Y:S01]  /*5630*/  IMAD.WIDE.U32 R100, R101, -0x2daee0ad, RZ ;  /* 0xd2511f5365647825 */ /* 0x000fe200078e00ff */
[----:B------:R-:W-:Y:S02]  /*5640*/  LOP3.LUT R11, R111, UR17, R116, 0x96, !PT ;  /* 0x000000116f0b7c12 */ /* 0x000fe4000f8e9674 */
[----:B------:R-:W-:Y:S01]  /*5650*/  MUFU.EX2 R161, R20 ;  /* 0x0000001400a17308 */ /* 0x000fe20000000800 */
[----:B------:R-:W-:Y:S01]  /*5660*/  FFMA.FTZ R42, R42, UR6, -R0 ;  /* 0x000000062a2a7c23 */ /* 0x000fe20008010800 */
[----:B----4-:R-:W-:Y:S01]  /*5670*/  IMAD.WIDE.U32 R16, R5, -0x326172a9, RZ ;  /* 0xcd9e8d5705107825 */ /* 0x010fe200078e00ff */
        /* <DEDUP_REMOVED lines=8> */
[----:B------:R-:W-:Y:S01]  /*5700*/  FFMA.FTZ R62, R238, UR5, R62 ;  /* 0x00000005ee3e7c23 */ /* 0x000fe2000801003e */
[----:B------:R-:W-:Y:S01]  /*5710*/  IMAD.WIDE.U32 R12, R12, -0x326172a9, RZ ;  /* 0xcd9e8d570c0c7825 */ /* 0x000fe200078e00ff */
[----:B------:R-:W-:Y:S02]  /*5720*/  LOP3.LUT R118, R109, UR16, R118, 0x96, !PT ;  /* 0x000000106d767c12 */ /* 0x000fe4000f8e9676 */
[----:B------:R-:W3:Y:S01]  /*5730*/  MUFU.EX2 R172, R5 ;  /* 0x0000000500ac7308 */ /* 0x000ee20000000800 */
[----:B------:R-:W-:Y:S01]  /*5740*/  FFMA.FTZ R40, R40, UR6, -R4 ;  /* 0x0000000628287c23 */ /* 0x000fe20008010804 */
[----:B------:R-:W-:Y:S01]  /*5750*/  @!P5 FSEL R62, R62, -INF , !P0 ;  /* 0xff8000003e3ed808 */ /* 0x000fe20004000000 */
[----:B------:R-:W-:Y:S01]  /*5760*/  IMAD.WIDE.U32 R114, R113, -0x2daee0ad, RZ ;  /* 0xd2511f5371727825 */ /* 0x000fe200078e00ff */
[C---:B------:R-:W-:Y:S02]  /*5770*/  LOP3.LUT R9, R12.reuse, 0xff, RZ, 0xc0, !PT ;  /* 0x000000ff0c097812 */ /* 0x040fe400078ec0ff */
[----:B------:R-:W-:Y:S01]  /*5780*/  LOP3.LUT R109, R12, 0xffff, RZ, 0xc0, !PT ;  /* 0x0000ffff0c6d7812 */ /* 0x000fe200078ec0ff */
[----:B-1----:R-:W-:Y:S01]  /*5790*/  IMAD.WIDE.U32 R18, R7, -0x326172a9, RZ ;  /* 0xcd9e8d5707127825 */ /* 0x002fe200078e00ff */
[----:B------:R-:W-:Y:S02]  /*57a0*/  LOP3.LUT R7, R13, UR15, R16, 0x96, !PT ;  /* 0x0000000f0d077c12 */ /* 0x000fe4000f8e9610 */
[----:B------:R1:W-:Y:S01]  /*57b0*/  MUFU.EX2 R166, R23 ;  /* 0x0000001700a67308 */ /* 0x0003e20000000800 */
[----:B------:R-:W-:Y:S01]  /*57c0*/  LOP3.LUT R115, R115, UR16, R100, 0x96, !PT ;  /* 0x0000001073737c12 */ /* 0x000fe2000f8e9664 */
[----:B------:R-:W-:Y:S01]  /*57d0*/  IMAD.WIDE.U32 R10, R11, -0x2daee0ad, RZ ;  /* 0xd2511f530b0a7825 */ /* 0x000fe200078e00ff */
[----:B------:R-:W-:Y:S02]  /*57e0*/  LOP3.LUT R136, R19, UR17, R136, 0x96, !PT ;  /* 0x0000001113887c12 */ /* 0x000fe4000f8e9688 */
[----:B------:R-:W-:Y:S01]  /*57f0*/  SHF.R.U32.HI R19, RZ, 0x18, R12 ;  /* 0x00000018ff137819 */ /* 0x000fe2000001160c */
[----:B------:R-:W-:Y:S01]  /*5800*/  IMAD.WIDE.U32 R112, R112, -0x326172a9, RZ ;  /* 0xcd9e8d5770707825 */ /* 0x000fe200078e00ff */
[----:B------:R-:W-:Y:S03]  /*5810*/  LOP3.LUT R17, R11, UR14, R108, 0x96, !PT ;  /* 0x0000000e0b117c12 */ /* 0x000fe6000f8e966c */
[----:B------:R-:W-:Y:S01]  /*5820*/  MUFU.EX2 R134, R49 ;  /* 0x0000003100867308 */ /* 0x000fe20000000800 */
[----:B------:R-:W-:Y:S01]  /*5830*/  SHF.R.U32.HI R111, RZ, 0x10, R12 ;  /* 0x00000010ff6f7819 */ /* 0x000fe2000001160c */
[----:B------:R-:W-:Y:S01]  /*5840*/  FFMA.FTZ R62, R62, UR6, -R0 ;  /* 0x000000063e3e7c23 */ /* 0x000fe20008010800 */
[----:B------:R-:W-:Y:S01]  /*5850*/  LOP3.LUT R117, R113, UR17, R14, 0x96, !PT ;  /* 0x0000001171757c12 */ /* 0x000fe2000f8e960e */
[----:B------:R-:W-:Y:S01]  /*5860*/  FFMA.FTZ R64, R238, UR5, R64 ;  /* 0x00000005ee407c23 */ /* 0x000fe20008010040 */
[C---:B------:R-:W-:Y:S01]  /*5870*/  LOP3.LUT R113, R10.reuse, 0xffff, RZ, 0xc0, !PT ;  /* 0x0000ffff0a717812 */ /* 0x040fe200078ec0ff */
[----:B------:R-:W-:Y:S01]  /*5880*/  IMAD.WIDE.U32 R14, R15, -0x2daee0ad, RZ ;  /* 0xd2511f530f0e7825 */ /* 0x000fe200078e00ff */
[----:B------:R-:W-:Y:S03]  /*5890*/  LOP3.LUT R100, R10, 0xff, RZ, 0xc0, !PT ;  /* 0x000000ff0a647812 */ /* 0x000fe600078ec0ff */
[----:B------:R-:W-:Y:S01]  /*58a0*/  MUFU.EX2 R150, R62 ;  /* 0x0000003e00967308 */ /* 0x000fe20000000800 */
[--C-:B------:R-:W-:Y:S01]  /*58b0*/  SHF.R.U32.HI R108, RZ, 0x18, R10.reuse ;  /* 0x00000018ff6c7819 */ /* 0x100fe2000001160a */
[----:B------:R-:W-:Y:S01]  /*58c0*/  IMAD.WIDE.U32 R12, R101, -0x326172a9, RZ ;  /* 0xcd9e8d57650c7825 */ /* 0x000fe200078e00ff */
[----:B------:R-:W-:Y:S02]  /*58d0*/  SHF.R.U32.HI R116, RZ, 0x10, R10 ;  /* 0x00000010ff747819 */ /* 0x000fe4000001160a */
[----:B------:R-:W-:Y:S01]  /*58e0*/  ISETP.LE.U32.AND P0, PT, R9, UR7, PT ;  /* 0x0000000709007c0c */ /* 0x000fe2000bf03070 */
[----:B------:R-:W-:Y:S01]  /*58f0*/  IMAD.WIDE.U32 R10, R118, -0x326172a9, RZ ;  /* 0xcd9e8d57760a7825 */ /* 0x000fe200078e00ff */
[----:B-1----:R-:W-:Y:S03]  /*5900*/  LOP3.LUT R23, R12, 0xff, RZ, 0xc0, !PT ;  /* 0x000000ff0c177812 */ /* 0x002fe600078ec0ff */
[----:B------:R-:W1:Y:S01]  /*5910*/  MUFU.EX2 R173, R24 ;  /* 0x0000001800ad7308 */ /* 0x000e620000000800 */
[----:B------:R-:W-:Y:S01]  /*5920*/  LOP3.LUT R9, R7, 0xff, RZ, 0xc0, !PT ;  /* 0x000000ff07097812 */ /* 0x000fe200078ec0ff */
[--C-:B------:R-:W-:Y:S01]  /*5930*/  FFMA.FTZ R46, R46, UR6, -R0.reuse ;  /* 0x000000062e2e7c23 */ /* 0x100fe20008010800 */
[----:B------:R-:W-:Y:S01]  /*5940*/  @!P5 FSEL R64, R64, -INF , !P3 ;  /* 0xff8000004040d808 */ /* 0x000fe20005800000 */
[--C-:B------:R-:W-:Y:S01]  /*5950*/  FFMA.FTZ R43, R43, UR6, -R0.reuse ;  /* 0x000000062b2b7c23 */ /* 0x100fe20008010800 */
[----:B------:R-:W-:Y:S01]  /*5960*/  LOP3.LUT R20, R14, 0xff, RZ, 0xc0, !PT ;  /* 0x000000ff0e147812 */ /* 0x000fe200078ec0ff */
[----:B------:R-:W-:Y:S01]  /*5970*/  FFMA.FTZ R47, R47, UR6, -R0 ;  /* 0x000000062f2f7c23 */ /* 0x000fe20008010800 */
[----:B------:R-:W-:Y:S01]  /*5980*/  SHF.R.U32.HI R21, RZ, 0x18, R14 ;  /* 0x00000018ff157819 */ /* 0x000fe2000001160e */
[----:B------:R-:W-:Y:S01]  /*5990*/  FFMA.FTZ R64, R64, UR6, -R8 ;  /* 0x0000000640407c23 */ /* 0x000fe20008010808 */
[----:B------:R-:W-:Y:S01]  /*59a0*/  LOP3.LUT R102, R14, 0xffff, RZ, 0xc0, !PT ;  /* 0x0000ffff0e667812 */ /* 0x000fe200078ec0ff */
[----:B--2---:R-:W-:Y:S01]  /*59b0*/  @!P0 FADD.FTZ R167, -R167, -RZ ;  /* 0x800000ffa7a78221 */ /* 0x004fe20000010100 */
[----:B------:R-:W-:Y:S01]  /*59c0*/  SHF.R.U32.HI R103, RZ, 0x10, R14 ;  /* 0x00000010ff677819 */ /* 0x000fe2000001160e */
[----:B------:R-:W-:Y:S01]  /*59d0*/  FFMA.FTZ R26, R26, UR6, -R0 ;  /* 0x000000061a1a7c23 */ /* 0x000fe20008010800 */
[----:B------:R-:W-:Y:S01]  /*59e0*/  ISETP.LE.U32.AND P3, PT, R9, UR7, PT ;  /* 0x0000000709007c0c */ /* 0x000fe2000bf63070 */
[----:B------:R-:W-:Y:S01]  /*59f0*/  FFMA.FTZ R52, R52, UR6, -R8 ;  /* 0x0000000634347c23 */ /* 0x000fe20008010808 */
[----:B------:R-:W-:Y:S01]  /*5a00*/  LOP3.LUT R16, R15, UR14, R138, 0x96, !PT ;  /* 0x0000000e0f107c12 */ /* 0x000fe2000f8e968a */
[----:B------:R-:W-:Y:S01]  /*5a10*/  FFMA.FTZ R53, R53, UR6, -R8 ;  /* 0x0000000635357c23 */ /* 0x000fe20008010808 */
[----:B------:R-:W-:Y:S01]  /*5a20*/  LOP3.LUT R14, R13, UR15, R18, 0x96, !PT ;  /* 0x0000000f0d0e7c12 */ /* 0x000fe2000f8e9612 */
[----:B------:R-:W-:Y:S01]  /*5a30*/  FFMA.FTZ R8, R65, UR6, -R8 ;  /* 0x0000000641087c23 */ /* 0x000fe20008010808 */
[--C-:B------:R-:W-:Y:S01]  /*5a40*/  SHF.R.U32.HI R101, RZ, 0x18, R12.reuse ;  /* 0x00000018ff657819 */ /* 0x100fe2000001160c */
[----:B------:R-:W-:Y:S01]  /*5a50*/  MUFU.EX2 R119, R52 ;  /* 0x0000003400777308 */ /* 0x000fe20000000800 */
[----:B------:R-:W-:Y:S01]  /*5a60*/  SHF.R.U32.HI R104, RZ, 0x10, R12 ;  /* 0x00000010ff687819 */ /* 0x000fe2000001160c */
[----:B------:R-:W-:Y:S01]  /*5a70*/  FFMA.FTZ R55, R55, UR6, -R6 ;  /* 0x0000000637377c23 */ /* 0x000fe20008010806 */
[----:B------:R-:W-:Y:S01]  /*5a80*/  LOP3.LUT R105, R12, 0xffff, RZ, 0xc0, !PT ;  /* 0x0000ffff0c697812 */ /* 0x000fe200078ec0ff */
[----:B------:R-:W-:Y:S01]  /*5a90*/  FFMA.FTZ R57, R57, UR6, -R4 ;  /* 0x0000000639397c23 */ /* 0x000fe20008010804 */
[----:B------:R-:W-:Y:S01]  /*5aa0*/  LOP3.LUT R5, R11, UR15, R110, 0x96, !PT ;  /* 0x0000000f0b057c12 */ /* 0x000fe2000f8e966e */
[----:B------:R-:W-:Y:S01]  /*5ab0*/  @!P3 FADD.FTZ R179, -R179, -RZ ;  /* 0x800000ffb3b3b221 */ /* 0x000fe20000010100 */
[--C-:B------:R-:W-:Y:S03]  /*5ac0*/  SHF.R.U32.HI R9, RZ, 0x18, R7.reuse ;  /* 0x00000018ff097819 */ /* 0x100fe60000011607 */
[----:B------:R-:W-:Y:S01]  /*5ad0*/  MUFU.EX2 R118, R53 ;  /* 0x0000003500767308 */ /* 0x000fe20000000800 */
[----:B------:R-:W-:Y:S01]  /*5ae0*/  LOP3.LUT R11, R10, 0xffff, RZ, 0xc0, !PT ;  /* 0x0000ffff0a0b7812 */ /* 0x000fe200078ec0ff */
[----:B------:R-:W-:Y:S01]  /*5af0*/  FFMA.FTZ R58, R58, UR6, -R0 ;  /* 0x000000063a3a7c23 */ /* 0x000fe20008010800 */
[----:B------:R-:W-:Y:S01]  /*5b00*/  LOP3.LUT R15, R10, 0xff, RZ, 0xc0, !PT ;  /* 0x000000ff0a0f7812 */ /* 0x000fe200078ec0ff */
[----:B------:R-:W-:Y:S01]  /*5b10*/  FFMA.FTZ R44, R44, UR6, -R4 ;  /* 0x000000062c2c7c23 */ /* 0x000fe20008010804 */
[----:B------:R-:W-:Y:S01]  /*5b20*/  SHF.R.U32.HI R13, RZ, 0x10, R10 ;  /* 0x00000010ff0d7819 */ /* 0x000fe2000001160a */
[----:B------:R-:W-:Y:S01]  /*5b30*/  FFMA.FTZ R45, R45, UR6, -R4 ;  /* 0x000000062d2d7c23 */ /* 0x000fe20008010804 */
[----:B------:R-:W-:Y:S03]  /*5b40*/  SHF.R.U32.HI R12, RZ, 0x18, R10 ;  /* 0x00000018ff0c7819 */ /* 0x000fe6000001160a */
[----:B------:R-:W-:Y:S01]  /*5b50*/  MUFU.EX2 R147, R57 ;  /* 0x0000003900937308 */ /* 0x000fe20000000800 */
[----:B------:R-:W-:Y:S01]  /*5b60*/  LOP3.LUT R10, R7, 0xffff, RZ, 0xc0, !PT ;  /* 0x0000ffff070a7812 */ /* 0x000fe200078ec0ff */
[--C-:B------:R-:W-:Y:S01]  /*5b70*/  FFMA.FTZ R56, R56, UR6, -R4.reuse ;  /* 0x0000000638387c23 */ /* 0x100fe20008010804 */
[----:B------:R-:W-:Y:S01]  /*5b80*/  ISETP.LE.U32.AND P4, PT, R9, UR7, PT ;  /* 0x0000000709007c0c */ /* 0x000fe2000bf83070 */
[----:B------:R-:W-:Y:S01]  /*5b90*/  FFMA.FTZ R4, R61, UR6, -R4 ;  /* 0x000000063d047c23 */ /* 0x000fe20008010804 */
[----:B------:R-:W-:Y:S01]  /*5ba0*/  SHF.R.U32.HI R9, RZ, 0x10, R7 ;  /* 0x00000010ff097819 */ /* 0x000fe20000011607 */
[----:B------:R-:W-:Y:S01]  /*5bb0*/  FFMA.FTZ R54, R54, UR6, -R6 ;  /* 0x0000000636367c23 */ /* 0x000fe20008010806 */
[----:B------:R-:W-:Y:S01]  /*5bc0*/  SHF.R.U32.HI R7, RZ, 0x8, R10 ;  /* 0x00000008ff077819 */ /* 0x000fe2000001160a */
[----:B------:R-:W-:Y:S01]  /*5bd0*/  FFMA.FTZ R66, R238, UR5, R66 ;  /* 0x00000005ee427c23 */ /* 0x000fe20008010042 */
[----:B------:R-:W-:Y:S01]  /*5be0*/  LOP3.LUT R9, R9, 0xff, RZ, 0xc0, !PT ;  /* 0x000000ff09097812 */ /* 0x000fe200078ec0ff */
[----:B------:R-:W-:Y:S01]  /*5bf0*/  MUFU.EX2 R156, R58 ;  /* 0x0000003a009c7308 */ /* 0x000fe20000000800 */
[----:B------:R-:W-:Y:S01]  /*5c00*/  LOP3.LUT R7, R7, 0xffff, RZ, 0xc0, !PT ;  /* 0x0000ffff07077812 */ /* 0x000fe200078ec0ff */
[--C-:B------:R-:W-:Y:S01]  /*5c10*/  FFMA.FTZ R59, R59, UR6, -R0.reuse ;  /* 0x000000063b3b7c23 */ /* 0x100fe20008010800 */
[----:B------:R-:W-:Y:S01]  /*5c20*/  @!P5 FSEL R66, R66, -INF , !P1 ;  /* 0xff8000004242d808 */ /* 0x000fe20004800000 */
[----:B------:R-:W-:Y:S01]  /*5c30*/  FFMA.FTZ R0, R63, UR6, -R0 ;  /* 0x000000063f007c23 */ /* 0x000fe20008010800 */
[----:B------:R-:W-:Y:S01]  /*5c40*/  ISETP.LE.U32.AND P5, PT, R7, UR7, PT ;  /* 0x0000000707007c0c */ /* 0x000fe2000bfa3070 */
[----:B------:R-:W-:Y:S01]  /*5c50*/  @!P4 FADD.FTZ R182, -R182, -RZ ;  /* 0x800000ffb6b6c221 */ /* 0x000fe20000010100 */
[----:B------:R-:W-:Y:S01]  /*5c60*/  LOP3.LUT R7, R5, 0xffff, RZ, 0xc0, !PT ;  /* 0x0000ffff05077812 */ /* 0x000fe200078ec0ff */
[--C-:B------:R-:W-:Y:S01]  /*5c70*/  FFMA.FTZ R66, R66, UR6, -R6.reuse ;  /* 0x0000000642427c23 */ /* 0x100fe20008010806 */
[----:B------:R-:W-:Y:S01]  /*5c80*/  ISETP.LE.U32.AND P1, PT, R9, UR7, PT ;  /* 0x0000000709007c0c */ /* 0x000fe2000bf23070 */
[----:B------:R-:W-:Y:S01]  /*5c90*/  FFMA.FTZ R6, R67, UR6, -R6 ;  /* 0x0000000643067c23 */ /* 0x000fe20008010806 */
[----:B------:R-:W-:Y:S01]  /*5ca0*/  SHF.R.U32.HI R7, RZ, 0x8, R7 ;  /* 0x00000008ff077819 */ /* 0x000fe20000011607 */
[----:B------:R-:W-:Y:S01]  /*5cb0*/  MUFU.EX2 R146, R0 ;  /* 0x0000000000927308 */ /* 0x000fe20000000800 */
[----:B------:R-:W-:Y:S02]  /*5cc0*/  LOP3.LUT R10, R5, 0xff, RZ, 0xc0, !PT ;  /* 0x000000ff050a7812 */ /* 0x000fe400078ec0ff */
[----:B------:R-:W-:Y:S02]  /*5cd0*/  LOP3.LUT R7, R7, 0xffff, RZ, 0xc0, !PT ;  /* 0x0000ffff07077812 */ /* 0x000fe400078ec0ff */
[--C-:B------:R-:W-:Y:S01]  /*5ce0*/  SHF.R.U32.HI R9, RZ, 0x10, R5.reuse ;  /* 0x00000010ff097819 */ /* 0x100fe20000011605 */
[----:B------:R-:W-:Y:S01]  /*5cf0*/  @!P5 FADD.FTZ R177, -R177, -RZ ;  /* 0x800000ffb1b1d221 */ /* 0x000fe20000010100 */
[----:B------:R-:W-:Y:S03]  /*5d00*/  ISETP.LE.U32.AND P5, PT, R7, UR7, PT ;  /* 0x0000000707007c0c */ /* 0x000fe6000bfa3070 */
[----:B------:R-:W-:Y:S01]  /*5d10*/  MUFU.EX2 R138, R4 ;  /* 0x00000004008a7308 */ /* 0x000fe20000000800 */
[----:B------:R-:W-:Y:S01]  /*5d20*/  ISETP.LE.U32.AND P6, PT, R10, UR7, PT ;  /* 0x000000070a007c0c */ /* 0x000fe2000bfc3070 */
[----:B------:R-:W-:Y:S01]  /*5d30*/  @!P1 FADD.FTZ R183, -R183, -RZ ;  /* 0x800000ffb7b79221 */ /* 0x000fe20000010100 */
[----:B------:R-:W-:Y:S02]  /*5d40*/  SHF.R.U32.HI R7, RZ, 0x18, R5 ;  /* 0x00000018ff077819 */ /* 0x000fe40000011605 */
[----:B------:R-:W-:Y:S02]  /*5d50*/  LOP3.LUT R9, R9, 0xff, RZ, 0xc0, !PT ;  /* 0x000000ff09097812 */ /* 0x000fe400078ec0ff */
[----:B------:R-:W-:Y:S03]  /*5d60*/  ISETP.LE.U32.AND P1, PT, R7, UR7, PT ;  /* 0x0000000707007c0c */ /* 0x000fe6000bf23070 */
[----:B------:R-:W-:Y:S01]  /*5d70*/  MUFU.EX2 R137, R54 ;  /* 0x0000003600897308 */ /* 0x000fe20000000800 */
[----:B------:R-:W-:Y:S02]  /*5d80*/  ISETP.LE.U32.AND P3, PT, R9, UR7, PT ;  /* 0x0000000709007c0c */ /* 0x000fe4000bf63070 */
[----:B------:R-:W-:Y:S01]  /*5d90*/  SHF.R.U32.HI R5, RZ, 0x8, R11 ;  /* 0x00000008ff057819 */ /* 0x000fe2000001160b */
[----:B------:R-:W-:Y:S01]  /*5da0*/  @!P5 FADD.FTZ R187, -R187, -RZ ;  /* 0x800000ffbbbbd221 */ /* 0x000fe20000010100 */
[----:B------:R-:W-:Y:S01]  /*5db0*/  LOP3.LUT R7, R111, 0xff, RZ, 0xc0, !PT ;  /* 0x000000ff6f077812 */ /* 0x000fe200078ec0ff */
[----:B------:R-:W-:Y:S01]  /*5dc0*/  @!P6 FADD.FTZ R186, -R186, -RZ ;  /* 0x800000ffbabae221 */ /* 0x000fe20000010100 */
[----:B------:R-:W-:Y:S01]  /*5dd0*/  LOP3.LUT R5, R5, 0xffff, RZ, 0xc0, !PT ;  /* 0x0000ffff05057812 */ /* 0x000fe200078ec0ff */
[----:B------:R-:W-:Y:S01]  /*5de0*/  IMAD.WIDE.U32 R10, R115, -0x326172a9, RZ ;  /* 0xcd9e8d57730a7825 */ /* 0x000fe200078e00ff */
[----:B------:R-:W-:Y:S01]  /*5df0*/  ISETP.LE.U32.AND P2, PT, R19, UR7, PT ;  /* 0x0000000713007c0c */ /* 0x000fe2000bf43070 */
[----:B------:R-:W-:Y:S01]  /*5e00*/  MUFU.EX2 R115, R66 ;  /* 0x0000004200737308 */ /* 0x000fe20000000800 */
[----:B------:R-:W-:Y:S01]  /*5e10*/  ISETP.LE.U32.AND P6, PT, R5, UR7, PT ;  /* 0x0000000705007c0c */ /* 0x000fe2000bfc3070 */
[----:B------:R-:W-:Y:S01]  /*5e20*/  @!P1 FADD.FTZ R190, -R190, -RZ ;  /* 0x800000ffbebe9221 */ /* 0x000fe20000010100 */
[----:B------:R-:W-:Y:S01]  /*5e30*/  LOP3.LUT R5, R13, 0xff, RZ, 0xc0, !PT ;  /* 0x000000ff0d057812 */ /* 0x000fe200078ec0ff */
[----:B------:R-:W-:Y:S01]  /*5e40*/  @!P3 FADD.FTZ R191, -R191, -RZ ;  /* 0x800000ffbfbfb221 */ /* 0x000fe20000010100 */
[----:B------:R-:W-:Y:S01]  /*5e50*/  ISETP.LE.U32.AND P1, PT, R12, UR7, PT ;  /* 0x000000070c007c0c */ /* 0x000fe2000bf23070 */
[----:B------:R-:W-:Y:S01]  /*5e60*/  IMAD.WIDE.U32 R12, R136, -0x2daee0ad, RZ ;  /* 0xd2511f53880c7825 */ /* 0x000fe200078e00ff */
[----:B------:R-:W-:Y:S03]  /*5e70*/  ISETP.LE.U32.AND P3, PT, R5, UR7, PT ;  /* 0x0000000705007c0c */ /* 0x000fe6000bf63070 */
[----:B------:R-:W-:Y:S01]  /*5e80*/  MUFU.EX2 R136, R55 ;  /* 0x0000003700887308 */ /* 0x000fe20000000800 */
[----:B------:R-:W-:Y:S02]  /*5e90*/  SHF.R.U32.HI R5, RZ, 0x8, R109 ;  /* 0x00000008ff057819 */ /* 0x000fe4000001166d */
[----:B------:R-:W-:Y:S01]  /*5ea0*/  ISETP.LE.U32.AND P4, PT, R15, UR7, PT ;  /* 0x000000070f007c0c */ /* 0x000fe2000bf83070 */
[----:B---3--:R-:W-:Y:S01]  /*5eb0*/  @!P2 FADD.FTZ R172, -R172, -RZ ;  /* 0x800000ffacaca221 */ /* 0x008fe20000010100 */
[----:B------:R-:W-:Y:S01]  /*5ec0*/  SHF.R.U32.HI R15, RZ, 0x8, R113 ;  /* 0x00000008ff0f7819 */ /* 0x000fe20000011671 */
[----:B------:R-:W-:Y:S01]  /*5ed0*/  IMAD.U32 R113, RZ, RZ, UR27 ;  /* 0x0000001bff717e24 */ /* 0x000fe2000f8e00ff */
[----:B------:R-:W-:Y:S03]  /*5ee0*/  LOP3.LUT R5, R5, 0xffff, RZ, 0xc0, !PT ;  /* 0x0000ffff05057812 */ /* 0x000fe600078ec0ff */
[----:B------:R-:W2:Y:S01]  /*5ef0*/  MUFU.EX2 R165, R22 ;  /* 0x0000001600a57308 */ /* 0x000ea20000000800 */
[----:B------:R-:W-:Y:S01]  /*5f00*/  ISETP.LE.U32.AND P5, PT, R100, UR7, PT ;  /* 0x0000000764007c0c */ /* 0x000fe2000bfa3070 */
[----:B------:R-:W-:Y:S01]  /*5f10*/  @!P1 FADD.FTZ R188, -R188, -RZ ;  /* 0x800000ffbcbc9221 */ /* 0x000fe20000010100 */
[----:B------:R-:W-:Y:S01]  /*5f20*/  ISETP.LE.U32.AND P1, PT, R7, UR7, PT ;  /* 0x0000000707007c0c */ /* 0x000fe2000bf23070 */
[----:B------:R-:W-:Y:S01]  /*5f30*/  @!P3 FADD.FTZ R189, -R189, -RZ ;  /* 0x800000ffbdbdb221 */ /* 0x000fe20000010100 */
[----:B------:R-:W-:Y:S01]  /*5f40*/  ISETP.LE.U32.AND P3, PT, R5, UR7, PT ;  /* 0x0000000705007c0c */ /* 0x000fe2000bf63070 */
[----:B------:R-:W-:Y:S01]  /*5f50*/  @!P6 FADD.FTZ R184, -R184, -RZ ;  /* 0x800000ffb8b8e221 */ /* 0x000fe20000010100 */
[C---:B------:R-:W-:Y:S01]  /*5f60*/  LOP3.LUT R5, R16.reuse, 0xffff, RZ, 0xc0, !PT ;  /* 0x0000ffff10057812 */ /* 0x040fe200078ec0ff */
[----:B------:R-:W-:Y:S01]  /*5f70*/  @!P4 FADD.FTZ R185, -R185, -RZ ;  /* 0x800000ffb9b9c221 */ /* 0x000fe20000010100 */
[----:B------:R-:W-:Y:S01]  /*5f80*/  LOP3.LUT R7, R16, 0xff, RZ, 0xc0, !PT ;  /* 0x000000ff10077812 */ /* 0x000fe200078ec0ff */
[----:B------:R-:W-:Y:S01]  /*5f90*/  MUFU.EX2 R148, R56 ;  /* 0x0000003800947308 */ /* 0x000fe20000000800 */
[----:B------:R-:W-:Y:S02]  /*5fa0*/  SHF.R.U32.HI R5, RZ, 0x8, R5 ;  /* 0x00000008ff057819 */ /* 0x000fe40000011605 */
[----:B------:R-:W-:Y:S02]  /*5fb0*/  LOP3.LUT R15, R15, 0xffff, RZ, 0xc0, !PT ;  /* 0x0000ffff0f0f7812 */ /* 0x000fe400078ec0ff */
[----:B------:R-:W-:Y:S01]  /*5fc0*/  LOP3.LUT R5, R5, 0xffff, RZ, 0xc0, !PT ;  /* 0x0000ffff05057812 */ /* 0x000fe200078ec0ff */
[----:B------:R-:W-:Y:S01]  /*5fd0*/  @!P1 FADD.FTZ R175, -R175, -RZ ;  /* 0x800000ffafaf9221 */ /* 0x000fe20000010100 */
[----:B------:R-:W-:Y:S01]  /*5fe0*/  ISETP.LE.U32.AND P6, PT, R20, UR7, PT ;  /* 0x0000000714007c0c */ /* 0x000fe2000bfc3070 */
[----:B------:R-:W-:Y:S01]  /*5ff0*/  @!P3 FADD.FTZ R162, -R162, -RZ ;  /* 0x800000ffa2a2b221 */ /* 0x000fe20000010100 */
[----:B------:R-:W-:Y:S01]  /*6000*/  ISETP.LE.U32.AND P1, PT, R5, UR7, PT ;  /* 0x0000000705007c0c */ /* 0x000fe2000bf23070 */
[----:B------:R-:W-:Y:S01]  /*6010*/  MUFU.EX2 R153, R59 ;  /* 0x0000003b00997308 */ /* 0x000fe20000000800 */
[----:B------:R-:W-:Y:S02]  /*6020*/  ISETP.LE.U32.AND P3, PT, R7, UR7, PT ;  /* 0x0000000707007c0c */ /* 0x000fe4000bf63070 */
[----:B------:R-:W-:Y:S02]  /*6030*/  LOP3.LUT R7, R17, 0xff, RZ, 0xc0, !PT ;  /* 0x000000ff11077812 */ /* 0x000fe400078ec0ff */
[--C-:B------:R-:W-:Y:S02]  /*6040*/  SHF.R.U32.HI R5, RZ, 0x10, R16.reuse ;  /* 0x00000010ff057819 */ /* 0x100fe40000011610 */
[----:B------:R-:W-:Y:S03]  /*6050*/  SHF.R.U32.HI R16, RZ, 0x18, R16 ;  /* 0x00000018ff107819 */ /* 0x000fe60000011610 */
[----:B------:R-:W3:Y:S01]  /*6060*/  MUFU.EX2 R180, R27 ;  /* 0x0000001b00b47308 */ /* 0x000ee20000000800 */
[----:B------:R-:W-:Y:S01]  /*6070*/  LOP3.LUT R5, R5, 0xff, RZ, 0xc0, !PT ;  /* 0x000000ff05057812 */ /* 0x000fe200078ec0ff */
[----:B------:R-:W-:Y:S01]  /*6080*/  @!P6 FADD.FTZ R145, -R145, -RZ ;  /* 0x800000ff9191e221 */ /* 0x000fe20000010100 */
[----:B------:R-:W-:Y:S01]  /*6090*/  LOP3.LUT R9, R11, UR15, R112, 0x96, !PT ;  /* 0x0000000f0b097c12 */ /* 0x000fe2000f8e9670 */
[----:B------:R-:W-:Y:S01]  /*60a0*/  @!P1 FADD.FTZ R160, -R160, -RZ ;  /* 0x800000ffa0a09221 */ /* 0x000fe20000010100 */
[----:B------:R-:W-:Y:S01]  /*60b0*/  ISETP.LE.U32.AND P1, PT, R7, UR7, PT ;  /* 0x0000000707007c0c */ /* 0x000fe2000bf23070 */
[----:B------:R-:W-:Y:S01]  /*60c0*/  @!P3 FADD.FTZ R161, -R161, -RZ ;  /* 0x800000ffa1a1b221 */ /* 0x000fe20000010100 */
[----:B------:R-:W-:Y:S01]  /*60d0*/  ISETP.LE.U32.AND P2, PT, R5, UR7, PT ;  /* 0x0000000705007c0c */ /* 0x000fe2000bf43070 */
[----:B------:R-:W-:Y:S01]  /*60e0*/  IMAD.U32 R112, RZ, RZ, UR28 ;  /* 0x0000001cff707e24 */ /* 0x000fe2000f8e00ff */
[----:B------:R-:W-:Y:S01]  /*60f0*/  LOP3.LUT R5, R17, 0xffff, RZ, 0xc0, !PT ;  /* 0x0000ffff11057812 */ /* 0x000fe200078ec0ff */
[----:B------:R-:W-:Y:S01]  /*6100*/  MUFU.EX2 R174, R25 ;  /* 0x0000001900ae7308 */ /* 0x000fe20000000800 */
[--C-:B------:R-:W-:Y:S02]  /*6110*/  SHF.R.U32.HI R7, RZ, 0x10, R17.reuse ;  /* 0x00000010ff077819 */ /* 0x100fe40000011611 */
[----:B------:R-:W-:Y:S02]  /*6120*/  SHF.R.U32.HI R17, RZ, 0x18, R17 ;  /* 0x00000018ff117819 */ /* 0x000fe40000011611 */
[----:B------:R-:W-:Y:S02]  /*6130*/  SHF.R.U32.HI R5, RZ, 0x8, R5 ;  /* 0x00000008ff057819 */ /* 0x000fe40000011605 */
[----:B------:R-:W-:Y:S01]  /*6140*/  ISETP.LE.U32.AND P3, PT, R16, UR7, PT ;  /* 0x0000000710007c0c */ /* 0x000fe2000bf63070 */
[----:B-1----:R-:W-:Y:S01]  /*6150*/  @!P1 FADD.FTZ R173, -R173, -RZ ;  /* 0x800000ffadad9221 */ /* 0x002fe20000010100 */
[----:B------:R-:W-:Y:S01]  /*6160*/  ISETP.LE.U32.AND P1, PT, R17, UR7, PT ;  /* 0x0000000711007c0c */ /* 0x000fe2000bf23070 */
[----:B------:R-:W1:Y:S01]  /*6170*/  MUFU.EX2 R171, R28 ;  /* 0x0000001c00ab7308 */ /* 0x000e620000000800 */
[----:B------:R-:W-:Y:S01]  /*6180*/  LOP3.LUT R5, R5, 0xffff, RZ, 0xc0, !PT ;  /* 0x0000ffff05057812 */ /* 0x000fe200078ec0ff */
[----:B--2---:R-:W-:Y:S01]  /*6190*/  @!P2 FADD.FTZ R165, -R165, -RZ ;  /* 0x800000ffa5a5a221 */ /* 0x004fe20000010100 */
[C---:B------:R-:W-:Y:S02]  /*61a0*/  LOP3.LUT R18, R10.reuse, 0xff, RZ, 0xc0, !PT ;  /* 0x000000ff0a127812 */ /* 0x040fe400078ec0ff */
[----:B------:R-:W-:Y:S02]  /*61b0*/  ISETP.LE.U32.AND P2, PT, R5, UR7, PT ;  /* 0x0000000705007c0c */ /* 0x000fe4000bf43070 */
[----:B------:R-:W-:Y:S03]  /*61c0*/  LOP3.LUT R19, R10, 0xffff, RZ, 0xc0, !PT ;  /* 0x0000ffff0a137812 */ /* 0x000fe600078ec0ff */
[----:B------:R-:W2:Y:S01]  /*61d0*/  MUFU.EX2 R170, R29 ;  /* 0x0000001d00aa7308 */ /* 0x000ea20000000800 */
[--C-:B------:R-:W-:Y:S01]  /*61e0*/  SHF.R.U32.HI R22, RZ, 0x18, R10.reuse ;  /* 0x00000018ff167819 */ /* 0x100fe2000001160a */
[----:B------:R-:W-:Y:S01]  /*61f0*/  @!P3 FADD.FTZ R166, -R166, -RZ ;  /* 0x800000ffa6a6b221 */ /* 0x000fe20000010100 */
[----:B------:R-:W-:Y:S01]  /*6200*/  SHF.R.U32.HI R20, RZ, 0x10, R10 ;  /* 0x00000010ff147819 */ /* 0x000fe2000001160a */
[----:B---3--:R-:W-:Y:S01]  /*6210*/  @!P1 FADD.FTZ R180, -R180, -RZ ;  /* 0x800000ffb4b49221 */ /* 0x008fe20000010100 */
[----:B------:R-:W-:Y:S01]  /*6220*/  ISETP.LE.U32.AND P1, PT, R15, UR7, PT ;  /* 0x000000070f007c0c */ /* 0x000fe2000bf23070 */
[----:B------:R-:W-:Y:S01]  /*6230*/  IMAD.WIDE.U32 R10, R117, -0x2daee0ad, RZ ;  /* 0xd2511f53750a7825 */ /* 0x000fe200078e00ff */
[----:B------:R-:W-:Y:S03]  /*6240*/  LOP3.LUT R15, R116, 0xff, RZ, 0xc0, !PT ;  /* 0x000000ff740f7812 */ /* 0x000fe600078ec0ff */
[----:B------:R-:W3:Y:S01]  /*6250*/  MUFU.EX2 R178, R30 ;  /* 0x0000001e00b27308 */ /* 0x000ee20000000800 */
[----:B------:R-:W-:Y:S01]  /*6260*/  ISETP.LE.U32.AND P0, PT, R21, UR7, PT ;  /* 0x0000000715007c0c */ /* 0x000fe2000bf03070 */
[----:B-1----:R-:W-:Y:S01]  /*6270*/  @!P5 FADD.FTZ R171, -R171, -RZ ;  /* 0x800000ffababd221 */ /* 0x002fe20000010100 */
[----:B------:R-:W-:Y:S01]  /*6280*/  ISETP.LE.U32.AND P5, PT, R15, UR7, PT ;  /* 0x000000070f007c0c */ /* 0x000fe2000bfa3070 */
[----:B------:R-:W-:Y:S01]  /*6290*/  @!P2 FADD.FTZ R174, -R174, -RZ ;  /* 0x800000ffaeaea221 */ /* 0x000fe20000010100 */
[----:B------:R-:W-:Y:S02]  /*62a0*/  LOP3.LUT R5, R7, 0xff, RZ, 0xc0, !PT ;  /* 0x000000ff07057812 */ /* 0x000fe400078ec0ff */
[----:B------:R-:W-:Y:S03]  /*62b0*/  LOP3.LUT R24, R10, 0xffff, RZ, 0xc0, !PT ;  /* 0x0000ffff0a187812 */ /* 0x000fe600078ec0ff */
[----:B------:R-:W1:Y:S01]  /*62c0*/  MUFU.EX2 R176, R31 ;  /* 0x0000001f00b07308 */ /* 0x000e620000000800 */
[----:B------:R-:W-:Y:S01]  /*62d0*/  ISETP.LE.U32.AND P4, PT, R108, UR7, PT ;  /* 0x000000076c007c0c */ /* 0x000fe2000bf83070 */
[----:B--2---:R-:W-:Y:S01]  /*62e0*/  @!P1 FADD.FTZ R170, -R170, -RZ ;  /* 0x800000ffaaaa9221 */ /* 0x004fe20000010100 */
[----:B------:R-:W-:Y:S02]  /*62f0*/  ISETP.LE.U32.AND P2, PT, R23, UR7, PT ;  /* 0x0000000717007c0c */ /* 0x000fe4000bf43070 */
[----:B------:R-:W-:Y:S01]  /*6300*/  LOP3.LUT R16, R12, 0xff, RZ, 0xc0, !PT ;  /* 0x000000ff0c107812 */ /* 0x000fe200078ec0ff */
[----:B------:R-:W-:Y:S01]  /*6310*/  @!P0 FADD.FTZ R152, -R152, -RZ ;  /* 0x800000ff98988221 */ /* 0x000fe20000010100 */
[----:B------:R-:W-:Y:S03]  /*6320*/  LOP3.LUT R15, R10, 0xff, RZ, 0xc0, !PT ;  /* 0x000000ff0a0f7812 */ /* 0x000fe600078ec0ff */
[----:B------:R-:W-:Y:S01]  /*6330*/  MUFU.EX2 R117, R64 ;  /* 0x0000004000757308 */ /* 0x000fe20000000800 */
[----:B------:R-:W-:Y:S01]  /*6340*/  SHF.R.U32.HI R17, RZ, 0x18, R12 ;  /* 0x00000018ff117819 */ /* 0x000fe2000001160c */
[----:B---3--:R-:W-:Y:S01]  /*6350*/  @!P5 FADD.FTZ R178, -R178, -RZ ;  /* 0x800000ffb2b2d221 */ /* 0x008fe20000010100 */
[----:B------:R-:W-:Y:S02]  /*6360*/  SHF.R.U32.HI R23, RZ, 0x18, R10 ;  /* 0x00000018ff177819 */ /* 0x000fe4000001160a */
[----:B------:R-:W-:Y:S02]  /*6370*/  LOP3.LUT R21, R12, 0xffff, RZ, 0xc0, !PT ;  /* 0x0000ffff0c157812 */ /* 0x000fe400078ec0ff */
[----:B------:R-:W-:Y:S01]  /*6380*/  SHF.R.U32.HI R25, RZ, 0x10, R12 ;  /* 0x00000010ff197819 */ /* 0x000fe2000001160c */
[----:B------:R-:W-:Y:S01]  /*6390*/  @!P2 FADD.FTZ R135, -R135, -RZ ;  /* 0x800000ff8787a221 */ /* 0x000fe20000010100 */
[----:B------:R-:W-:Y:S01]  /*63a0*/  SHF.R.U32.HI R12, RZ, 0x8, R102 ;  /* 0x00000008ff0c7819 */ /* 0x000fe20000011666 */
[----:B-1----:R-:W-:Y:S01]  /*63b0*/  @!P4 FADD.FTZ R176, -R176, -RZ ;  /* 0x800000ffb0b0c221 */ /* 0x002fe20000010100 */
[----:B------:R-:W-:Y:S01]  /*63c0*/  ISETP.LE.U32.AND P3, PT, R5, UR7, PT ;  /* 0x0000000705007c0c */ /* 0x000fe2000bf63070 */
[----:B------:R-:W-:Y:S01]  /*63d0*/  MUFU.EX2 R158, R41 ;  /* 0x00000029009e7308 */ /* 0x000fe20000000800 */
[----:B------:R-:W-:Y:S02]  /*63e0*/  LOP3.LUT R5, R11, UR14, R114, 0x96, !PT ;  /* 0x0000000e0b057c12 */ /* 0x000fe4000f8e9672 */
[----:B------:R-:W-:Y:S02]  /*63f0*/  LOP3.LUT R11, R12, 0xffff, RZ, 0xc0, !PT ;  /* 0x0000ffff0c0b7812 */ /* 0x000fe400078ec0ff */
[C---:B------:R-:W-:Y:S02]  /*6400*/  LOP3.LUT R12, R14.reuse, 0xffff, RZ, 0xc0, !PT ;  /* 0x0000ffff0e0c7812 */ /* 0x040fe400078ec0ff */
[----:B------:R-:W-:Y:S03]  /*6410*/  LOP3.LUT R7, R13, UR14, R140, 0x96, !PT ;  /* 0x0000000e0d077c12 */ /* 0x000fe6000f8e968c */
[----:B------:R-:W-:Y:S01]  /*6420*/  MUFU.EX2 R114, R6 ;  /* 0x0000000600727308 */ /* 0x000fe20000000800 */
[----:B------:R-:W-:Y:S02]  /*6430*/  SHF.R.U32.HI R13, RZ, 0x10, R10 ;  /* 0x00000010ff0d7819 */ /* 0x000fe4000001160a */
[----:B------:R-:W-:Y:S02]  /*6440*/  ISETP.LE.U32.AND P1, PT, R11, UR7, PT ;  /* 0x000000070b007c0c */ /* 0x000fe4000bf23070 */
[----:B------:R-:W-:Y:S02]  /*6450*/  LOP3.LUT R10, R14, 0xff, RZ, 0xc0, !PT ;  /* 0x000000ff0e0a7812 */ /* 0x000fe400078ec0ff */
[----:B------:R-:W-:Y:S03]  /*6460*/  LOP3.LUT R11, R103, 0xff, RZ, 0xc0, !PT ;  /* 0x000000ff670b7812 */ /* 0x000fe600078ec0ff */
[----:B------:R-:W-:Y:S01]  /*6470*/  MUFU.EX2 R140, R60 ;  /* 0x0000003c008c7308 */ /* 0x000fe20000000800 */
[----:B------:R-:W-:Y:S02]  /*6480*/  ISETP.LE.U32.AND P4, PT, R10, UR7, PT ;  /* 0x000000070a007c0c */ /* 0x000fe4000bf83070 */
[----:B------:R-:W-:Y:S02]  /*6490*/  ISETP.LE.U32.AND P5, PT, R11, UR7, PT ;  /* 0x000000070b007c0c */ /* 0x000fe4000bfa3070 */
[--C-:B------:R-:W-:Y:S02]  /*64a0*/  SHF.R.U32.HI R10, RZ, 0x18, R14.reuse ;  /* 0x00000018ff0a7819 */ /* 0x100fe4000001160e */
[----:B------:R-:W-:Y:S01]  /*64b0*/  SHF.R.U32.HI R11, RZ, 0x10, R14 ;  /* 0x00000010ff0b7819 */ /* 0x000fe2000001160e */
[----:B------:R-:W-:Y:S01]  /*64c0*/  @!P1 FADD.FTZ R144, -R144, -RZ ;  /* 0x800000ff90909221 */ /* 0x000fe20000010100 */
[----:B------:R-:W-:Y:S01]  /*64d0*/  ISETP.LE.U32.AND P6, PT, R10, UR7, PT ;  /* 0x000000070a007c0c */ /* 0x000fe2000bfc3070 */
[----:B------:R-:W-:Y:S01]  /*64e0*/  MUFU.EX2 R169, R42 ;  /* 0x0000002a00a97308 */ /* 0x000fe20000000800 */
[----:B------:R-:W-:Y:S02]  /*64f0*/  SHF.R.U32.HI R10, RZ, 0x8, R12 ;  /* 0x00000008ff0a7819 */ /* 0x000fe4000001160c */
[----:B------:R-:W-:Y:S02]  /*6500*/  LOP3.LUT R11, R11, 0xff, RZ, 0xc0, !PT ;  /* 0x000000ff0b0b7812 */ /* 0x000fe400078ec0ff */
[----:B------:R-:W-:Y:S01]  /*6510*/  LOP3.LUT R10, R10, 0xffff, RZ, 0xc0, !PT ;  /* 0x0000ffff0a0a7812 */ /* 0x000fe200078ec0ff */
[----:B------:R-:W-:Y:S01]  /*6520*/  @!P5 FADD.FTZ R154, -R154, -RZ ;  /* 0x800000ff9a9ad221 */ /* 0x000fe20000010100 */
[----:B------:R-:W-:Y:S03]  /*6530*/  ISETP.LE.U32.AND P0, PT, R11, UR7, PT ;  /* 0x000000070b007c0c */ /* 0x000fe6000bf03070 */
[----:B------:R-:W1:Y:S01]  /*6540*/  MUFU.EX2 R141, R36 ;  /* 0x00000024008d7308 */ /* 0x000e620000000800 */
[----:B------:R-:W-:Y:S02]  /*6550*/  ISETP.LE.U32.AND P5, PT, R10, UR7, PT ;  /* 0x000000070a007c0c */ /* 0x000fe4000bfa3070 */
[C---:B------:R-:W-:Y:S02]  /*6560*/  LOP3.LUT R10, R9.reuse, 0xffff, RZ, 0xc0, !PT ;  /* 0x0000ffff090a7812 */ /* 0x040fe400078ec0ff */
[----:B------:R-:W-:Y:S02]  /*6570*/  LOP3.LUT R11, R9, 0xff, RZ, 0xc0, !PT ;  /* 0x000000ff090b7812 */ /* 0x000fe400078ec0ff */
[----:B------:R-:W-:Y:S03]  /*6580*/  SHF.R.U32.HI R10, RZ, 0x8, R10 ;  /* 0x00000008ff0a7819 */ /* 0x000fe6000001160a */
[----:B------:R-:W2:Y:S01]  /*6590*/  MUFU.EX2 R139, R37 ;  /* 0x00000025008b7308 */ /* 0x000ea20000000800 */
[--C-:B------:R-:W-:Y:S02]  /*65a0*/  SHF.R.U32.HI R12, RZ, 0x10, R9.reuse ;  /* 0x00000010ff0c7819 */ /* 0x100fe40000011609 */
[----:B------:R-:W-:Y:S02]  /*65b0*/  LOP3.LUT R10, R10, 0xffff, RZ, 0xc0, !PT ;  /* 0x0000ffff0a0a7812 */ /* 0x000fe400078ec0ff */
[----:B------:R-:W-:Y:S02]  /*65c0*/  ISETP.LE.U32.AND P1, PT, R18, UR7, PT ;  /* 0x0000000712007c0c */ /* 0x000fe4000bf23070 */
[----:B------:R-:W-:Y:S03]  /*65d0*/  F2FP.RELU.BF16.F32.PACK_AB R4, R152, R154 ;  /* 0x0000009a9804723e */ /* 0x000fe600000018ff */
[----:B------:R-:W3:Y:S01]  /*65e0*/  MUFU.EX2 R151, R38 ;  /* 0x0000002600977308 */ /* 0x000ee20000000800 */
[----:B-1----:R-:W-:Y:S01]  /*65f0*/  @!P4 FADD.FTZ R141, -R141, -RZ ;  /* 0x800000ff8d8dc221 */ /* 0x002fe20000010100 */
[----:B------:R-:W-:Y:S02]  /*6600*/  ISETP.LE.U32.AND P4, PT, R11, UR7, PT ;  /* 0x000000070b007c0c */ /* 0x000fe4000bf83070 */
[----:B------:R-:W-:Y:S06]  /*6610*/  LOP3.LUT R11, R12, 0xff, RZ, 0xc0, !PT ;  /* 0x000000ff0c0b7812 */ /* 0x000fec00078ec0ff */
[----:B------:R-:W1:Y:S01]  /*6620*/  MUFU.EX2 R149, R39 ;  /* 0x0000002700957308 */ /* 0x000e620000000800 */
[----:B--2---:R-:W-:Y:S01]  /*6630*/  @!P5 FADD.FTZ R139, -R139, -RZ ;  /* 0x800000ff8b8bd221 */ /* 0x004fe20000010100 */
[----:B------:R-:W-:Y:S02]  /*6640*/  ISETP.LE.U32.AND P5, PT, R10, UR7, PT ;  /* 0x000000070a007c0c */ /* 0x000fe4000bfa3070 */
[----:B------:R-:W-:Y:S02]  /*6650*/  SHF.R.U32.HI R10, RZ, 0x18, R9 ;  /* 0x00000018ff0a7819 */ /* 0x000fe40000011609 */
[----:B------:R-:W-:Y:S04]  /*6660*/  SHF.R.U32.HI R9, RZ, 0x8, R19 ;  /* 0x00000008ff097819 */ /* 0x000fe80000011613 */
[----:B------:R-:W2:Y:S01]  /*6670*/  MUFU.EX2 R159, R40 ;  /* 0x00000028009f7308 */ /* 0x000ea20000000800 */
[----:B---3--:R-:W-:Y:S01]  /*6680*/  @!P0 FADD.FTZ R151, -R151, -RZ ;  /* 0x800000ff97978221 */ /* 0x008fe20000010100 */
[----:B------:R-:W-:Y:S02]  /*6690*/  ISETP.LE.U32.AND P0, PT, R11, UR7, PT ;  /* 0x000000070b007c0c */ /* 0x000fe4000bf03070 */
[----:B------:R-:W-:Y:S01]  /*66a0*/  LOP3.LUT R9, R9, 0xffff, RZ, 0xc0, !PT ;  /* 0x0000ffff09097812 */ /* 0x000fe200078ec0ff */
[----:B------:R-:W-:Y:S03]  /*66b0*/  @!P5 FADD.FTZ R158, -R158, -RZ ;  /* 0x800000ff9e9ed221 */ /* 0x000fe60000010100 */
[----:B------:R-:W-:Y:S01]  /*66c0*/  ISETP.LE.U32.AND P5, PT, R9, UR7, PT ;  /* 0x0000000709007c0c */ /* 0x000fe2000bfa3070 */
[----:B-1----:R-:W-:Y:S01]  /*66d0*/  @!P6 FADD.FTZ R149, -R149, -RZ ;  /* 0x800000ff9595e221 */ /* 0x002fe20000010100 */
[----:B------:R-:W-:Y:S01]  /*66e0*/  LOP3.LUT R9, R20, 0xff, RZ, 0xc0, !PT ;  /* 0x000000ff14097812 */ /* 0x000fe200078ec0ff */
[----:B------:R-:W1:Y:S01]  /*66f0*/  MUFU.EX2 R164, R46 ;  /* 0x0000002e00a47308 */ /* 0x000e620000000800 */
[----:B------:R-:W-:Y:S02]  /*6700*/  ISETP.LE.U32.AND P6, PT, R10, UR7, PT ;  /* 0x000000070a007c0c */ /* 0x000fe4000bfc3070 */
[----:B------:R-:W-:Y:S01]  /*6710*/  LOP3.LUT R10, R104, 0xff, RZ, 0xc0, !PT ;  /* 0x000000ff680a7812 */ /* 0x000fe200078ec0ff */
[----:B------:R-:W-:Y:S01]  /*6720*/  @!P0 FADD.FTZ R169, -R169, -RZ ;  /* 0x800000ffa9a98221 */ /* 0x000fe20000010100 */
[----:B------:R-:W-:Y:S01]  /*6730*/  ISETP.LE.U32.AND P0, PT, R9, UR7, PT ;  /* 0x0000000709007c0c */ /* 0x000fe2000bf03070 */
[----:B--2---:R-:W-:Y:S01]  /*6740*/  @!P4 FADD.FTZ R159, -R159, -RZ ;  /* 0x800000ff9f9fc221 */ /* 0x004fe20000010100 */
[----:B------:R-:W-:Y:S03]  /*6750*/  SHF.R.U32.HI R9, RZ, 0x8, R105 ;  /* 0x00000008ff097819 */ /* 0x000fe60000011669 */
[----:B------:R-:W2:Y:S01]  /*6760*/  MUFU.EX2 R168, R43 ;  /* 0x0000002b00a87308 */ /* 0x000ea20000000800 */
[----:B------:R-:W-:Y:S02]  /*6770*/  ISETP.LE.U32.AND P4, PT, R22, UR7, PT ;  /* 0x0000000716007c0c */ /* 0x000fe4000bf83070 */
[----:B------:R-:W-:Y:S07]  /*6780*/  LOP3.LUT R9, R9, 0xffff, RZ, 0xc0, !PT ;  /* 0x0000ffff09097812 */ /* 0x000fee00078ec0ff */
[----:B------:R-:W3:Y:S01]  /*6790*/  MUFU.EX2 R163, R47 ;  /* 0x0000002f00a37308 */ /* 0x000ee20000000800 */
[----:B-1----:R-:W-:Y:S01]  /*67a0*/  @!P0 FADD.FTZ R164, -R164, -RZ ;  /* 0x800000ffa4a48221 */ /* 0x002fe20000010100 */
[----:B------:R-:W-:Y:S02]  /*67b0*/  ISETP.LE.U32.AND P0, PT, R9, UR7, PT ;  /* 0x0000000709007c0c */ /* 0x000fe4000bf03070 */
[--C-:B------:R-:W-:Y:S06]  /*67c0*/  SHF.R.U32.HI R9, RZ, 0x18, R7.reuse ;  /* 0x00000018ff097819 */ /* 0x100fec0000011607 */
[----:B------:R-:W1:Y:S01]  /*67d0*/  MUFU.EX2 R181, R26 ;  /* 0x0000001a00b57308 */ /* 0x000e620000000800 */
[----:B--2---:R-:W-:Y:S01]  /*67e0*/  @!P6 FADD.FTZ R168, -R168, -RZ ;  /* 0x800000ffa8a8e221 */ /* 0x004fe20000010100 */
[----:B------:R-:W-:Y:S02]  /*67f0*/  ISETP.LE.U32.AND P6, PT, R10, UR7, PT ;  /* 0x000000070a007c0c */ /* 0x000fe4000bfc3070 */
[----:B------:R-:W-:Y:S02]  /*6800*/  LOP3.LUT R10, R7, 0xff, RZ, 0xc0, !PT ;  /* 0x000000ff070a7812 */ /* 0x000fe400078ec0ff */
[----:B------:R-:W-:Y:S02]  /*6810*/  ISETP.LE.U32.AND P2, PT, R9, UR7, PT ;  /* 0x0000000709007c0c */ /* 0x000fe4000bf43070 */
[----:B------:R-:W-:Y:S01]  /*6820*/  LOP3.LUT R9, R5, 0xff, RZ, 0xc0, !PT ;  /* 0x000000ff05097812 */ /* 0x000fe200078ec0ff */
[----:B---3--:R-:W-:Y:S01]  /*6830*/  @!P4 FADD.FTZ R163, -R163, -RZ ;  /* 0x800000ffa3a3c221 */ /* 0x008fe20000010100 */
[----:B------:R-:W-:Y:S01]  /*6840*/  ISETP.LE.U32.AND P4, PT, R10, UR7, PT ;  /* 0x000000070a007c0c */ /* 0x000fe2000bf83070 */
[----:B------:R-:W-:Y:S01]  /*6850*/  @!P0 FADD.FTZ R134, -R134, -RZ ;  /* 0x800000ff86868221 */ /* 0x000fe20000010100 */
[----:B------:R-:W-:Y:S01]  /*6860*/  LOP3.LUT R10, R7, 0xffff, RZ, 0xc0, !PT ;  /* 0x0000ffff070a7812 */ /* 0x000fe200078ec0ff */
[----:B------:R-:W2:Y:S01]  /*6870*/  MUFU.EX2 R155, R44 ;  /* 0x0000002c009b7308 */ /* 0x000ea20000000800 */
[----:B------:R-:W-:Y:S01]  /*6880*/  ISETP.LE.U32.AND P0, PT, R9, UR7, PT ;  /* 0x0000000709007c0c */ /* 0x000fe2000bf03070 */
[----:B------:R-:W-:Y:S01]  /*6890*/  @!P6 FADD.FTZ R143, -R143, -RZ ;  /* 0x800000ff8f8fe221 */ /* 0x000fe20000010100 */
[----:B------:R-:W-:Y:S01]  /*68a0*/  SHF.R.U32.HI R10, RZ, 0x8, R10 ;  /* 0x00000008ff0a7819 */ /* 0x000fe2000001160a */
[----:B-1----:R-:W-:Y:S01]  /*68b0*/  @!P3 FADD.FTZ R181, -R181, -RZ ;  /* 0x800000ffb5b5b221 */ /* 0x002fe20000010100 */
[----:B------:R-:W-:Y:S01]  /*68c0*/  ISETP.LE.U32.AND P3, PT, R101, UR7, PT ;  /* 0x0000000765007c0c */ /* 0x000fe2000bf63070 */
[----:B------:R-:W-:Y:S01]  /*68d0*/  @!P2 FADD.FTZ R136, -R136, -RZ ;  /* 0x800000ff8888a221 */ /* 0x000fe20000010100 */
[----:B------:R-:W-:Y:S03]  /*68e0*/  SHF.R.U32.HI R9, RZ, 0x10, R7 ;  /* 0x00000010ff097819 */ /* 0x000fe60000011607 */
[----:B------:R-:W-:Y:S01]  /*68f0*/  MUFU.EX2 R116, R8 ;  /* 0x0000000800747308 */ /* 0x000fe20000000800 */
[----:B------:R-:W-:Y:S01]  /*6900*/  LOP3.LUT R7, R10, 0xffff, RZ, 0xc0, !PT ;  /* 0x0000ffff0a077812 */ /* 0x000fe200078ec0ff */
[----:B------:R-:W-:Y:S01]  /*6910*/  @!P4 FADD.FTZ R119, -R119, -RZ ;  /* 0x800000ff7777c221 */ /* 0x000fe20000010100 */
[----:B------:R-:W-:Y:S02]  /*6920*/  LOP3.LUT R10, R5, 0xffff, RZ, 0xc0, !PT ;  /* 0x0000ffff050a7812 */ /* 0x000fe400078ec0ff */
[----:B------:R-:W-:Y:S01]  /*6930*/  ISETP.LE.U32.AND P6, PT, R7, UR7, PT ;  /* 0x0000000707007c0c */ /* 0x000fe2000bfc3070 */
[----:B------:R-:W-:Y:S01]  /*6940*/  @!P0 FADD.FTZ R148, -R148, -RZ ;  /* 0x800000ff94948221 */ /* 0x000fe20000010100 */
[----:B------:R-:W-:Y:S03]  /*6950*/  SHF.R.U32.HI R7, RZ, 0x8, R10 ;  /* 0x00000008ff077819 */ /* 0x000fe6000001160a */
[----:B------:R-:W1:Y:S01]  /*6960*/  MUFU.EX2 R157, R45 ;  /* 0x0000002d009d7308 */ /* 0x000e620000000800 */
[----:B------:R-:W-:Y:S01]  /*6970*/  LOP3.LUT R9, R9, 0xff, RZ, 0xc0, !PT ;  /* 0x000000ff09097812 */ /* 0x000fe200078ec0ff */
[----:B------:R-:W-:Y:S01]  /*6980*/  @!P3 FADD.FTZ R142, -R142, -RZ ;  /* 0x800000ff8e8eb221 */ /* 0x000fe20000010100 */
[----:B------:R-:W-:Y:S01]  /*6990*/  LOP3.LUT R7, R7, 0xffff, RZ, 0xc0, !PT ;  /* 0x0000ffff07077812 */ /* 0x000fe200078ec0ff */
[----:B--2---:R-:W-:Y:S01]  /*69a0*/  @!P1 FADD.FTZ R155, -R155, -RZ ;  /* 0x800000ff9b9b9221 */ /* 0x004fe20000010100 */
[----:B------:R-:W-:Y:S02]  /*69b0*/  ISETP.LE.U32.AND P3, PT, R9, UR7, PT ;  /* 0x0000000709007c0c */ /* 0x000fe4000bf63070 */
[----:B------:R-:W-:Y:S02]  /*69c0*/  SHF.R.U32.HI R9, RZ, 0x10, R5 ;  /* 0x00000010ff097819 */ /* 0x000fe40000011605 */
[----:B------:R-:W-:Y:S01]  /*69d0*/  ISETP.LE.U32.AND P4, PT, R7, UR7, PT ;  /* 0x0000000707007c0c */ /* 0x000fe2000bf83070 */
[----:B------:R-:W-:Y:S01]  /*69e0*/  @!P6 FADD.FTZ R118, -R118, -RZ ;  /* 0x800000ff7676e221 */ /* 0x000fe20000010100 */
[----:B------:R-:W-:Y:S02]  /*69f0*/  LOP3.LUT R7, R9, 0xff, RZ, 0xc0, !PT ;  /* 0x000000ff09077812 */ /* 0x000fe400078ec0ff */
[----:B------:R-:W-:Y:S02]  /*6a00*/  SHF.R.U32.HI R9, RZ, 0x8, R21 ;  /* 0x00000008ff097819 */ /* 0x000fe40000011615 */
[----:B------:R-:W-:Y:S02]  /*6a10*/  ISETP.LE.U32.AND P6, PT, R7, UR7, PT ;  /* 0x0000000707007c0c */ /* 0x000fe4000bfc3070 */
[----:B------:R-:W-:Y:S01]  /*6a20*/  LOP3.LUT R7, R9, 0xffff, RZ, 0xc0, !PT ;  /* 0x0000ffff09077812 */ /* 0x000fe200078ec0ff */
[----:B-1----:R-:W-:Y:S01]  /*6a30*/  @!P5 FADD.FTZ R157, -R157, -RZ ;  /* 0x800000ff9d9dd221 */ /* 0x002fe20000010100 */
[----:B------:R-:W-:Y:S01]  /*6a40*/  SHF.R.U32.HI R5, RZ, 0x18, R5 ;  /* 0x00000018ff057819 */ /* 0x000fe20000011605 */
[----:B------:R-:W-:Y:S01]  /*6a50*/  @!P3 FADD.FTZ R137, -R137, -RZ ;  /* 0x800000ff8989b221 */ /* 0x000fe20000010100 */
        /* <DEDUP_REMOVED lines=13> */
[----:B------:R-:W-:Y:S01]  /*6b30*/  LOP3.LUT R8, R13, 0xff, RZ, 0xc0, !PT ;  /* 0x000000ff0d087812 */ /* 0x000fe200078ec0ff */
[----:B------:R-:W-:Y:S01]  /*6b40*/  @!P4 FADD.FTZ R153, -R153, -RZ ;  /* 0x800000ff9999c221 */ /* 0x000fe20000010100 */
[----:B------:R-:W-:Y:S01]  /*6b50*/  ISETP.LE.U32.AND P2, PT, R7, UR7, PT ;  /* 0x0000000707007c0c */ /* 0x000fe2000bf43070 */
[----:B------:R-:W-:Y:S01]  /*6b60*/  @!P6 FADD.FTZ R115, -R115, -RZ ;  /* 0x800000ff7373e221 */ /* 0x000fe20000010100 */
[----:B------:R-:W-:Y:S02]  /*6b70*/  F2FP.RELU.BF16.F32.PACK_AB R7, R162, R167 ;  /* 0x000000a7a207723e */ /* 0x000fe400000018ff */
[----:B------:R-:W-:Y:S02]  /*6b80*/  ISETP.LE.U32.AND P5, PT, R17, UR7, PT ;  /* 0x0000000711007c0c */ /* 0x000fe4000bfa3070 */
[----:B------:R-:W-:Y:S01]  /*6b90*/  ISETP.LE.U32.AND P0, PT, R23, UR7, PT ;  /* 0x0000000717007c0c */ /* 0x000fe2000bf03070 */
[----:B------:R-:W-:Y:S01]  /*6ba0*/  @!P1 FADD.FTZ R117, -R117, -RZ ;  /* 0x800000ff75759221 */ /* 0x000fe20000010100 */
[----:B------:R-:W-:Y:S02]  /*6bb0*/  ISETP.LE.U32.AND P1, PT, R8, UR7, PT ;  /* 0x0000000708007c0c */ /* 0x000fe4000bf23070 */
[----:B------:R-:W-:Y:S02]  /*6bc0*/  F2FP.RELU.BF16.F32.PACK_AB R8, R182, R183 ;  /* 0x000000b7b608723e */ /* 0x000fe400000018ff */
[----:B------:R-:W-:Y:S01]  /*6bd0*/  F2FP.RELU.BF16.F32.PACK_AB R0, R116, R117 ;  /* 0x000000757400723e */ /* 0x000fe200000018ff */
[----:B------:R-:W-:Y:S01]  /*6be0*/  @!P2 FADD.FTZ R138, -R138, -RZ ;  /* 0x800000ff8a8aa221 */ /* 0x000fe20000010100 */
[----:B------:R-:W-:Y:S01]  /*6bf0*/  ISETP.LE.U32.AND P3, PT, R15, UR7, PT ;  /* 0x000000070f007c0c */ /* 0x000fe2000bf63070 */
[----:B------:R2:W-:Y:S01]  /*6c00*/  STS [R198+0x12400], R8 ;  /* 0x01240008c6007388 */ /* 0x0005e20000000800 */
[----:B------:R-:W-:Y:S01]  /*6c10*/  FSETP.GE.FTZ.AND P2, PT, R162, RZ, PT ;  /* 0x000000ffa200720b */ /* 0x000fe20003f56000 */
[----:B------:R-:W-:Y:S01]  /*6c20*/  @!P5 FADD.FTZ R114, -R114, -RZ ;  /* 0x800000ff7272d221 */ /* 0x000fe20000010100 */
[----:B------:R-:W-:Y:S01]  /*6c30*/  FSETP.GE.FTZ.AND P4, PT, R177, RZ, PT ;  /* 0x000000ffb100720b */ /* 0x000fe20003f96000 */
[----:B------:R3:W-:Y:S01]  /*6c40*/  STS [R199+0x12000], R7 ;  /* 0x01200007c7007388 */ /* 0x0007e20000000800 */
[----:B------:R-:W-:Y:S01]  /*6c50*/  @!P0 FADD.FTZ R146, -R146, -RZ ;  /* 0x800000ff92928221 */ /* 0x000fe20000010100 */
[----:B------:R-:W-:Y:S01]  /*6c60*/  @!P1 FADD.FTZ R150, -R150, -RZ ;  /* 0x800000ff96969221 */ /* 0x000fe20000010100 */
[----:B-1----:R-:W-:Y:S02]  /*6c70*/  F2FP.RELU.BF16.F32.PACK_AB R5, R172, R175 ;  /* 0x000000afac05723e */ /* 0x002fe400000018ff */
[----:B------:R-:W-:Y:S02]  /*6c80*/  LEA R112, P0, R241, R112, 0x2 ;  /* 0x00000070f1707211 */ /* 0x000fe400078010ff */
[----:B------:R-:W-:Y:S01]  /*6c90*/  FSETP.GE.FTZ.AND P1, PT, R161, RZ, PT ;  /* 0x000000ffa100720b */ /* 0x000fe20003f36000 */
[----:B------:R1:W-:Y:S01]  /*6ca0*/  STS [R199+0x12400], R5 ;  /* 0x01240005c7007388 */ /* 0x0003e20000000800 */
[----:B------:R-:W-:Y:S01]  /*6cb0*/  @!P3 FADD.FTZ R140, -R140, -RZ ;  /* 0x800000ff8c8cb221 */ /* 0x000fe20000010100 */
[----:B------:R-:W-:Y:S02]  /*6cc0*/  LEA.HI.X.SX32 R113, R241, R113, 0x2, P0 ;  /* 0x00000071f1717211 */ /* 0x000fe400000f16ff */
[----:B------:R-:W-:Y:S02]  /*6cd0*/  FSETP.GE.FTZ.AND P0, PT, R179, RZ, PT ;  /* 0x000000ffb300720b */ /* 0x000fe40003f16000 */
[----:B------:R-:W-:Y:S02]  /*6ce0*/  FSETP.GE.FTZ.AND P3, PT, R167, RZ, PT ;  /* 0x000000ffa700720b */ /* 0x000fe40003f76000 */
[----:B--2---:R-:W-:Y:S02]  /*6cf0*/  F2FP.RELU.BF16.F32.PACK_AB R8, R187, R186 ;  /* 0x000000babb08723e */ /* 0x004fe400000018ff */
[----:B---3--:R-:W-:Y:S03]  /*6d00*/  F2FP.RELU.BF16.F32.PACK_AB R7, R188, R189 ;  /* 0x000000bdbc07723e */ /* 0x008fe600000018ff */
[----:B------:R2:W-:Y:S01]  /*6d10*/  STS [R198+0x14000], R8 ;  /* 0x01400008c6007388 */ /* 0x0005e20000000800 */
[----:B-1----:R-:W-:Y:S05]  /*6d20*/  F2FP.RELU.BF16.F32.PACK_AB R5, R190, R191 ;  /* 0x000000bfbe05723e */ /* 0x002fea00000018ff */
[----:B------:R1:W-:Y:S04]  /*6d30*/  STS [R198+0x14400], R5 ;  /* 0x01440005c6007388 */ /* 0x0003e80000000800 */
[----:B------:R3:W-:Y:S01]  /*6d40*/  STS [R199+0x14400], R7 ;  /* 0x01440007c7007388 */ /* 0x0007e20000000800 */
[----:B--2---:R-:W-:Y:S05]  /*6d50*/  F2FP.RELU.BF16.F32.PACK_AB R8, R184, R185 ;  /* 0x000000b9b808723e */ /* 0x004fea00000018ff */
[----:B------:R2:W-:Y:S01]  /*6d60*/  STS [R199+0x14000], R8 ;  /* 0x01400008c7007388 */ /* 0x0005e20000000800 */
[----:B-1----:R-:W-:Y:S02]  /*6d70*/  F2FP.RELU.BF16.F32.PACK_AB R5, R160, R161 ;  /* 0x000000a1a005723e */ /* 0x002fe400000018ff */
[----:B---3--:R-:W-:Y:S03]  /*6d80*/  F2FP.RELU.BF16.F32.PACK_AB R7, R166, R165 ;  /* 0x000000a5a607723e */ /* 0x008fe600000018ff */
[----:B------:R1:W-:Y:S04]  /*6d90*/  STS [R200+0x12000], R5 ;  /* 0x01200005c8007388 */ /* 0x0003e80000000800 */
[----:B------:R3:W-:Y:S04]  /*6da0*/  STS [R200+0x12400], R7 ;  /* 0x01240007c8007388 */ /* 0x0007e80000000800 */
[----:B------:R4:W-:Y:S01]  /*6db0*/  STS [R197+0x12400], R4 ;  /* 0x01240004c5007388 */ /* 0x0009e20000000800 */
[----:B--2---:R-:W-:Y:S02]  /*6dc0*/  F2FP.RELU.BF16.F32.PACK_AB R8, R149, R151 ;  /* 0x000000979508723e */ /* 0x004fe400000018ff */
[----:B-1----:R-:W-:Y:S02]  /*6dd0*/  F2FP.RELU.BF16.F32.PACK_AB R5, R144, R145 ;  /* 0x000000919005723e */ /* 0x002fe400000018ff */
        /* <DEDUP_REMOVED lines=11> */
[----:B------:R-:W-:Y:S01]  /*6e90*/  STS [R193+0x12400], R8 ;  /* 0x01240008c1007388 */ /* 0x000fe20000000800 */
[----:B-1----:R-:W-:Y:S02]  /*6ea0*/  F2FP.RELU.BF16.F32.PACK_AB R5, R134, R135 ;  /* 0x000000878605723e */ /* 0x002fe400000018ff */
[----:B--2---:R-:W-:Y:S03]  /*6eb0*/  F2FP.RELU.BF16.F32.PACK_AB R7, R158, R159 ;  /* 0x0000009f9e07723e */ /* 0x004fe600000018ff */
[----:B------:R1:W-:Y:S01]  /*6ec0*/  STS [R194+0x12000], R5 ;  /* 0x01200005c2007388 */ /* 0x0003e20000000800 */
[----:B---3--:R-:W-:Y:S05]  /*6ed0*/  F2FP.RELU.BF16.F32.PACK_AB R4, R142, R143 ;  /* 0x0000008f8e04723e */ /* 0x008fea00000018ff */
[----:B------:R2:W-:Y:S04]  /*6ee0*/  STS [R194+0x12400], R4 ;  /* 0x01240004c2007388 */ /* 0x0005e80000000800 */
[----:B------:R3:W-:Y:S04]  /*6ef0*/  STS [R193+0x14000], R7 ;  /* 0x01400007c1007388 */ /* 0x0007e80000000800 */
[----:B------:R4:W-:Y:S01]  /*6f00*/  STS [R193+0x14400], R6 ;  /* 0x01440006c1007388 */ /* 0x0009e20000000800 */
[----:B-1----:R-:W-:Y:S02]  /*6f10*/  F2FP.RELU.BF16.F32.PACK_AB R5, R118, R119 ;  /* 0x000000777605723e */ /* 0x002fe400000018ff */
[----:B--2---:R-:W-:Y:S02]  /*6f20*/  F2FP.RELU.BF16.F32.PACK_AB R4, R136, R137 ;  /* 0x000000898804723e */ /* 0x004fe400000018ff */
[----:B---3--:R-:W-:Y:S02]  /*6f30*/  F2FP.RELU.BF16.F32.PACK_AB R7, R157, R155 ;  /* 0x0000009b9d07723e */ /* 0x008fe400000018ff */
[----:B----4-:R-:W-:Y:S03]  /*6f40*/  F2FP.RELU.BF16.F32.PACK_AB R6, R163, R164 ;  /* 0x000000a4a306723e */ /* 0x010fe600000018ff */
        /* <DEDUP_REMOVED lines=13> */
[----:B------:R-:W-:Y:S04]  /*7020*/  STS [R195+0x14000], R4 ;  /* 0x01400004c3007388 */ /* 0x000fe80000000800 */
[----:B------:R1:W-:Y:S04]  /*7030*/  STS [R195+0x14400], R0 ;  /* 0x01440000c3007388 */ /* 0x0003e80000000800 */
[----:B------:R-:W-:Y:S08]  /*7040*/  LDSM.16.M88.4 R64, [R126+UR4+0x4000] ;  /* 0x004000047e40783b */ /* 0x000ff00008000200 */
[----:B------:R-:W2:Y:S08]  /*7050*/  LDSM.16.M88.4 R16, [R120+UR4+0x8000] ;  /* 0x008000047810783b */ /* 0x000eb00008000200 */
[----:B------:R-:W3:Y:S01]  /*7060*/  LDSM.16.M88.4 R60, [R126+UR4+0x5000] ;  /* 0x005000047e3c783b */ /* 0x000ee20008000200 */
[----:B-1----:R-:W-:Y:S07]  /*7070*/  IMAD.U32 R0, RZ, RZ, UR4 ;  /* 0x00000004ff007e24 */ /* 0x002fee000f8e00ff */
[----:B------:R-:W1:Y:S01]  /*7080*/  LDSM.16.M88.4 R32, [R120+UR4+0x8400] ;  /* 0x008400047820783b */ /* 0x000e620008000200 */
[----:B------:R-:W-:Y:S07]  /*7090*/  IADD3 R0, R126, 0x4000, R0 ;  /* 0x000040007e007810 */ /* 0x000fee0007ffe000 */
[----:B------:R-:W4:Y:S08]  /*70a0*/  LDSM.16.M88.4 R48, [R120+UR4+0x8800] ;  /* 0x008800047830783b */ /* 0x000f300008000200 */
[----:B------:R-:W4:Y:S01]  /*70b0*/  LDSM.16.M88.4 R100, [R120+UR4+0x8c00] ;  /* 0x008c00047864783b */ /* 0x000f220008000200 */
[-C--:B--2---:R-:W-:Y:S07]  /*70c0*/  HMMA.16816.F32.BF16 R4, R64, R16.reuse, RZ ;  /* 0x000000104004723c */ /* 0x084fee00000418ff */
[----:B------:R-:W-:Y:S01]  /*70d0*/  LDSM.16.M88.4 R108, [R121+0x2000] ;  /* 0x00200000796c783b */ /* 0x000fe20000000200 */
[C---:B---3--:R-:W-:Y:S06]  /*70e0*/  HMMA.16816.F32.BF16 R8, R60.reuse, R16, RZ ;  /* 0x000000103c08723c */ /* 0x048fec00000418ff */
[-C--:B------:R-:W-:Y:S06]  /*70f0*/  HMMA.16816.F32.BF16 R12, R60, R18.reuse, RZ ;  /* 0x000000123c0c723c */ /* 0x080fec00000418ff */
[C---:B------:R-:W-:Y:S06]  /*7100*/  HMMA.16816.F32.BF16 R16, R64.reuse, R18, RZ ;  /* 0x000000124010723c */ /* 0x040fec00000418ff */
[-C--:B-1----:R-:W-:Y:S06]  /*7110*/  HMMA.16816.F32.BF16 R20, R64, R32.reuse, RZ ;  /* 0x000000204014723c */ /* 0x082fec00000418ff */
        /* <DEDUP_REMOVED lines=9> */
[-C--:B------:R-:W-:Y:S01]  /*71b0*/  HMMA.16816.F32.BF16 R60, R60, R102.reuse, RZ ;  /* 0x000000663c3c723c */ /* 0x080fe200000418ff */
[----:B------:R-:W-:Y:S02]  /*71c0*/  IMAD.IADD R100, R0, 0x1, R127 ;  /* 0x0000000100647824 */ /* 0x000fe400078e027f */
[----:B------:R1:W5:Y:S03]  /*71d0*/  LDG.E R0, desc[UR10][R112.64+0x120] ;  /* 0x0001200a70007981 */ /* 0x000366000c1e1900 */
[----:B------:R-:W-:Y:S01]  /*71e0*/  HMMA.16816.F32.BF16 R64, R64, R102, RZ ;  /* 0x000000664040723c */ /* 0x000fe200000418ff */
[----:B------:R-:W2:Y:S08]  /*71f0*/  LDSM.16.M88.4 R104, [R100] ;  /* 0x000000006468783b */ /* 0x000eb00000000200 */
[----:B------:R-:W3:Y:S01]  /*7200*/  LDSM.16.M88.4 R100, [R100+0x1000] ;  /* 0x001000006464783b */ /* 0x000ee20000000200 */
[-C--:B--2---:R-:W-:Y:S06]  /*7210*/  HMMA.16816.F32.BF16 R4, R104, R108.reuse, R4 ;  /* 0x0000006c6804723c */ /* 0x084fec0000041804 */
[C---:B---3--:R-:W-:Y:S06]  /*7220*/  HMMA.16816.F32.BF16 R8, R100.reuse, R108, R8 ;  /* 0x0000006c6408723c */ /* 0x048fec0000041808 */
[-C--:B------:R-:W-:Y:S06]  /*7230*/  HMMA.16816.F32.BF16 R12, R100, R110.reuse, R12 ;  /* 0x0000006e640c723c */ /* 0x080fec000004180c */
[C---:B------:R-:W-:Y:S01]  /*7240*/  HMMA.16816.F32.BF16 R16, R104.reuse, R110, R16 ;  /* 0x0000006e6810723c */ /* 0x040fe20000041810 */
[----:B------:R-:W2:Y:S05]  /*7250*/  LDSM.16.M88.4 R108, [R121+0x2400] ;  /* 0x00240000796c783b */ /* 0x000eaa0000000200 */
[-C--:B--2---:R-:W-:Y:S06]  /*7260*/  HMMA.16816.F32.BF16 R20, R104, R108.reuse, R20 ;  /* 0x0000006c6814723c */ /* 0x084fec0000041814 */
[C---:B------:R-:W-:Y:S06]  /*7270*/  HMMA.16816.F32.BF16 R24, R100.reuse, R108, R24 ;  /* 0x0000006c6418723c */ /* 0x040fec0000041818 */
        /* <DEDUP_REMOVED lines=9> */
[C---:B------:R-:W-:Y:S01]  /*7310*/  HMMA.16816.F32.BF16 R56, R100.reuse, R108, R56 ;  /* 0x0000006c6438723c */ /* 0x040fe20000041838 */
[----:B------:R-:W2:Y:S05]  /*7320*/  LDG.E R108, desc[UR10][R112.64] ;  /* 0x0000000a706c7981 */ /* 0x000eaa000c1e1900 */
[-C--:B------:R-:W-:Y:S01]  /*7330*/  HMMA.16816.F32.BF16 R60, R100, R110.reuse, R60 ;  /* 0x0000006e643c723c */ /* 0x080fe2000004183c */
[----:B------:R-:W3:Y:S04]  /*7340*/  LDG.E R101, desc[UR10][R112.64+0x20] ;  /* 0x0000200a70657981 */ /* 0x000ee8000c1e1900 */
[----:B------:R1:W5:Y:S01]  /*7350*/  LDG.E R100, desc[UR10][R112.64+0x100] ;  /* 0x0001000a70647981 */ /* 0x000362000c1e1900 */
[----:B------:R-:W-:Y:S05]  /*7360*/  HMMA.16816.F32.BF16 R64, R104, R110, R64 ;  /* 0x0000006e6840723c */ /* 0x000fea0000041840 */
[C---:B--2---:R-:W-:Y:S01]  /*7370*/  FADD.FTZ R4, -R108.reuse, R4 ;  /* 0x000000046c047221 */ /* 0x044fe20000010100 */
[C---:B------:R-:W-:Y:S01]  /*7380*/  FADD.FTZ R16, -R108.reuse, R16 ;  /* 0x000000106c107221 */ /* 0x040fe20000010100 */
[C---:B------:R-:W-:Y:S01]  /*7390*/  FADD.FTZ R5, -R108.reuse, R5 ;  /* 0x000000056c057221 */ /* 0x040fe20000010100 */
[C---:B------:R-:W-:Y:S03]  /*73a0*/  FADD.FTZ R20, -R108.reuse, R20 ;  /* 0x000000146c147221 */ /* 0x040fe60000010100 */
[----:B------:R-:W-:Y:S01]  /*73b0*/  FADD.FTZ R21, -R108, R21 ;  /* 0x000000156c157221 */ /* 0x000fe20000010100 */
[-C--:B------:R-:W-:Y:S11]  /*73c0*/  FSEL R4, R4, R108.reuse, P0 ;  /* 0x0000006c04047208 */ /* 0x080ff60000000000 */
[----:B------:R-:W-:Y:S01]  /*73d0*/  @!UPT UIADD3 URZ, URZ, URZ, URZ ;  /* 0x0000003f3f3ff290 */ /* 0x000fe2000fffe03f */
[----:B------:R-:W-:Y:S01]  /*73e0*/  FADD.FTZ R64, -R108, R64 ;  /* 0x000000406c407221 */ /* 0x000fe20000010100 */
[-C--:B------:R-:W-:Y:S01]  /*73f0*/  FSEL R16, R16, R108.reuse, P3 ;  /* 0x0000006c10107208 */ /* 0x080fe20001800000 */
[----:B---3--:R-:W-:Y:S01]  /*7400*/  FADD.FTZ R6, -R101, R6 ;  /* 0x0000000665067221 */ /* 0x008fe20000010100 */
[----:B------:R-:W-:Y:S01]  /*7410*/  FSEL R5, R5, R108, P4 ;  /* 0x0000006c05057208 */ /* 0x000fe20002000000 */
[----:B------:R-:W-:Y:S01]  /*7420*/  FMUL.FTZ R102, R179, R4 ;  /* 0x00000004b3667220 */ /* 0x000fe20000410000 */
[----:B------:R-:W-:Y:S01]  /*7430*/  FSETP.GE.FTZ.AND P0, PT, R160, RZ, PT ;  /* 0x000000ffa000720b */ /* 0x000fe20003f16000 */
[----:B------:R-:W-:Y:S01]  /*7440*/  FADD.FTZ R4, -R108, R17 ;  /* 0x000000116c047221 */ /* 0x000fe20000010100 */
[----:B------:R-:W-:Y:S01]  /*7450*/  FSEL R20, R20, R108, P1 ;  /* 0x0000006c14147208 */ /* 0x000fe20000800000 */
[----:B------:R-:W-:Y:S01]  /*7460*/  FMUL.FTZ R17, R167, R16 ;  /* 0x00000010a7117220 */ /* 0x000fe20000410000 */
        /* <DEDUP_REMOVED lines=8> */
[----:B------:R-:W-:Y:S01]  /*74f0*/  FSETP.GE.FTZ.AND P3, PT, R145, RZ, PT ;  /* 0x000000ff9100720b */ /* 0x000fe20003f76000 */
[----:B------:R-:W-:Y:S01]  /*7500*/  FMUL.FTZ R102, R161, R20 ;  /* 0x00000014a1667220 */ /* 0x000fe20000410000 */
[----:B------:R-:W-:Y:S01]  /*7510*/  FSETP.GE.FTZ.AND P2, PT, R144, RZ, PT ;  /* 0x000000ff9000720b */ /* 0x000fe20003f56000 */
[----:B------:R-:W-:Y:S01]  /*7520*/  FADD.FTZ R20, -R108, R32 ;  /* 0x000000206c147221 */ /* 0x000fe20000010100 */
[----:B------:R-:W-:Y:S01]  /*7530*/  F2FP.BF16.F32.PACK_AB R103, R4, R17 ;  /* 0x000000110467723e */ /* 0x000fe200000010ff */
[C---:B------:R-:W-:Y:S01]  /*7540*/  FADD.FTZ R4, -R108.reuse, R37 ;  /* 0x000000256c047221 */ /* 0x040fe20000010100 */
[----:B------:R-:W-:Y:S01]  /*7550*/  FSETP.GE.FTZ.AND P1, PT, R141, RZ, PT ;  /* 0x000000ff8d00720b */ /* 0x000fe20003f36000 */
[----:B------:R-:W-:Y:S01]  /*7560*/  FADD.FTZ R17, -R108, R33 ;  /* 0x000000216c117221 */ /* 0x000fe20000010100 */
[-C--:B------:R-:W-:Y:S01]  /*7570*/  FSEL R20, R20, R108.reuse, P3 ;  /* 0x0000006c14147208 */ /* 0x080fe20001800000 */
[----:B------:R-:W-:Y:S01]  /*7580*/  FADD.FTZ R5, -R108, R36 ;  /* 0x000000246c057221 */ /* 0x000fe20000010100 */
[----:B------:R-:W-:Y:S02]  /*7590*/  FSEL R4, R4, R108, P0 ;  /* 0x0000006c04047208 */ /* 0x000fe40000000000 */
        /* <DEDUP_REMOVED lines=10> */
[----:B------:R-:W-:Y:S01]  /*7640*/  FSEL R4, R4, R108, P1 ;  /* 0x0000006c04047208 */ /* 0x000fe20000800000 */
[----:B------:R-:W-:Y:S01]  /*7650*/  FMUL.FTZ R36, R141, R5 ;  /* 0x000000058d247220 */ /* 0x000fe20000410000 */
[----:B------:R-:W-:Y:S01]  /*7660*/  FSETP.GE.FTZ.AND P4, PT, R135, RZ, PT ;  /* 0x000000ff8700720b */ /* 0x000fe20003f96000 */
[----:B------:R-:W-:Y:S01]  /*7670*/  FADD.FTZ R17, -R108, R49 ;  /* 0x000000316c117221 */ /* 0x000fe20000010100 */
[----:B------:R-:W-:Y:S01]  /*7680*/  FSETP.GE.FTZ.AND P3, PT, R134, RZ, PT ;  /* 0x000000ff8600720b */ /* 0x000fe20003f76000 */
[----:B------:R-:W-:Y:S01]  /*7690*/  FADD.FTZ R5, -R108, R52 ;  /* 0x000000346c057221 */ /* 0x000fe20000010100 */
[----:B------:R-:W-:Y:S01]  /*76a0*/  FSETP.GE.FTZ.AND P2, PT, R119, RZ, PT ;  /* 0x000000ff7700720b */ /* 0x000fe20003f56000 */
[----:B------:R-:W-:Y:S01]  /*76b0*/  FMUL.FTZ R118, R118, R4 ;  /* 0x0000000476767220 */ /* 0x000fe20000410000 */
[----:B------:R-:W-:Y:S02]  /*76c0*/  FSETP.GE.FTZ.AND P1, PT, R117, RZ, PT ;  /* 0x000000ff7500720b */ /* 0x000fe40003f36000 */
[-C--:B------:R-:W-:Y:S02]  /*76d0*/  FSEL R20, R20, R108.reuse, P4 ;  /* 0x0000006c14147208 */ /* 0x080fe40002000000 */
[-C--:B------:R-:W-:Y:S02]  /*76e0*/  FSEL R17, R17, R108.reuse, P3 ;  /* 0x0000006c11117208 */ /* 0x080fe40001800000 */
        /* <DEDUP_REMOVED lines=51> */
.L_x_621:
[----:B------:R-:W-:Y:S01]  /*7a20*/  FSETP.GE.FTZ.AND P1, PT, R165, RZ, PT ;  /* 0x000000ffa500720b */ /* 0x000fe20003f36000 */
[----:B------:R1:W-:Y:S01]  /*7a30*/  STS [R198+0xa000], R16 ;  /* 0x00a00010c6007388 */ /* 0x0003e20000000800 */
[----:B------:R-:W-:Y:S01]  /*7a40*/  FSETP.GE.FTZ.AND P3, PT, R175, RZ, PT ;  /* 0x000000ffaf00720b */ /* 0x000fe20003f76000 */
[----:B------:R-:W-:Y:S01]  /*7a50*/  FADD.FTZ R22, -R101, R22 ;  /* 0x0000001665167221 */ /* 0x000fe20000010100 */
[----:B------:R-:W-:Y:S01]  /*7a60*/  FSETP.GE.FTZ.AND P2, PT, R172, RZ, PT ;  /* 0x000000ffac00720b */ /* 0x000fe20003f56000 */
[----:B------:R-:W-:Y:S01]  /*7a70*/  FMUL.FTZ R6, R183, R6 ;  /* 0x00000006b7067220 */ /* 0x000fe20000410000 */
[----:B------:R-:W-:Y:S01]  /*7a80*/  FSETP.GE.FTZ.AND P6, PT, R143, RZ, PT ;  /* 0x000000ff8f00720b */ /* 0x000fe20003fd6000 */
[----:B---3--:R-:W-:Y:S01]  /*7a90*/  FMUL.FTZ R5, R182, R7 ;  /* 0x00000007b6057220 */ /* 0x008fe20000410000 */
[-C--:B------:R-:W-:Y:S01]  /*7aa0*/  FSEL R22, R22, R101.reuse, P1 ;  /* 0x0000006516167208 */ /* 0x080fe20000800000 */
[C---:B------:R-:W-:Y:S01]  /*7ab0*/  FADD.FTZ R18, -R101.reuse, R18 ;  /* 0x0000001265127221 */ /* 0x040fe20000010100 */
[----:B------:R-:W-:Y:S01]  /*7ac0*/  FSETP.GE.FTZ.AND P1, PT, R154, RZ, PT ;  /* 0x000000ff9a00720b */ /* 0x000fe20003f36000 */
[C---:B------:R-:W-:Y:S01]  /*7ad0*/  FADD.FTZ R19, -R101.reuse, R19 ;  /* 0x0000001365137221 */ /* 0x040fe20000010100 */
[----:B------:R-:W-:Y:S01]  /*7ae0*/  FADD.FTZ R4, -R101, R34 ;  /* 0x0000002265047221 */ /* 0x000fe20000010100 */
[----:B------:R-:W-:Y:S01]  /*7af0*/  F2FP.BF16.F32.PACK_AB R5, R5, R6 ;  /* 0x000000060505723e */ /* 0x000fe200000010ff */
[C---:B------:R-:W-:Y:S01]  /*7b00*/  FADD.FTZ R6, -R101.reuse, R23 ;  /* 0x0000001765067221 */ /* 0x040fe20000010100 */
[-C--:B------:R-:W-:Y:S01]  /*7b10*/  FSEL R18, R18, R101.reuse, P3 ;  /* 0x0000006512127208 */ /* 0x080fe20001800000 */
[----:B------:R-:W-:Y:S01]  /*7b20*/  FADD.FTZ R35, -R101, R35 ;  /* 0x0000002365237221 */ /* 0x000fe20000010100 */
[-C--:B------:R-:W-:Y:S01]  /*7b30*/  FSEL R19, R19, R101.reuse, P2 ;  /* 0x0000006513137208 */ /* 0x080fe20001000000 */
[----:B------:R2:W-:Y:S01]  /*7b40*/  STS [R198+0xa400], R5 ;  /* 0x00a40005c6007388 */ /* 0x0005e20000000800 */
[----:B------:R-:W-:Y:S01]  /*7b50*/  FSETP.GE.FTZ.AND P2, PT, R166, RZ, PT ;  /* 0x000000ffa600720b */ /* 0x000fe20003f56000 */
[----:B------:R-:W-:Y:S01]  /*7b60*/  FMUL.FTZ R20, R175, R18 ;  /* 0x00000012af147220 */ /* 0x000fe20000410000 */
[----:B------:R-:W-:Y:S01]  /*7b70*/  FSETP.GE.FTZ.AND P3, PT, R152, RZ, PT ;  /* 0x000000ff9800720b */ /* 0x000fe20003f76000 */
[----:B------:R-:W-:Y:S01]  /*7b80*/  STS [R199+0xa000], R103 ;  /* 0x00a00067c7007388 */ /* 0x000fe20000000800 */
[----:B------:R-:W-:Y:S01]  /*7b90*/  FSEL R4, R4, R101, P1 ;  /* 0x0000006504047208 */ /* 0x000fe20000800000 */
[----:B------:R-:W-:Y:S01]  /*7ba0*/  FMUL.FTZ R19, R172, R19 ;  /* 0x00000013ac137220 */ /* 0x000fe20000410000 */
[-C--:B------:R-:W-:Y:S01]  /*7bb0*/  FSEL R6, R6, R101.reuse, P2 ;  /* 0x0000006506067208 */ /* 0x080fe20001000000 */
[----:B-1----:R-:W-:Y:S01]  /*7bc0*/  FADD.FTZ R16, -R101, R39 ;  /* 0x0000002765107221 */ /* 0x002fe20000010100 */
[----:B------:R-:W-:Y:S01]  /*7bd0*/  FSETP.GE.FTZ.AND P1, PT, R149, RZ, PT ;  /* 0x000000ff9500720b */ /* 0x000fe20003f36000 */
[----:B------:R-:W-:Y:S01]  /*7be0*/  FMUL.FTZ R7, R154, R4 ;  /* 0x000000049a077220 */ /* 0x000fe20000410000 */
[-C--:B------:R-:W-:Y:S01]  /*7bf0*/  FSEL R35, R35, R101.reuse, P3 ;  /* 0x0000006523237208 */ /* 0x080fe20001800000 */
[----:B------:R-:W-:Y:S01]  /*7c00*/  FMUL.FTZ R22, R165, R22 ;  /* 0x00000016a5167220 */ /* 0x000fe20000410000 */
[----:B------:R-:W-:Y:S01]  /*7c10*/  F2FP.BF16.F32.PACK_AB R4, R19, R20 ;  /* 0x000000141304723e */ /* 0x000fe200000010ff */
[----:B------:R-:W-:Y:S01]  /*7c20*/  FMUL.FTZ R18, R166, R6 ;  /* 0x00000006a6127220 */ /* 0x000fe20000410000 */
[----:B------:R-:W-:Y:S01]  /*7c30*/  FSEL R16, R16, R101, P1 ;  /* 0x0000006510107208 */ /* 0x000fe20000800000 */
[----:B------:R-:W-:Y:S01]  /*7c40*/  FMUL.FTZ R6, R152, R35 ;  /* 0x0000002398067220 */ /* 0x000fe20000410000 */
[----:B------:R-:W-:Y:S01]  /*7c50*/  FSETP.GE.FTZ.AND P1, PT, R114, RZ, PT ;  /* 0x000000ff7200720b */ /* 0x000fe20003f36000 */
[----:B------:R1:W-:Y:S01]  /*7c60*/  STS [R199+0xa400], R4 ;  /* 0x00a40004c7007388 */ /* 0x0003e20000000800 */
[----:B------:R-:W-:Y:S01]  /*7c70*/  FADD.FTZ R17, -R101, R38 ;  /* 0x0000002665117221 */ /* 0x000fe20000010100 */
[----:B------:R-:W-:Y:S01]  /*7c80*/  FSETP.GE.FTZ.AND P2, PT, R151, RZ, PT ;  /* 0x000000ff9700720b */ /* 0x000fe20003f56000 */
[C---:B------:R-:W-:Y:S01]  /*7c90*/  FADD.FTZ R50, -R101.reuse, R50 ;  /* 0x0000003265327221 */ /* 0x040fe20000010100 */
[----:B------:R-:W-:Y:S01]  /*7ca0*/  F2FP.BF16.F32.PACK_AB R23, R18, R22 ;  /* 0x000000161217723e */ /* 0x000fe200000010ff */
[C---:B------:R-:W-:Y:S01]  /*7cb0*/  FADD.FTZ R51, -R101.reuse, R51 ;  /* 0x0000003365337221 */ /* 0x040fe20000010100 */
[----:B------:R-:W-:Y:S01]  /*7cc0*/  F2FP.BF16.F32.PACK_AB R22, R6, R7 ;  /* 0x000000070616723e */ /* 0x000fe200000010ff */
[----:B------:R-:W-:Y:S01]  /*7cd0*/  FADD.FTZ R54, -R101, R54 ;  /* 0x0000003665367221 */ /* 0x000fe20000010100 */
[----:B------:R-:W-:Y:S01]  /*7ce0*/  FSEL R17, R17, R101, P2 ;  /* 0x0000006511117208 */ /* 0x000fe20001000000 */
[C---:B------:R-:W-:Y:S01]  /*7cf0*/  FADD.FTZ R7, -R101.reuse, R55 ;  /* 0x0000003765077221 */ /* 0x040fe20000010100 */
[----:B------:R-:W-:Y:S01]  /*7d00*/  FADD.FTZ R6, -R101, R66 ;  /* 0x0000004265067221 */ /* 0x000fe20000010100 */
[----:B------:R-:W-:Y:S01]  /*7d10*/  FSETP.GE.FTZ.AND P5, PT, R142, RZ, PT ;  /* 0x000000ff8e00720b */ /* 0x000fe20003fb6000 */
[----:B------:R-:W-:Y:S01]  /*7d20*/  FMUL.FTZ R18, R149, R16 ;  /* 0x0000001095127220 */ /* 0x000fe20000410000 */
[----:B------:R-:W-:Y:S01]  /*7d30*/  FSETP.GE.FTZ.AND P2, PT, R115, RZ, PT ;  /* 0x000000ff7300720b */ /* 0x000fe20003f56000 */
[----:B------:R-:W-:Y:S01]  /*7d40*/  FMUL.FTZ R19, R151, R17 ;  /* 0x0000001197137220 */ /* 0x000fe20000410000 */
[----:B------:R-:W-:Y:S01]  /*7d50*/  FSETP.GE.FTZ.AND P4, PT, R137, RZ, PT ;  /* 0x000000ff8900720b */ /* 0x000fe20003f96000 */
[----:B-----5:R-:W-:Y:S01]  /*7d60*/  FADD.FTZ R8, -R100, R8 ;  /* 0x0000000864087221 */ /* 0x020fe20000010100 */
[----:B------:R-:W-:Y:S01]  /*7d70*/  FSETP.GE.FTZ.AND P3, PT, R136, RZ, PT ;  /* 0x000000ff8800720b */ /* 0x000fe20003f76000 */
[----:B------:R-:W-:Y:S01]  /*7d80*/  FADD.FTZ R9, -R100, R9 ;  /* 0x0000000964097221 */ /* 0x000fe20000010100 */
[-C--:B------:R-:W-:Y:S01]  /*7d90*/  FSEL R17, R50, R101.reuse, P6 ;  /* 0x0000006532117208 */ /* 0x080fe20003000000 */
[C---:B------:R-:W-:Y:S01]  /*7da0*/  FADD.FTZ R13, -R100.reuse, R13 ;  /* 0x0000000d640d7221 */ /* 0x040fe20000010100 */
[-C--:B------:R-:W-:Y:S01]  /*7db0*/  FSEL R16, R51, R101.reuse, P5 ;  /* 0x0000006533107208 */ /* 0x080fe20002800000 */
[----:B------:R-:W-:Y:S01]  /*7dc0*/  FADD.FTZ R25, -R100, R25 ;  /* 0x0000001964197221 */ /* 0x000fe20000010100 */
[-C--:B------:R-:W-:Y:S01]  /*7dd0*/  FSEL R54, R54, R101.reuse, P4 ;  /* 0x0000006536367208 */ /* 0x080fe20002000000 */
[C---:B------:R-:W-:Y:S01]  /*7de0*/  FADD.FTZ R12, -R100.reuse, R12 ;  /* 0x0000000c640c7221 */ /* 0x040fe20000010100 */
[-C--:B------:R-:W-:Y:S01]  /*7df0*/  FSEL R7, R7, R101.reuse, P3 ;  /* 0x0000006507077208 */ /* 0x080fe20001800000 */
[----:B------:R-:W-:Y:S01]  /*7e00*/  FADD.FTZ R24, -R100, R24 ;  /* 0x0000001864187221 */ /* 0x000fe20000010100 */
[----:B------:R-:W-:Y:S01]  /*7e10*/  FSEL R6, R6, R101, P2 ;  /* 0x0000006506067208 */ /* 0x000fe20001000000 */
[----:B------:R-:W-:Y:S01]  /*7e20*/  @P1 FADD.FTZ R101, -R101, R67 ;  /* 0x0000004365651221 */ /* 0x000fe20000010100 */
[----:B------:R-:W-:Y:S01]  /*7e30*/  FSETP.GE.FTZ.AND P1, PT, R186, RZ, PT ;  /* 0x000000ffba00720b */ /* 0x000fe20003f36000 */
[----:B------:R-:W-:Y:S01]  /*7e40*/  FMUL.FTZ R54, R137, R54 ;  /* 0x0000003689367220 */ /* 0x000fe20000410000 */
[----:B------:R-:W-:Y:S01]  /*7e50*/  FSETP.GE.FTZ.AND P3, PT, R187, RZ, PT ;  /* 0x000000ffbb00720b */ /* 0x000fe20003f76000 */
[----:B------:R-:W-:Y:S01]  /*7e60*/  FMUL.FTZ R7, R136, R7 ;  /* 0x0000000788077220 */ /* 0x000fe20000410000 */
[----:B------:R-:W-:Y:S01]  /*7e70*/  FSEL R8, R8, R100, P1 ;  /* 0x0000006408087208 */ /* 0x000fe20000800000 */
[----:B------:R-:W-:Y:S01]  /*7e80*/  FMUL.FTZ R115, R115, R6 ;  /* 0x0000000673737220 */ /* 0x000fe20000410000 */
[----:B--2---:R-:W-:Y:S01]  /*7e90*/  FSEL R5, R9, R100, P3 ;  /* 0x0000006409057208 */ /* 0x004fe20001800000 */
[----:B------:R-:W-:Y:S01]  /*7ea0*/  FADD.FTZ R6, -R100, R40 ;  /* 0x0000002864067221 */ /* 0x000fe20000010100 */
[----:B------:R-:W-:Y:S01]  /*7eb0*/  FSETP.GE.FTZ.AND P1, PT, R184, RZ, PT ;  /* 0x000000ffb800720b */ /* 0x000fe20003f36000 */
[----:B------:R-:W-:Y:S01]  /*7ec0*/  FMUL.FTZ R8, R186, R8 ;  /* 0x00000008ba087220 */ /* 0x000fe20000410000 */
[----:B------:R-:W-:Y:S01]  /*7ed0*/  FSETP.GE.FTZ.AND P5, PT, R174, RZ, PT ;  /* 0x000000ffae00720b */ /* 0x000fe20003fb6000 */
        /* <DEDUP_REMOVED lines=14> */
[----:B------:R-:W-:Y:S01]  /*7fc0*/  FMUL.FTZ R7, R174, R7 ;  /* 0x00000007ae077220 */ /* 0x000fe20000410000 */
        /* <DEDUP_REMOVED lines=11> */
[----:B------:R-:W-:Y:S01]  /*8080*/  FADD.FTZ R30, -R0, R30 ;  /* 0x0000001e001e7221 */ /* 0x000fe20000010100 */
[----:B------:R-:W-:Y:S01]  /*8090*/  FSEL R8, R8, R100, P4 ;  /* 0x0000006408087208 */ /* 0x000fe20002000000 */
[----:B------:R-:W-:Y:S01]  /*80a0*/  FMUL.FTZ R9, R159, R6 ;  /* 0x000000069f097220 */ /* 0x000fe20000410000 */
[----:B------:R-:W-:Y:S01]  /*80b0*/  FSEL R5, R5, R100, P1 ;  /* 0x0000006405057208 */ /* 0x000fe20000800000 */
[----:B------:R-:W-:Y:S01]  /*80c0*/  FADD.FTZ R6, -R100, R57 ;  /* 0x0000003964067221 */ /* 0x000fe20000010100 */
[----:B------:R-:W-:Y:S01]  /*80d0*/  FSETP.GE.FTZ.AND P1, PT, R138, RZ, PT ;  /* 0x000000ff8a00720b */ /* 0x000fe20003f36000 */
[----:B------:R-:W-:Y:S01]  /*80e0*/  FADD.FTZ R42, -R0, R42 ;  /* 0x0000002a002a7221 */ /* 0x000fe20000010100 */
[----:B------:R-:W-:Y:S01]  /*80f0*/  F2FP.BF16.F32.PACK_AB R21, R18, R19 ;  /* 0x000000131215723e */ /* 0x000fe200000010ff */
[----:B------:R-:W-:Y:S01]  /*8100*/  FADD.FTZ R27, -R0, R27 ;  /* 0x0000001b001b7221 */ /* 0x000fe20000010100 */
[----:B------:R-:W-:Y:S01]  /*8110*/  F2FP.BF16.F32.PACK_AB R24, R7, R24 ;  /* 0x000000180718723e */ /* 0x000fe200000010ff */
[C---:B------:R-:W-:Y:S01]  /*8120*/  FADD.FTZ R7, -R100.reuse, R56 ;  /* 0x0000003864077221 */ /* 0x040fe20000010100 */
[----:B------:R-:W-:Y:S01]  /*8130*/  F2FP.BF16.F32.PACK_AB R19, R13, R12 ;  /* 0x0000000c0d13723e */ /* 0x000fe200000010ff */
[----:B------:R-:W-:Y:S01]  /*8140*/  FMUL.FTZ R12, R171, R8 ;  /* 0x00000008ab0c7220 */ /* 0x000fe20000410000 */
[-C--:B------:R-:W-:Y:S01]  /*8150*/  FSEL R29, R29, R100.reuse, P3 ;  /* 0x000000641d1d7208 */ /* 0x080fe20001800000 */
[----:B------:R-:W-:Y:S01]  /*8160*/  FADD.FTZ R8, -R100, R45 ;  /* 0x0000002d64087221 */ /* 0x000fe20000010100 */
[----:B------:R-:W-:Y:S01]  /*8170*/  FSETP.GE.FTZ.AND P4, PT, R148, RZ, PT ;  /* 0x000000ff9400720b */ /* 0x000fe20003f96000 */
[C---:B------:R-:W-:Y:S01]  /*8180*/  FADD.FTZ R31, -R0.reuse, R31 ;  /* 0x0000001f001f7221 */ /* 0x040fe20000010100 */
[----:B------:R-:W-:Y:S01]  /*8190*/  FSETP.GE.FTZ.AND P3, PT, R147, RZ, PT ;  /* 0x000000ff9300720b */ /* 0x000fe20003f76000 */
[----:B------:R-:W-:Y:S01]  /*81a0*/  FADD.FTZ R58, -R0, R58 ;  /* 0x0000003a003a7221 */ /* 0x000fe20000010100 */
[----:B------:R-:W-:Y:S01]  /*81b0*/  F2FP.BF16.F32.PACK_AB R20, R16, R17 ;  /* 0x000000111014723e */ /* 0x000fe200000010ff */
        /* <DEDUP_REMOVED lines=8> */
[----:B-1----:R-:W-:Y:S01]  /*8240*/  FADD.FTZ R4, -R0, R62 ;  /* 0x0000003e00047221 */ /* 0x002fe20000010100 */
[----:B------:R-:W-:Y:S01]  /*8250*/  FSETP.GE.FTZ.AND P2, PT, R140, RZ, PT ;  /* 0x000000ff8c00720b */ /* 0x000fe20003f56000 */
[----:B------:R-:W-:Y:S01]  /*8260*/  FMUL.FTZ R7, R148, R7 ;  /* 0x0000000794077220 */ /* 0x000fe20000410000 */
[----:B------:R-:W-:Y:S01]  /*8270*/  FSEL R44, R44, R100, P6 ;  /* 0x000000642c2c7208 */ /* 0x000fe20003000000 */
[----:B------:R-:W-:Y:S01]  /*8280*/  FMUL.FTZ R6, R147, R6 ;  /* 0x0000000693067220 */ /* 0x000fe20000410000 */
[-C--:B------:R-:W-:Y:S01]  /*8290*/  FSEL R8, R8, R100.reuse, P5 ;  /* 0x0000006408087208 */ /* 0x080fe20002800000 */
        /* <DEDUP_REMOVED lines=87> */
[----:B------:R-:W-:Y:S02]  /*8810*/  STS [R194+0xa000], R134 ;  /* 0x00a00086c2007388 */ /* 0x000fe40000000800 */
[----:B------:R-:W-:Y:S02]  /*8820*/  @P1 FADD.FTZ R0, -R0, R63 ;  /* 0x0000003f00001221 */ /* 0x000fe40000010100 */
[----:B------:R-:W-:Y:S02]  /*8830*/  STS [R194+0xa400], R20 ;  /* 0x00a40014c2007388 */ /* 0x000fe40000000800 */
        /* <DEDUP_REMOVED lines=8> */
[----:B------:R1:W-:Y:S04]  /*88c0*/  STS [R196+0xa400], R54 ;  /* 0x00a40036c4007388 */ /* 0x0003e80000000800 */
[----:B------:R-:W-:Y:S04]  /*88d0*/  STS [R195+0xa000], R64 ;  /* 0x00a00040c3007388 */ /* 0x000fe80000000800 */
[----:B------:R-:W-:Y:S04]  /*88e0*/  STS [R195+0xa400], R101 ;  /* 0x00a40065c3007388 */ /* 0x000fe80000000800 */
[----:B------:R-:W-:Y:S04]  /*88f0*/  STS [R196+0xc000], R16 ;  /* 0x00c00010c4007388 */ /* 0x000fe80000000800 */
[----:B------:R2:W-:Y:S04]  /*8900*/  STS [R196+0xc400], R0 ;  /* 0x00c40000c4007388 */ /* 0x0005e80000000800 */
[----:B------:R-:W-:Y:S04]  /*8910*/  STS [R195+0xc000], R100 ;  /* 0x00c00064c3007388 */ /* 0x000fe80000000800 */
[----:B------:R-:W-:Y:S01]  /*8920*/  STS [R195+0xc400], R7 ;  /* 0x00c40007c3007388 */ /* 0x000fe20000000800 */
[----:B-1----:R-:W-:Y:S01]  /*8930*/  IMAD.MOV.U32 R54, RZ, RZ, R217 ;  /* 0x000000ffff367224 */ /* 0x002fe200078e00d9 */
[----:B------:R-:W-:Y:S01]  /*8940*/  BAR.SYNC.DEFER_BLOCKING 0x0 ;  /* 0x0000000000007b1d */ /* 0x000fe20000010000 */
[----:B--2---:R-:W-:Y:S05]  /*8950*/  LEA R0, R128, UR4, 0x1 ;  /* 0x0000000480007c11 */ /* 0x004fea000f8e08ff */
        /* <DEDUP_REMOVED lines=98> */
.L_x_622:
[----:B------:R-:W-:Y:S01]  /*8f80*/  LDSM.16.M88.4 R16, [R123] ;  /* 0x000000007b10783b */ /* 0x000fe20000000200 */
[----:B------:R-:W-:Y:S01]  /*8f90*/  IMAD.MOV.U32 R53, RZ, RZ, 0x4 ;  /* 0x00000004ff357424 */ /* 0x000fe200078e00ff */
        /* <DEDUP_REMOVED lines=56> */
[----:B------:R-:W-:Y:S04]  /*9320*/  MOV R40, UR43 ;  /* 0x0000002b00287c02 */ /* 0x000fe80008000f00 */
        /* <DEDUP_REMOVED lines=19> */
[----:B------:R-:W-:Y:S04]  /*9460*/  IMAD.U32 R22, RZ, RZ, UR47 ;  /* 0x0000002fff167e24 */ /* 0x000fe8000f8e00ff */
        /* <DEDUP_REMOVED lines=12> */
[----:B------:R-:W-:Y:S01]  /*9530*/  IMAD.U32 R25, RZ, RZ, UR44 ;  /* 0x0000002cff197e24 */ /* 0x000fe2000f8e00ff */
[----:B------:R-:W-:Y:S01]  /*9540*/  MOV R53, UR33 ;  /* 0x0000002100357c02 */ /* 0x000fe20008000f00 */
        /* <DEDUP_REMOVED lines=218> */
.L_x_624:
        /* <DEDUP_REMOVED lines=19> */
.L_x_625:
        /* <DEDUP_REMOVED lines=40> */
.L_x_627:
[----:B------:R-:W-:Y:S05]  /*a6a0*/  BSYNC B0 ;  /* 0x0000000000007941 */ /* 0x000fea0003800000 */
.L_x_626:
        /* <DEDUP_REMOVED lines=13> */
.L_x_629:
[----:B------:R-:W-:Y:S05]  /*a780*/  BSYNC B0 ;  /* 0x0000000000007941 */ /* 0x000fea0003800000 */
.L_x_628:
        /* <DEDUP_REMOVED lines=27> */
.L_x_631:
[----:B------:R-:W-:Y:S05]  /*a940*/  BSYNC B0 ;  /* 0x0000000000007941 */ /* 0x000fea0003800000 */
.L_x_630:
        /* <DEDUP_REMOVED lines=13> */
.L_x_604:
[----:B------:R-:W-:Y:S05]  /*aa20*/  BSYNC B1 ;  /* 0x0000000000017941 */ /* 0x000fea0003800000 */
.L_x_590:
        /* <DEDUP_REMOVED lines=11> */
.L_x_632:
[----:B------:R-:W-:Y:S05]  /*aae0*/  EXIT ;  /* 0x000000000000794d */ /* 0x000fea0003800000 */
.L_x_634:
        /* <DEDUP_REMOVED lines=9> */
.L_x_710:


//--------------------- .text._ZN5flash44flash_bwd_dq_dk_dv_loop_seqk_parallel_kernelI23Flash_bwd_kernel_traitsILi32ELi128ELi128ELi8ELi4ELi4ELi4ELb0ELb0EN7cutlass10bfloat16_tE19Flash_kernel_traitsILi32ELi128ELi128ELi8ES3_EELb0ELb1ELb0ELb1ELb0ELb0ELb1EEEvNS_16Flash_bwd_paramsE --------------------------
	.section	.text._ZN5flash44flash_bwd_dq_dk_dv_loop_seqk_parallel_kernelI23Flash_bwd_kernel_traitsILi32ELi128ELi128ELi8ELi4ELi4ELi4ELb0ELb0EN7cutlass10bfloat16_tE19Flash_kernel_traitsILi32ELi128ELi128ELi8ES3_EELb0ELb1ELb0ELb1ELb0ELb0ELb1EEEvNS_16Flash_bwd_paramsE,"ax",@progbits
	.align	128
        .global         _ZN5flash44flash_bwd_dq_dk_dv_loop_seqk_parallel_kernelI23Flash_bwd_kernel_traitsILi32ELi128ELi128ELi8ELi4ELi4ELi4ELb0ELb0EN7cutlass10bfloat16_tE19Flash_kernel_traitsILi32ELi128ELi128ELi8ES3_EELb0ELb1ELb0ELb1ELb0ELb0ELb1EEEvNS_16Flash_bwd_paramsE
        .type           _ZN5flash44flash_bwd_dq_dk_dv_loop_seqk_parallel_kernelI23Flash_bwd_kernel_traitsILi32ELi128ELi128ELi8ELi4ELi4ELi4ELb0ELb0EN7cutlass10bfloat16_tE19Flash_kernel_traitsILi32ELi128ELi128ELi8ES3_EELb0ELb1ELb0ELb1ELb0ELb0ELb1EEEvNS_16Flash_bwd_paramsE,@function
        .size           _ZN5flash44flash_bwd_dq_dk_dv_loop_seqk_parallel_kernelI23Flash_bwd_kernel_traitsILi32ELi128ELi128ELi8ELi4ELi4ELi4ELb0ELb0EN7cutlass10bfloat16_tE19Flash_kernel_traitsILi32ELi128ELi128ELi8ES3_EELb0ELb1ELb0ELb1ELb0ELb0ELb1EEEvNS_16Flash_bwd_paramsE,(.L_x_711 - _ZN5flash44flash_bwd_dq_dk_dv_loop_seqk_parallel_kernelI23Flash_bwd_kernel_traitsILi32ELi128ELi128ELi8ELi4ELi4ELi4ELb0ELb0EN7cutlass10bfloat16_tE19Flash_kernel_traitsILi32ELi128ELi128ELi8ES3_EELb0ELb1ELb0ELb1ELb0ELb0ELb1EEEvNS_16Flash_bwd_paramsE)
        .other          _ZN5flash44flash_bwd_dq_dk_dv_loop_seqk_parallel_kernelI23Flash_bwd_kernel_traitsILi32ELi128ELi128ELi8ELi4ELi4ELi4ELb0ELb0EN7cutlass10bfloat16_tE19Flash_kernel_traitsILi32ELi128ELi128ELi8ES3_EELb0ELb1ELb0ELb1ELb0ELb0ELb1EEEvNS_16Flash_bwd_paramsE,@"STO_CUDA_ENTRY STV_DEFAULT"
_ZN5flash44flash_bwd_dq_dk_dv_loop_seqk_parallel_kernelI23Flash_bwd_kernel_traitsILi32ELi128ELi128ELi8ELi4ELi4ELi4ELb0ELb0EN7cutlass10bfloat16_tE19Flash_kernel_traitsILi32ELi128ELi128ELi8ES3_EELb0ELb1ELb0ELb1ELb0ELb0ELb1EEEvNS_16Flash_bwd_paramsE:
.text._ZN5flash44flash_bwd_dq_dk_dv_loop_seqk_parallel_kernelI23Flash_bwd_kernel_traitsILi32ELi128ELi128ELi8ELi4ELi4ELi4ELb0ELb0EN7cutlass10bfloat16_tE19Flash_kernel_traitsILi32ELi128ELi128ELi8ES3_EELb0ELb1ELb0ELb1ELb0ELb0ELb1EEEvNS_16Flash_bwd_paramsE:
        /* <DEDUP_REMOVED lines=14> */
[----:B------:R-:W3:Y:S01]  /*00e0*/  S2UR UR4, SR_CgaCtaId ;  /* 0x00000000000479c3 */ /* 0x000ee20000008800 */
[----:B------:R-:W-:Y:S01]  /*00f0*/  UMOV UR5, 0x400 ;  /* 0x0000040000057882 */ /* 0x000fe20000000000 */
[----:B------:R-:W-:Y:S01]  /*0100*/  IMAD.MOV.U32 R126, RZ, RZ, 0x20 ;  /* 0x00000020ff7e7424 */ /* 0x000fe200078e00ff */
[----:B------:R-:W-:Y:S01]  /*0110*/  ULDC.64 UR10, c[0x0][0x208] ;  /* 0x00008200000a7ab9 */ /* 0x000fe20000000a00 */
[----:B------:R-:W-:Y:S01]  /*0120*/  IMAD.MOV.U32 R191, RZ, RZ, -0x10 ;  /* 0xfffffff0ffbf7424 */ /* 0x000fe200078e00ff */
[----:B------:R-:W-:Y:S01]  /*0130*/  UMOV UR60, 0xffffe000 ;  /* 0xffffe000003c7882 */ /* 0x000fe20000000000 */
[----:B------:R-:W-:Y:S02]  /*0140*/  IMAD.MOV.U32 R120, RZ, RZ, 0x40 ;  /* 0x00000040ff787424 */ /* 0x000fe400078e00ff */
[----:B------:R-:W4:Y:S08]  /*0150*/  S2UR UR41, SR_CTAID.Y ;  /* 0x00000000002979c3 */ /* 0x000f300000002600 */
[----:B------:R-:W5:Y:S01]  /*0160*/  S2UR UR57, SR_CTAID.Z ;  /* 0x00000000003979c3 */ /* 0x000f620000002700 */
[----:B---3--:R-:W-:-:S06]  /*0170*/  ULEA UR4, UR4, UR5, 0x18 ;  /* 0x0000000504047291 */ /* 0x008fcc000f8ec03f */
[----:B------:R-:W-:Y:S01]  /*0180*/  IMAD.U32 R123, RZ, RZ, UR4 ;  /* 0x00000004ff7b7e24 */ /* 0x000fe2000f8e00ff */
[----:B--2---:R-:W-:Y:S01]  /*0190*/  SHF.R.S32.HI R7, RZ, 0x1f, R19 ;  /* 0x0000001fff077819 */ /* 0x004fe20000011413 */
[----:B----4-:R-:W-:-:S03]  /*01a0*/  USHF.L.U32 UR5, UR41, 0x7, URZ ;  /* 0x0000000729057899 */ /* 0x010fc6000800063f */
[CC--:B------:R-:W-:Y:S02]  /*01b0*/  LEA.HI R6, R7.reuse, R19.reuse, RZ, 0x4 ;  /* 0x0000001307067211 */ /* 0x0c0fe400078f20ff */
[CC--:B------:R-:W-:Y:S02]  /*01c0*/  LEA.HI R21, R7.reuse, R19.reuse, RZ, 0x3 ;  /* 0x0000001307157211 */ /* 0x0c0fe400078f18ff */
[----:B------:R-:W-:Y:S01]  /*01d0*/  SHF.R.S32.HI R2, RZ, 0x4, R6 ;  /* 0x00000004ff027819 */ /* 0x000fe20000011406 */
[----:B-----5:R-:W-:Y:S01]  /*01e0*/  USHF.R.S32.HI UR6, URZ, 0x1f, UR57 ;  /* 0x0000001f3f067899 */ /* 0x020fe20008011439 */
[----:B------:R-:W-:Y:S02]  /*01f0*/  LEA.HI R8, R7, R19, RZ, 0x2 ;  /* 0x0000001307087211 */ /* 0x000fe400078f10ff */
[----:B-1----:R-:W-:Y:S02]  /*0200*/  LEA.HI R0, R6, R2, RZ, 0x1 ;  /* 0x0000000206007211 */ /* 0x002fe400078f08ff */
[----:B------:R-:W-:-:S02]  /*0210*/  LOP3.LUT R4, R21, 0xfffffff8, RZ, 0xc0, !PT ;  /* 0xfffffff815047812 */ /* 0x000fc400078ec0ff */
[----:B------:R-:W-:Y:S02]  /*0220*/  LOP3.LUT R0, R0, 0xfffffffe, RZ, 0xc0, !PT ;  /* 0xfffffffe00007812 */ /* 0x000fe400078ec0ff */
[----:B------:R-:W-:Y:S01]  /*0230*/  SHF.R.S32.HI R3, RZ, 0x3, R21 ;  /* 0x00000003ff037819 */ /* 0x000fe20000011415 */
[----:B------:R-:W-:Y:S01]  /*0240*/  IMAD.IADD R9, R19, 0x1, -R4 ;  /* 0x0000000113097824 */ /* 0x000fe200078e0a04 */
[----:B------:R-:W-:Y:S01]  /*0250*/  LOP3.LUT R5, R8, 0xfffffffc, RZ, 0xc0, !PT ;  /* 0xfffffffc08057812 */ /* 0x000fe200078ec0ff */
[----:B------:R-:W-:Y:S01]  /*0260*/  IMAD.IADD R15, R2, 0x1, -R0 ;  /* 0x00000001020f7824 */ /* 0x000fe200078e0a00 */
[-C--:B------:R-:W-:Y:S01]  /*0270*/  LEA.HI R17, R7, R19.reuse, RZ, 0x5 ;  /* 0x0000001307117211 */ /* 0x080fe200078f28ff */
[----:B------:R-:W-:Y:S01]  /*0280*/  IMAD.SHL.U32 R0, R3, 0x40, RZ ;  /* 0x0000004003007824 */ /* 0x000fe200078e00ff */
[----:B------:R-:W-:Y:S01]  /*0290*/  LEA.HI R3, R7, R19, RZ, 0x7 ;  /* 0x0000001307037211 */ /* 0x000fe200078f38ff */
[----:B------:R-:W-:Y:S01]  /*02a0*/  IMAD.IADD R12, R19, 0x1, -R5 ;  /* 0x00000001130c7824 */ /* 0x000fe200078e0a05 */
[----:B------:R-:W-:-:S02]  /*02b0*/  LEA.HI R13, R9, R9, RZ, 0x1 ;  /* 0x00000009090d7211 */ /* 0x000fc400078f08ff */
[----:B------:R-:W-:Y:S01]  /*02c0*/  LOP3.LUT R0, R0, 0xc0, RZ, 0xc0, !PT ;  /* 0x000000c000007812 */ /* 0x000fe200078ec0ff */
[----:B------:R-:W-:Y:S01]  /*02d0*/  IMAD.SHL.U32 R16, R12, 0x8, RZ ;  /* 0x000000080c107824 */ /* 0x000fe200078e00ff */
[----:B------:R-:W-:Y:S02]  /*02e0*/  SHF.R.S32.HI R10, RZ, 0x7, R3 ;  /* 0x00000007ff0a7819 */ /* 0x000fe40000011403 */
[----:B------:R-:W-:Y:S02]  /*02f0*/  LOP3.LUT R2, R13, 0x3fffffe, RZ, 0xc0, !PT ;  /* 0x03fffffe0d027812 */ /* 0x000fe400078ec0ff */
[----:B------:R-:W-:Y:S01]  /*0300*/  SHF.R.U32.HI R4, RZ, 0x3, R0 ;  /* 0x00000003ff047819 */ /* 0x000fe20000011600 */
[----:B------:R1:W-:Y:S01]  /*0310*/  STL [R1+0x80], R16 ;  /* 0x0000801001007387 */ /* 0x0003e20000100800 */
[----:B------:R-:W-:Y:S01]  /*0320*/  LOP3.LUT R3, R0, 0x18, R16, 0xf8, !PT ;  /* 0x0000001800037812 */ /* 0x000fe200078ef810 */
[----:B------:R-:W-:Y:S01]  /*0330*/  IMAD.IADD R2, R9, 0x1, -R2 ;  /* 0x0000000109027824 */ /* 0x000fe200078e0a02 */
[----:B------:R-:W-:Y:S01]  /*0340*/  SHF.R.S32.HI R24, RZ, 0x5, R17 ;  /* 0x00000005ff187819 */ /* 0x000fe20000011411 */
[----:B------:R-:W-:Y:S01]  /*0350*/  IMAD R0, R10, 0x8, R15 ;  /* 0x000000080a007824 */ /* 0x000fe200078e020f */
[----:B------:R-:W-:-:S02]  /*0360*/  LOP3.LUT R14, R3, R4, RZ, 0x3c, !PT ;  /* 0x00000004030e7212 */ /* 0x000fc400078e3cff */
[----:B------:R-:W-:Y:S01]  /*0370*/  LOP3.LUT R3, R6, 0xfffffff0, RZ, 0xc0, !PT ;  /* 0xfffffff006037812 */ /* 0x000fe200078ec0ff */
[----:B------:R-:W-:Y:S01]  /*0380*/  IMAD R20, R0, 0x8, R2 ;  /* 0x0000000800147824 */ /* 0x000fe200078e0202 */
        /* <DEDUP_REMOVED lines=11> */
[----:B------:R-:W-:-:S02]  /*0440*/  LOP3.LUT R4, R11, 0xfffffff8, RZ, 0xc0, !PT ;  /* 0xfffffff80b047812 */ /* 0x000fc400078ec0ff */
[--C-:B------:R-:W-:Y:S02]  /*0450*/  SHF.R.S32.HI R7, RZ, 0x1, R0.reuse ;  /* 0x00000001ff077819 */ /* 0x100fe40000011400 */
[----:B------:R-:W-:Y:S02]  /*0460*/  SHF.R.S32.HI R8, RZ, 0x1f, R0 ;  /* 0x0000001fff087819 */ /* 0x000fe40000011400 */
[----:B------:R-:W-:Y:S01]  /*0470*/  LOP3.LUT R5, R0, 0x7fffffe, RZ, 0xc0, !PT ;  /* 0x07fffffe00057812 */ /* 0x000fe200078ec0ff */
[----:B------:R-:W-:Y:S02]  /*0480*/  IMAD.IADD R0, R16, 0x1, -R3 ;  /* 0x0000000110007824 */ /* 0x000fe400078e0a03 */
[----:B------:R-:W-:Y:S02]  /*0490*/  IMAD R3, R24, 0x8, R6 ;  /* 0x0000000818037824 */ /* 0x000fe400078e0206 */
[----:B------:R-:W-:Y:S01]  /*04a0*/  IMAD.IADD R16, R2, 0x1, -R4 ;  /* 0x0000000102107824 */ /* 0x000fe200078e0a04 */
[----:B------:R-:W-:Y:S01]  /*04b0*/  LEA.HI R4, R8, R7, RZ, 0x2 ;  /* 0x0000000708047211 */ /* 0x000fe200078f10ff */
[----:B------:R-:W-:Y:S01]  /*04c0*/  IMAD.IADD R18, R2, 0x1, -R5 ;  /* 0x0000000102127824 */ /* 0x000fe200078e0a05 */
[----:B------:R-:W-:Y:S01]  /*04d0*/  LOP3.LUT R2, R0, 0x1, RZ, 0xc0, !PT ;  /* 0x0000000100027812 */ /* 0x000fe200078ec0ff */
[----:B------:R-:W-:Y:S01]  /*04e0*/  IMAD.U32 R22, R3, 0x20, R14 ;  /* 0x0000002003167824 */ /* 0x000fe200078e000e */
[----:B------:R-:W-:-:S02]  /*04f0*/  SHF.R.S32.HI R5, RZ, 0x1f, R17 ;  /* 0x0000001fff057819 */ /* 0x000fc40000011411 */
[----:B------:R-:W-:Y:S02]  /*0500*/  LOP3.LUT R3, R4, 0xfffffffc, RZ, 0xc0, !PT ;  /* 0xfffffffc04037812 */ /* 0x000fe400078ec0ff */
[----:B------:R-:W-:Y:S01]  /*0510*/  ISETP.NE.U32.AND P6, PT, R2, 0x1, PT ;  /* 0x000000010200780c */ /* 0x000fe20003fc5070 */
[----:B------:R-:W-:Y:S01]  /*0520*/  STL [R1+0xb8], R22 ;  /* 0x0000b81601007387 */ /* 0x000fe20000100800 */
[----:B------:R-:W-:Y:S01]  /*0530*/  LOP3.LUT R4, R17, 0xffffffe0, RZ, 0xc0, !PT ;  /* 0xffffffe011047812 */ /* 0x000fe200078ec0ff */
[----:B------:R-:W-:Y:S01]  /*0540*/  IMAD.IADD R14, R7, 0x1, -R3 ;  /* 0x00000001070e7824 */ /* 0x000fe200078e0a03 */
[----:B------:R-:W-:Y:S01]  /*0550*/  LEA.HI R2, R5, R24, RZ, 0x2 ;  /* 0x0000001805027211 */ /* 0x000fe200078f10ff */
[----:B------:R-:W-:Y:S01]  /*0560*/  IMAD.SHL.U32 R5, R12, 0x2, RZ ;  /* 0x000000020c057824 */ /* 0x000fe200078e00ff */
[----:B------:R-:W-:Y:S01]  /*0570*/  LEA.HI R8, R0, R0, RZ, 0x1 ;  /* 0x0000000000087211 */ /* 0x000fe200078f08ff */
[----:B------:R-:W-:Y:S01]  /*0580*/  IMAD.IADD R23, R19, 0x1, -R4 ;  /* 0x0000000113177824 */ /* 0x000fe200078e0a04 */
[----:B------:R-:W-:Y:S01]  /*0590*/  LOP3.LUT R3, R2, 0xfffffffc, RZ, 0xc0, !PT ;  /* 0xfffffffc02037812 */ /* 0x000fe200078ec0ff */
[----:B------:R-:W-:Y:S01]  /*05a0*/  IMAD.SHL.U32 R4, R9, 0x40, RZ ;  /* 0x0000004009047824 */ /* 0x000fe200078e00ff */
[----:B------:R-:W-:Y:S01]  /*05b0*/  SHF.R.S32.HI R2, RZ, 0x1, R13 ;  /* 0x00000001ff027819 */ /* 0x000fe2000001140d */
[----:B------:R-:W-:Y:S01]  /*05c0*/  IMAD R13, R10, 0x2000, R5 ;  /* 0x000020000a0d7824 */ /* 0x000fe200078e0205 */
[----:B------:R-:W-:Y:S01]  /*05d0*/  SHF.R.S32.HI R7, RZ, 0x1f, R23 ;  /* 0x0000001fff077819 */ /* 0x000fe20000011417 */
[----:B------:R-:W-:Y:S01]  /*05e0*/  IMAD.IADD R130, R24, 0x1, -R3 ;  /* 0x0000000118827824 */ /* 0x000fe200078e0a03 */
[----:B------:R-:W-:Y:S01]  /*05f0*/  LOP3.LUT R3, R8, 0x3fffffe, RZ, 0xc0, !PT ;  /* 0x03fffffe08037812 */ /* 0x000fe200078ec0ff */
[----:B------:R-:W-:Y:S01]  /*0600*/  IMAD.SHL.U32 R116, R2, 0x40, RZ ;  /* 0x0000004002747824 */ /* 0x000fe200078e00ff */
[----:B------:R-:W-:Y:S01]  /*0610*/  LOP3.LUT R6, R4, 0x1c0, RZ, 0xc0, !PT ;  /* 0x000001c004067812 */ /* 0x000fe200078ec0ff */
[C---:B------:R-:W-:Y:S01]  /*0620*/  IMAD.SHL.U32 R4, R0.reuse, 0x40, RZ ;  /* 0x0000004000047824 */ /* 0x040fe200078e00ff */
[C---:B------:R-:W-:Y:S01]  /*0630*/  LOP3.LUT P5, RZ, R0.reuse, 0x2, RZ, 0xc0, !PT ;  /* 0x0000000200ff7812 */ /* 0x040fe200078ac0ff */
[C---:B------:R-:W-:Y:S01]  /*0640*/  IMAD.IADD R9, R0.reuse, 0x1, -R3 ;  /* 0x0000000100097824 */ /* 0x040fe200078e0a03 */
[----:B------:R-:W-:Y:S01]  /*0650*/  LOP3.LUT P4, RZ, R0, 0x4, RZ, 0xc0, !PT ;  /* 0x0000000400ff7812 */ /* 0x000fe2000788c0ff */
[----:B------:R-:W-:Y:S01]  /*0660*/  IMAD.SHL.U32 R0, R130, 0x10, RZ ;  /* 0x0000001082007824 */ /* 0x000fe200078e00ff */
[----:B------:R-:W-:Y:S01]  /*0670*/  LEA.HI R7, R7, R23, RZ, 0x2 ;  /* 0x0000001707077211 */ /* 0x000fe200078f10ff */
[----:B------:R-:W-:Y:S01]  /*0680*/  IMAD.SHL.U32 R19, R19, 0x2, RZ ;  /* 0x0000000213137824 */ /* 0x000fe200078e00ff */
[----:B------:R-:W-:Y:S01]  /*0690*/  LOP3.LUT R4, R4, 0x1c0, RZ, 0xc0, !PT ;  /* 0x000001c004047812 */ /* 0x000fe200078ec0ff */
[----:B------:R-:W-:Y:S01]  /*06a0*/  STL [R1+0xc0], R23 ;  /* 0x0000c01701007387 */ /* 0x000fe20000100800 */
[----:B------:R-:W-:Y:S01]  /*06b0*/  LOP3.LUT P0, RZ, R2, 0x2, RZ, 0xc0, !PT ;  /* 0x0000000202ff7812 */ /* 0x000fe2000780c0ff */
[----:B------:R-:W-:Y:S01]  /*06c0*/  IMAD.SHL.U32 R2, R130, 0x400, RZ ;  /* 0x0000040082027824 */ /* 0x000fe200078e00ff */
[----:B------:R-:W-:-:S02]  /*06d0*/  SHF.R.S32.HI R3, RZ, 0x3, R11 ;  /* 0x00000003ff037819 */ /* 0x000fc4000001140b */
[----:B------:R-:W-:Y:S02]  /*06e0*/  LOP3.LUT R116, R116, 0xc0, RZ, 0xc0, !PT ;  /* 0x000000c074747812 */ /* 0x000fe400078ec0ff */
[----:B------:R-:W-:Y:S01]  /*06f0*/  LEA.HI.SX32 R17, R7, R0, 0x1e ;  /* 0x0000000007117211 */ /* 0x000fe200078ff2ff */
[C---:B------:R-:W-:Y:S01]  /*0700*/  IMAD R18, R3.reuse, 0x8, R18 ;  /* 0x0000000803127824 */ /* 0x040fe200078e0212 */
[----:B------:R-:W-:Y:S01]  /*0710*/  LEA.HI R4, R4, R4, RZ, 0x1d ;  /* 0x0000000404047211 */ /* 0x000fe200078fe8ff */
[----:B------:R-:W-:Y:S01]  /*0720*/  IMAD R12, R3, 0x200, R2 ;  /* 0x00000200030c7824 */ /* 0x000fe200078e0202 */
[----:B------:R-:W-:Y:S01]  /*0730*/  LOP3.LUT R0, R6, 0x30, R0, 0xf8, !PT ;  /* 0x0000003006007812 */ /* 0x000fe200078ef800 */
[----:B------:R-:W-:Y:S01]  /*0740*/  STL [R1+0xb4], R17 ;  /* 0x0000b41101007387 */ /* 0x000fe20000100800 */
[----:B------:R-:W-:Y:S02]  /*0750*/  LOP3.LUT R3, R116, 0x8, R21, 0xf8, !PT ;  /* 0x0000000874037812 */ /* 0x000fe400078ef815 */
[----:B------:R-:W-:-:S02]  /*0760*/  IADD3 R13, R4, R13, R2 ;  /* 0x0000000d040d7210 */ /* 0x000fc40007ffe002 */
[----:B------:R-:W-:Y:S02]  /*0770*/  SHF.R.U32.HI R116, RZ, 0x3, R116 ;  /* 0x00000003ff747819 */ /* 0x000fe40000011674 */
[----:B------:R-:W-:Y:S01]  /*0780*/  LOP3.LUT R4, R0, 0x8, R21, 0xf8, !PT ;  /* 0x0000000800047812 */ /* 0x000fe200078ef815 */
[----:B------:R-:W-:Y:S01]  /*0790*/  IMAD R0, R130, 0x200, R5 ;  /* 0x0000020082007824 */ /* 0x000fe200078e0205 */
[----:B------:R-:W-:Y:S01]  /*07a0*/  SHF.R.U32.HI R2, RZ, 0x3, R6 ;  /* 0x00000003ff027819 */ /* 0x000fe20000011606 */
[----:B------:R-:W-:Y:S01]  /*07b0*/  IMAD.SHL.U32 R6, R15, 0x8, RZ ;  /* 0x000000080f067824 */ /* 0x000fe200078e00ff */
[----:B------:R-:W-:Y:S01]  /*07c0*/  LOP3.LUT R116, R3, R116, RZ, 0x3c, !PT ;  /* 0x0000007403747212 */ /* 0x000fe200078e3cff */
[----:B------:R-:W-:Y:S01]  /*07d0*/  IMAD R11, R9, 0x20, R0 ;  /* 0x00000020090b7824 */ /* 0x000fe200078e0200 */
[----:B------:R-:W-:Y:S01]  /*07e0*/  LOP3.LUT R3, R4, R2, RZ, 0x3c, !PT ;  /* 0x0000000204037212 */ /* 0x000fe200078e3cff */
[----:B------:R-:W-:Y:S01]  /*07f0*/  IMAD.SHL.U32 R0, R10, 0x8, RZ ;  /* 0x000000080a007824 */ /* 0x000fe200078e00ff */
[----:B------:R-:W-:Y:S01]  /*0800*/  LOP3.LUT R2, R19, 0x6, RZ, 0xc0, !PT ;  /* 0x0000000613027812 */ /* 0x000fe200078ec0ff */
[C---:B------:R-:W-:Y:S01]  /*0810*/  IMAD.SHL.U32 R4, R16.reuse, 0x40, RZ ;  /* 0x0000004010047824 */ /* 0x040fe200078e00ff */
[----:B------:R-:W-:Y:S01]  /*0820*/  R2P PR, R16, 0x6 ;  /* 0x0000000610007804 */ /* 0x000fe20000000000 */
[C---:B------:R-:W-:Y:S01]  /*0830*/  IMAD.SHL.U32 R9, R15.reuse, 0x10, RZ ;  /* 0x000000100f097824 */ /* 0x040fe200078e00ff */
[----:B------:R-:W-:Y:S01]  /*0840*/  LOP3.LUT R7, R0, 0x8, RZ, 0xc0, !PT ;  /* 0x0000000800077812 */ /* 0x000fe200078ec0ff */
[----:B------:R-:W-:Y:S01]  /*0850*/  IMAD R2, R10, 0x40, R2 ;  /* 0x000000400a027824 */ /* 0x000fe200078e0202 */
[----:B------:R-:W-:Y:S01]  /*0860*/  SHF.R.S32.HI R0, RZ, 0x1, R8 ;  /* 0x00000001ff007819 */ /* 0x000fe20000011408 */
[----:B------:R-:W-:Y:S01]  /*0870*/  IMAD.U32 R116, R20, 0x20, R116 ;  /* 0x0000002014747824 */ /* 0x000fe200078e0074 */
[----:B------:R-:W-:Y:S01]  /*0880*/  LOP3.LUT R4, R4, 0x1c0, RZ, 0xc0, !PT ;  /* 0x000001c004047812 */ /* 0x000fe200078ec0ff */
[----:B------:R-:W-:Y:S01]  /*0890*/  IMAD R3, R15, 0x200, R3 ;  /* 0x000002000f037824 */ /* 0x000fe200078e0203 */
[----:B------:R1:W-:Y:S01]  /*08a0*/  STL [R1+0xc8], R2 ;  /* 0x0000c80201007387 */ /* 0x0003e20000100800 */
[C---:B------:R-:W-:Y:S01]  /*08b0*/  LOP3.LUT P3, RZ, R0.reuse, 0x2, RZ, 0xc0, !PT ;  /* 0x0000000200ff7812 */ /* 0x040fe2000786c0ff */
[----:B------:R-:W-:Y:S01]  /*08c0*/  IMAD.SHL.U32 R0, R0, 0x40, RZ ;  /* 0x0000004000007824 */ /* 0x000fe200078e00ff */
[----:B------:R-:W-:-:S02]  /*08d0*/  LOP3.LUT R6, R6, 0x8, RZ, 0xc0, !PT ;  /* 0x0000000806067812 */ /* 0x000fc400078ec0ff */
[----:B------:R-:W-:Y:S02]  /*08e0*/  SHF.R.U32.HI R119, RZ, 0x3, R4 ;  /* 0x00000003ff777819 */ /* 0x000fe40000011604 */
[----:B------:R-:W-:Y:S02]  /*08f0*/  LOP3.LUT R0, R0, 0xc0, RZ, 0xc0, !PT ;  /* 0x000000c000007812 */ /* 0x000fe400078ec0ff */
[----:B------:R-:W-:Y:S02]  /*0900*/  LOP3.LUT R9, R7, 0x10, R9, 0xf8, !PT ;  /* 0x0000001007097812 */ /* 0x000fe400078ef809 */
[----:B------:R-:W-:Y:S02]  /*0910*/  SHF.R.U32.HI R8, RZ, 0x3, R0 ;  /* 0x00000003ff087819 */ /* 0x000fe40000011600 */
[----:B------:R-:W-:Y:S01]  /*0920*/  LOP3.LUT R119, R119, R4, R6, 0x1e, !PT ;  /* 0x0000000477777212 */ /* 0x000fe200078e1e06 */
[----:B------:R-:W-:Y:S01]  /*0930*/  IMAD.U32 R4, RZ, RZ, UR6 ;  /* 0x00000006ff047e24 */ /* 0x000fe2000f8e00ff */
[----:B------:R-:W-:Y:S01]  /*0940*/  LOP3.LUT R8, R8, R0, R7, 0x1e, !PT ;  /* 0x0000000008087212 */ /* 0x000fe200078e1e07 */
[----:B------:R-:W-:Y:S01]  /*0950*/  IMAD.SHL.U32 R0, R18, 0x20, RZ ;  /* 0x0000002012007824 */ /* 0x000fe200078e00ff */
[----:B------:R-:W-:Y:S01]  /*0960*/  USHF.R.S32.HI UR6, URZ, 0x1f, UR41 ;  /* 0x0000001f3f067899 */ /* 0x000fe20008011429 */
[----:B------:R-:W-:Y:S01]  /*0970*/  VIADD R4, R17, 0x1 ;  /* 0x0000000111047836 */ /* 0x000fe20000000000 */
[----:B------:R-:W-:Y:S01]  /*0980*/  LEA R197, R13, UR4, 0x1 ;  /* 0x000000040dc57c11 */ /* 0x000fe2000f8e08ff */
[----:B------:R-:W-:Y:S01]  /*0990*/  IMAD R130, R130, 0x200, R0 ;  /* 0x0000020082827824 */ /* 0x000fe200078e0200 */
[----:B------:R-:W-:Y:S01]  /*09a0*/  SEL R117, R126, 0xffffffe0, !P0 ;  /* 0xffffffe07e757807 */ /* 0x000fe20004000000 */
[----:B------:R-:W-:Y:S01]  /*09b0*/  IMAD.IADD R8, R8, 0x1, R11 ;  /* 0x0000000108087824 */ /* 0x000fe200078e020b */
[----:B------:R-:W-:Y:S01]  /*09c0*/  SEL R191, R191, 0x10, !P6 ;  /* 0x00000010bfbf7807 */ /* 0x000fe20007000000 */
[----:B------:R-:W-:Y:S01]  /*09d0*/  IMAD.IADD R119, R12, 0x1, R119 ;  /* 0x000000010c777824 */ /* 0x000fe200078e0277 */
[C---:B------:R-:W-:Y:S01]  /*09e0*/  LOP3.LUT P0, RZ, R14.reuse, 0x2, RZ, 0xc0, !PT ;  /* 0x000000020eff7812 */ /* 0x040fe2000780c0ff */
[----:B-1----:R-:W-:Y:S01]  /*09f0*/  IMAD.SHL.U32 R2, R14, 0x40, RZ ;  /* 0x000000400e027824 */ /* 0x002fe200078e00ff */
[----:B------:R-:W-:Y:S01]  /*0a00*/  SEL R193, R126, 0xffffffe0, !P5 ;  /* 0xffffffe07ec17807 */ /* 0x000fe20006800000 */
[C---:B------:R-:W-:Y:S01]  /*0a10*/  VIADD R192, R197.reuse, 0x40 ;  /* 0x00000040c5c07836 */ /* 0x040fe20000000000 */
[----:B------:R-:W-:Y:S01]  /*0a20*/  SEL R120, R120, 0xffffffc0, !P2 ;  /* 0xffffffc078787807 */ /* 0x000fe20005000000 */
[C---:B------:R-:W-:Y:S01]  /*0a30*/  @P4 VIADD R192, R197.reuse, 0xffffffc0 ;  /* 0xffffffc0c5c04836 */ /* 0x040fe20000000000 */
[----:B------:R-:W-:Y:S01]  /*0a40*/  LOP3.LUT R2, R2, 0xc0, RZ, 0xc0, !PT ;  /* 0x000000c002027812 */ /* 0x000fe200078ec0ff */
[----:B------:R-:W-:Y:S01]  /*0a50*/  IMAD.IADD R196, R197, 0x1, R191 ;  /* 0x00000001c5c47824 */ /* 0x000fe200078e02bf */
[----:B------:R-:W-:Y:S01]  /*0a60*/  SEL R126, R126, 0xffffffe0, !P0 ;  /* 0xffffffe07e7e7807 */ /* 0x000fe20004000000 */
[----:B------:R-:W-:Y:S01]  /*0a70*/  IMAD.IADD R191, R191, 0x1, R192 ;  /* 0x00000001bfbf7824 */ /* 0x000fe200078e02c0 */
[----:B------:R-:W-:Y:S01]  /*0a80*/  SHF.R.U32.HI R5, RZ, 0x3, R2 ;  /* 0x00000003ff057819 */ /* 0x000fe20000011602 */
[--C-:B------:R-:W-:Y:S01]  /*0a90*/  IMAD.IADD R198, R197, 0x1, R193.reuse ;  /* 0x00000001c5c67824 */ /* 0x100fe200078e02c1 */
[----:B------:R-:W-:Y:S01]  /*0aa0*/  LEA R116, R116, UR4, 0x1 ;  /* 0x0000000474747c11 */ /* 0x000fe2000f8e08ff */
[----:B------:R-:W-:Y:S01]  /*0ab0*/  IMAD.IADD R195, R196, 0x1, R193 ;  /* 0x00000001c4c37824 */ /* 0x000fe200078e02c1 */
[----:B------:R-:W-:Y:S01]  /*0ac0*/  LOP3.LUT R6, R5, R2, R6, 0x1e, !PT ;  /* 0x0000000205067212 */ /* 0x000fe200078e1e06 */
[----:B------:R-:W-:Y:S01]  /*0ad0*/  IMAD.IADD R194, R193, 0x1, R192 ;  /* 0x00000001c1c27824 */ /* 0x000fe200078e02c0 */
[----:B------:R-:W-:Y:S01]  /*0ae0*/  LOP3.LUT R2, R5, R9, R2, 0x1e, !PT ;  /* 0x0000000905027212 */ /* 0x000fe200078e1e02 */
[----:B------:R-:W-:Y:S01]  /*0af0*/  IMAD.IADD R117, R117, 0x1, R116 ;  /* 0x0000000175757824 */ /* 0x000fe200078e0274 */
[----:B------:R-:W-:Y:S01]  /*0b00*/  SHF.R.S32.HI R5, RZ, 0x1f, R17 ;  /* 0x0000001fff057819 */ /* 0x000fe20000011411 */
[----:B------:R-:W-:Y:S01]  /*0b10*/  IMAD.IADD R130, R130, 0x1, R6 ;  /* 0x0000000182827824 */ /* 0x000fe200078e0206 */
[----:B------:R-:W-:Y:S01]  /*0b20*/  LEA R188, R22, UR4, 0x1 ;  /* 0x0000000416bc7c11 */ /* 0x000fe2000f8e08ff */
[----:B------:R-:W-:-:S02]  /*0b30*/  IMAD.IADD R124, R0, 0x1, R2 ;  /* 0x00000001007c7824 */ /* 0x000fc400078e0202 */
[----:B------:R-:W-:Y:S01]  /*0b40*/  IMAD.U32 R0, RZ, RZ, UR5 ;  /* 0x00000005ff007e24 */ /* 0x000fe2000f8e00ff */
[----:B------:R-:W-:Y:S01]  /*0b50*/  USHF.R.S32.HI UR5, URZ, 0x1f, UR57 ;  /* 0x0000001f3f057899 */ /* 0x000fe20008011439 */
[----:B------:R-:W-:Y:S01]  /*0b60*/  IMAD.U32 R2, RZ, RZ, UR6 ;  /* 0x00000006ff027e24 */ /* 0x000fe2000f8e00ff */
[----:B------:R-:W-:Y:S01]  /*0b70*/  UIADD3 UR6, UR4, 0x6000, URZ ;  /* 0x0000600004067890 */ /* 0x000fe2000fffe03f */
[----:B------:R-:W-:Y:S01]  /*0b80*/  STL [R1+0xbc], R5 ;  /* 0x0000bc0501007387 */ /* 0x000fe20000100800 */
[----:B------:R-:W-:Y:S02]  /*0b90*/  IMAD.SHL.U32 R122, R130, 0x2, RZ ;  /* 0x00000002827a7824 */ /* 0x000fe400078e00ff */
[----:B------:R-:W-:Y:S01]  /*0ba0*/  IMAD.U32 R0, RZ, RZ, UR5 ;  /* 0x00000005ff007e24 */ /* 0x000fe2000f8e00ff */
[----:B------:R1:W-:Y:S01]  /*0bb0*/  STL [R1+0xa8], R4 ;  /* 0x0000a80401007387 */ /* 0x0003e20000100800 */
[----:B------:R-:W-:Y:S01]  /*0bc0*/  VIADD R0, R17, 0xffffff80 ;  /* 0xffffff8011007836 */ /* 0x000fe20000000000 */
[----:B------:R-:W-:Y:S01]  /*0bd0*/  UIADD3 UR5, UR4, 0xa000, URZ ;  /* 0x0000a00004057890 */ /* 0x000fe2000fffe03f */
[----:B------:R-:W-:Y:S01]  /*0be0*/  IADD3 R123, R122, 0x4000, R123 ;  /* 0x000040007a7b7810 */ /* 0x000fe20007ffe07b */
[----:B------:R-:W-:-:S02]  /*0bf0*/  IMAD.IADD R193, R193, 0x1, R191 ;  /* 0x00000001c1c17824 */ /* 0x000fc400078e02bf */
[----:B------:R-:W-:Y:S02]  /*0c00*/  SHF.R.S32.HI R2, RZ, 0x1f, R0 ;  /* 0x0000001fff027819 */ /* 0x000fe40000011400 */
[----:B------:R-:W-:Y:S01]  /*0c10*/  LEA R119, R119, UR5, 0x1 ;  /* 0x0000000577777c11 */ /* 0x000fe2000f8e08ff */
[----:B------:R-:W-:Y:S01]  /*0c20*/  IMAD.IADD R123, R123, 0x1, R126 ;  /* 0x000000017b7b7824 */ /* 0x000fe200078e027e */
[C---:B------:R-:W-:Y:S01]  /*0c30*/  SHF.L.U64.HI R2, R0.reuse, 0x2, R2 ;  /* 0x0000000200027819 */ /* 0x040fe20000010202 */
[----:B------:R-:W-:Y:S02]  /*0c40*/  IMAD.SHL.U32 R0, R0, 0x4, RZ ;  /* 0x0000000400007824 */ /* 0x000fe400078e00ff */
[C---:B------:R-:W-:Y:S02]  /*0c50*/  VIADD R125, R119.reuse, 0x20 ;  /* 0x00000020777d7836 */ /* 0x040fe40000000000 */
[----:B------:R2:W-:Y:S01]  /*0c60*/  STL [R1+0xa4], R2 ;  /* 0x0000a40201007387 */ /* 0x0005e20000100800 */
[----:B------:R-:W-:-:S02]  /*0c70*/  @P1 VIADD R125, R119, 0xffffffe0 ;  /* 0xffffffe0777d1836 */ /* 0x000fc40000000000 */
[----:B------:R-:W-:Y:S01]  /*0c80*/  IMAD.IADD R121, R119, 0x1, R120 ;  /* 0x0000000177797824 */ /* 0x000fe200078e0278 */
[----:B------:R3:W-:Y:S01]  /*0c90*/  STL [R1+0xa0], R0 ;  /* 0x0000a00001007387 */ /* 0x0007e20000100800 */
[----:B------:R-:W-:Y:S02]  /*0ca0*/  IMAD.IADD R120, R120, 0x1, R125 ;  /* 0x0000000178787824 */ /* 0x000fe400078e027d */
[C---:B------:R-:W-:Y:S02]  /*0cb0*/  VIADD R129, R125.reuse, 0x2000 ;  /* 0x000020007d817836 */ /* 0x040fe40000000000 */
[C---:B------:R-:W-:Y:S01]  /*0cc0*/  VIADD R128, R125.reuse, 0x4000 ;  /* 0x000040007d807836 */ /* 0x040fe20000000000 */
[----:B-1----:R-:W-:Y:S01]  /*0cd0*/  LEA R4, R8, UR6, 0x1 ;  /* 0x0000000608047c11 */ /* 0x002fe2000f8e08ff */
[----:B------:R-:W-:-:S04]  /*0ce0*/  VIADD R127, R125, 0x6000 ;  /* 0x000060007d7f7836 */ /* 0x000fc80000000000 */
[----:B------:R1:W-:Y:S01]  /*0cf0*/  STL [R1+0xac], R4 ;  /* 0x0000ac0401007387 */ /* 0x0003e20000100800 */
[----:B--2---:R-:W-:Y:S01]  /*0d00*/  LEA R2, R3, UR4, 0x1 ;  /* 0x0000000403027c11 */ /* 0x004fe2000f8e08ff */
[C---:B---3--:R-:W-:Y:S02]  /*0d10*/  VIADD R0, R4.reuse, 0x20 ;  /* 0x0000002004007836 */ /* 0x048fe40000000000 */
[----:B------:R-:W-:-:S05]  /*0d20*/  @P3 VIADD R0, R4, 0xffffffe0 ;  /* 0xffffffe004003836 */ /* 0x000fca0000000000 */
[----:B------:R1:W-:Y:S02]  /*0d30*/  STL [R1+0xb0], R0 ;  /* 0x0000b00001007387 */ /* 0x0003e40000100800 */
.L_x_679:
        /* <DEDUP_REMOVED lines=18> */
[----:B---3--:R-:W-:Y:S01]  /*0e60*/  IMAD.U32 R6, RZ, RZ, UR8 ;  /* 0x00000008ff067e24 */ /* 0x008fe2000f8e00ff */
        /* <DEDUP_REMOVED lines=48> */
.L_x_635:
        /* <DEDUP_REMOVED lines=52> */
[----:B------:R-:W-:-:S02]  /*14b0*/  @UP1 UIADD3 UR47, UR15, UR22, URZ ;  /* 0x000000160f2f1290 */ /* 0x000fc4000fffe03f */
[----:B------:R-:W-:Y:S02]  /*14c0*/  UIMAD.WIDE.U32 UR16, UR6, UR12, URZ ;  /* 0x0000000c061072a5 */ /* 0x000fe4000f8e003f */
[----:B------:R-:W-:Y:S02]  /*14d0*/  UIMAD UR15, UR7, UR12, URZ ;  /* 0x0000000c070f72a4 */ /* 0x000fe4000f8e023f */
[----:B------:R-:W-:Y:S02]  /*14e0*/  UIADD3 UR8, UR13, UR8, URZ ;  /* 0x000000080d087290 */ /* 0x000fe4000fffe03f */
        /* <DEDUP_REMOVED lines=9> */
[----:B------:R-:W-:Y:S02]  /*1580*/  USEL UR34, UR19, URZ, UP2 ;  /* 0x0000003f13227287 */ /* 0x000fe40009000000 */
[----:B------:R-:W-:Y:S02]  /*1590*/  UIADD3 UR46, UR17, UR8, URZ ;  /* 0x00000008112e7290 */ /* 0x000fe4000fffe03f */
[----:B------:R-:W-:Y:S01]  /*15a0*/  USHF.R.S32.HI UR19, URZ, 0x1f, UR16 ;  /* 0x0000001f3f137899 */ /* 0x000fe20008011410 */
[----:B------:R-:W-:Y:S01]  /*15b0*/  IMAD.HI.U32 R0, R0, R3, RZ ;  /* 0x0000000300007227 */ /* 0x000fe200078e00ff */
[----:B------:R-:W-:Y:S02]  /*15c0*/  UIADD3 UR8, UP2, UR16, UR29, URZ ;  /* 0x0000001d10087290 */ /* 0x000fe4000ff5e03f */
[----:B------:R-:W-:Y:S01]  /*15d0*/  UIMAD UR15, UR7, UR5, URZ ;  /* 0x00000005070f72a4 */ /* 0x000fe2000f8e023f */
[----:B------:R-:W-:Y:S01]  /*15e0*/  IMAD.MOV R4, RZ, RZ, -R0 ;  /* 0x000000ffff047224 */ /* 0x000fe200078e0a00 */
[----:B------:R-:W-:-:S02]  /*15f0*/  UIADD3.X UR12, UR19, UR34, URZ, UP2, !UPT ;  /* 0x00000022130c7290 */ /* 0x000fc400097fe43f */
[----:B------:R-:W-:Y:S01]  /*1600*/  UIMAD UR7, UR7, UR8, URZ ;  /* 0x00000008070772a4 */ /* 0x000fe2000f8e023f */
[C---:B------:R-:W-:Y:S01]  /*1610*/  IMAD R3, R6.reuse, R4, R3 ;  /* 0x0000000406037224 */ /* 0x040fe200078e0203 */
[----:B------:R-:W-:Y:S01]  /*1620*/  @!UP1 UIADD3 UR50, UR43, UR35, URZ ;  /* 0x000000232b329290 */ /* 0x000fe2000fffe03f */
[----:B------:R-:W-:Y:S01]  /*1630*/  ULDC UR22, c[0x0][0x2c4] ;  /* 0x0000b10000167ab9 */ /* 0x000fe20000000800 */
[----:B------:R-:W-:Y:S02]  /*1640*/  UIMAD UR17, UR6, UR12, UR7 ;  /* 0x0000000c061172a4 */ /* 0x000fe4000f8e0207 */
[----:B------:R-:W-:Y:S01]  /*1650*/  ISETP.GT.U32.AND P1, PT, R6, R3, PT ;  /* 0x000000030600720c */ /* 0x000fe20003f24070 */
[----:B------:R-:W-:Y:S02]  /*1660*/  UIMAD.WIDE.U32 UR34, UR6, UR8, URZ ;  /* 0x00000008062272a5 */ /* 0x000fe4000f8e003f */
[----:B------:R-:W-:Y:S01]  /*1670*/  @UP3 UIMAD UR6, UR41, UR22, URZ ;  /* 0x00000016290632a4 */ /* 0x000fe2000f8e023f */
[----:B------:R-:W-:Y:S01]  /*1680*/  ULDC.U8 UR25, c[0x0][0x480] ;  /* 0x0001200000197ab9 */ /* 0x000fe20000000000 */
[----:B------:R-:W-:-:S02]  /*1690*/  @UP0 UIADD3 UR21, UR38, UR40, URZ ;  /* 0x0000002826150290 */ /* 0x000fc4000fffe03f */
[----:B------:R-:W-:Y:S02]  /*16a0*/  @UP0 UIADD3 UR23, UR38, UR40, URZ ;  /* 0x0000002826170290 */ /* 0x000fe4000fffe03f */
[----:B------:R-:W-:Y:S02]  /*16b0*/  UIMAD UR48, UR57, UR26, URZ ;  /* 0x0000001a393072a4 */ /* 0x000fe4000f8e023f */
[----:B------:R-:W-:Y:S02]  /*16c0*/  UISETP.NE.AND UP4, UPT, UR25, URZ, UPT ;  /* 0x0000003f1900728c */ /* 0x000fe4000bf85270 */
[-C--:B------:R-:W-:Y:S01]  /*16d0*/  @!P1 IADD3 R3, R3, -R6.reuse, RZ ;  /* 0x8000000603039210 */ /* 0x080fe20007ffe0ff */
[----:B------:R-:W-:Y:S01]  /*16e0*/  @!P1 VIADD R0, R0, 0x1 ;  /* 0x0000000100009836 */ /* 0x000fe20000000000 */
        /* <DEDUP_REMOVED lines=20> */
[----:B------:R-:W-:Y:S02]  /*1830*/  USEL UR52, UR49, URZ, UP4 ;  /* 0x0000003f31347287 */ /* 0x000fe4000a000000 */
[----:B------:R-:W-:Y:S02]  /*1840*/  @!UP3 UIMAD UR36, UR6, UR22, URZ ;  /* 0x000000160624b2a4 */ /* 0x000fe4000f8e023f */
[----:B------:R-:W-:Y:S02]  /*1850*/  USHF.R.S32.HI UR33, URZ, 0x1f, UR37 ;  /* 0x0000001f3f217899 */ /* 0x000fe40008011425 */
        /* <DEDUP_REMOVED lines=20> */
.L_x_637:
        /* <DEDUP_REMOVED lines=13> */
.L_x_638:
        /* <DEDUP_REMOVED lines=11> */
.L_x_639:
[----:B------:R-:W-:-:S04]  /*1b20*/  UIMAD UR5, UR41, UR61, UR57 ;  /* 0x0000003d290572a4 */ /* 0x000fc8000f8e0239 */
[----:B------:R-:W-:-:S12]  /*1b30*/  UIMAD UR5, UR5, UR59, URZ ;  /* 0x0000003b050572a4 */ /* 0x000fd8000f8e023f */
.L_x_640:
[----:B------:R-:W2:Y:S01]  /*1b40*/  LDL.64 R4, [R1+0x80] ;  /* 0x0000800001047983 */ /* 0x000ea20000100a00 */
[----:B------:R-:W1:Y:S01]  /*1b50*/  LDC.64 R8, c[0x0][0x420] ;  /* 0x00010800ff087b82 */ /* 0x000e620000000a00 */
[----:B------:R-:W-:Y:S02]  /*1b60*/  ULDC UR6, c[0x0][0x2dc] ;  /* 0x0000b70000067ab9 */ /* 0x000fe40000000800 */
[----:B------:R3:W2:Y:S01]  /*1b70*/  LDL.64 R20, [R1+0x80] ;  /* 0x0000800001147983 */ /* 0x0006a20000100a00 */
[----:B------:R-:W-:Y:S02]  /*1b80*/  UIADD3 UR35, UR16, UR5, URZ ;  /* 0x0000000510237290 */ /* 0x000fe4000fffe03f */
[----:B------:R-:W-:Y:S01]  /*1b90*/  UIMAD UR21, UR6, UR61, URZ ;  /* 0x0000003d061572a4 */ /* 0x000fe2000f8e023f */
[----:B------:R-:W4:Y:S01]  /*1ba0*/  LDL R14, [R1+0xc0] ;  /* 0x0000c000010e7983 */ /* 0x000f220000100800 */
[----:B------:R-:W-:Y:S01]  /*1bb0*/  UIADD3 UR5, -UR9, UR18, UR37 ;  /* 0x0000001209057290 */ /* 0x000fe2000fffe125 */
[----:B------:R-:W-:Y:S01]  /*1bc0*/  ULDC UR12, c[0x0][0x398] ;  /* 0x0000e600000c7ab9 */ /* 0x000fe20000000800 */
[----:B------:R-:W5:Y:S01]  /*1bd0*/  S2R R17, SR_TID.X ;  /* 0x0000000000117919 */ /* 0x000f620000002100 */
[----:B------:R-:W-:Y:S01]  /*1be0*/  ULDC.64 UR14, c[0x0][0x428] ;  /* 0x00010a00000e7ab9 */ /* 0x000fe20000000a00 */
[----:B------:R-:W3:Y:S01]  /*1bf0*/  S2R R18, SR_TID.X ;  /* 0x0000000000127919 */ /* 0x000ee20000002100 */
[----:B------:R-:W-:Y:S01]  /*1c00*/  USHF.R.S32.HI UR13, URZ, 0x1f, UR57 ;  /* 0x0000001f3f0d7899 */ /* 0x000fe20008011439 */
[----:B------:R-:W-:Y:S01]  /*1c10*/  ULDC.64 UR6, c[0x0][0x258] ;  /* 0x0000960000067ab9 */ /* 0x000fe20000000a00 */
[----:B------:R-:W1:Y:S01]  /*1c20*/  S2R R11, SR_TID.X ;  /* 0x00000000000b7919 */ /* 0x000e620000002100 */
[----:B------:R-:W-:Y:S01]  /*1c30*/  ULDC.64 UR42, c[0x0][0x2b0] ;  /* 0x0000ac00002a7ab9 */ /* 0x000fe20000000a00 */
[----:B------:R-:W-:Y:S01]  /*1c40*/  ULDC.64 UR44, c[0x0][0x478] ;  /* 0x00011e00002c7ab9 */ /* 0x000fe20000000a00 */
[----:B------:R-:W1:Y:S01]  /*1c50*/  S2R R13, SR_TID.X ;  /* 0x00000000000d7919 */ /* 0x000e620000002100 */
[----:B-----5:R-:W-:-:S04]  /*1c60*/  SHF.R.S32.HI R17, RZ, 0x1f, R17 ;  /* 0x0000001fff117819 */ /* 0x020fc80000011411 */
[----:B---3--:R-:W-:-:S04]  /*1c70*/  LEA.HI R17, R17, R18, RZ, 0x2 ;  /* 0x0000001211117211 */ /* 0x008fc800078f10ff */
[----:B------:R-:W-:-:S04]  /*1c80*/  SHF.R.S32.HI R17, RZ, 0x2, R17 ;  /* 0x00000002ff117819 */ /* 0x000fc80000011411 */
[----:B------:R-:W-:Y:S02]  /*1c90*/  SHF.R.S32.HI R15, RZ, 0x1f, R17 ;  /* 0x0000001fff0f7819 */ /* 0x000fe40000011411 */
[----:B------:R-:W-:Y:S02]  /*1ca0*/  IADD3 R3, P0, R17, UR16, RZ ;  /* 0x0000001011037c10 */ /* 0x000fe4000ff1e0ff */
[----:B-1----:R-:W-:Y:S01]  /*1cb0*/  SHF.R.S32.HI R11, RZ, 0x1f, R11 ;  /* 0x0000001fff0b7819 */ /* 0x002fe2000001140b */
[----:B------:R-:W-:Y:S02]  /*1cc0*/  USHF.L.U32 UR20, UR21, 0x7, URZ ;  /* 0x0000000715147899 */ /* 0x000fe4000800063f */
[----:B------:R-:W-:Y:S01]  /*1cd0*/  UIADD3 UR5, UR5, -UR12, URZ ;  /* 0x8000000c05057290 */ /* 0x000fe2000fffe03f */
[----:B------:R-:W-:Y:S01]  /*1ce0*/  LEA.HI R11, R11, R13, RZ, 0x5 ;  /* 0x0000000d0b0b7211 */ /* 0x000fe200078f28ff */
[----:B------:R-:W-:Y:S01]  /*1cf0*/  UIMAD UR17, UR13, UR14, URZ ;  /* 0x0000000e0d1172a4 */ /* 0x000fe2000f8e023f */
[----:B------:R-:W-:Y:S01]  /*1d00*/  IMAD.U32 R10, RZ, RZ, UR6 ;  /* 0x00000006ff0a7e24 */ /* 0x000fe2000f8e00ff */
[----:B------:R-:W-:Y:S01]  /*1d10*/  USHF.R.S32.HI UR12, URZ, 0x1f, UR20 ;  /* 0x0000001f3f0c7899 */ /* 0x000fe20008011414 */
[----:B------:R-:W-:Y:S01]  /*1d20*/  SHF.R.S32.HI R11, RZ, 0x5, R11 ;  /* 0x00000005ff0b7819 */ /* 0x000fe2000001140b */
[----:B------:R-:W-:Y:S01]  /*1d30*/  UIMAD UR15, UR57, UR15, UR17 ;  /* 0x0000000f390f72a4 */ /* 0x000fe2000f8e0211 */
[----:B------:R-:W-:Y:S01]  /*1d40*/  BSSY B1, `(.L_x_636) ;  /* 0x00008b3000017945 */ /* 0x000fe20003800000 */
[----:B--2---:R-:W-:Y:S01]  /*1d50*/  IMAD.MOV.U32 R20, RZ, RZ, R4 ;  /* 0x000000ffff147224 */ /* 0x004fe200078e0004 */
[----:B------:R-:W-:-:S04]  /*1d60*/  IADD3.X R4, R15, UR19, RZ, P0, !PT ;  /* 0x000000130f047c10 */ /* 0x000fc800087fe4ff */
[--C-:B------:R-:W-:Y:S01]  /*1d70*/  SHF.R.S32.HI R21, RZ, 0x1f, R20.reuse ;  /* 0x0000001fff157819 */ /* 0x100fe20000011414 */
[----:B------:R-:W-:Y:S02]  /*1d80*/  IMAD R6, R4, UR30, RZ ;  /* 0x0000001e04067c24 */ /* 0x000fe4000f8e02ff */
[----:B------:R-:W-:-:S04]  /*1d90*/  IMAD.WIDE.U32 R4, R3, UR30, R20 ;  /* 0x0000001e03047c25 */ /* 0x000fc8000f8e0014 */
[----:B------:R-:W-:Y:S01]  /*1da0*/  IMAD R3, R3, UR31, R6 ;  /* 0x0000001f03037c24 */ /* 0x000fe2000f8e0206 */
[----:B------:R-:W-:Y:S02]  /*1db0*/  IADD3 R6, P2, R4, UR56, RZ ;  /* 0x0000003804067c10 */ /* 0x000fe4000ff5e0ff */
[----:B------:R-:W-:Y:S01]  /*1dc0*/  IADD3 R4, P0, R20, UR8, RZ ;  /* 0x0000000814047c10 */ /* 0x000fe2000ff1e0ff */
[----:B------:R-:W-:Y:S01]  /*1dd0*/  UIMAD UR8, UR13, UR6, URZ ;  /* 0x000000060d0872a4 */ /* 0x000fe2000f8e023f */
[----:B------:R-:W-:Y:S01]  /*1de0*/  IADD3.X R7, R5, UR47, R3, P2, !PT ;  /* 0x0000002f05077c10 */ /* 0x000fe200097fe403 */
[----:B------:R-:W-:Y:S01]  /*1df0*/  IMAD R3, R8, UR19, RZ ;  /* 0x0000001308037c24 */ /* 0x000fe2000f8e02ff */
[----:B------:R-:W-:Y:S01]  /*1e00*/  UIADD3 UR13, UP2, UP1, UR34, UR20, UR48 ;  /* 0x00000014220d7290 */ /* 0x000fe2000f95e030 */
[----:B------:R-:W-:Y:S01]  /*1e10*/  IADD3.X R5, R21, UR50, RZ, P0, !PT ;  /* 0x0000003215057c10 */ /* 0x000fe200087fe4ff */
[----:B------:R-:W-:Y:S01]  /*1e20*/  USHF.R.S32.HI UR19, URZ, 0x1f, UR5 ;  /* 0x0000001f3f137899 */ /* 0x000fe20008011405 */
[----:B------:R-:W-:Y:S01]  /*1e30*/  IMAD.WIDE.U32 R6, R10, UR57, R6 ;  /* 0x000000390a067c25 */ /* 0x000fe2000f8e0006 */
[----:B------:R-:W-:-:S02]  /*1e40*/  UIMAD UR23, UR57, UR7, UR8 ;  /* 0x00000007391772a4 */ /* 0x000fc4000f8e0208 */
[----:B------:R-:W-:Y:S02]  /*1e50*/  UIADD3.X UR6, UR49, UR12, UR54, UP2, UP1 ;  /* 0x0000000c31067290 */ /* 0x000fe400097e2436 */
[----:B------:R-:W-:Y:S01]  /*1e60*/  ULEA.HI UR19, UR19, UR5, URZ, 0x7 ;  /* 0x0000000513137291 */ /* 0x000fe2000f8f383f */
[----:B------:R-:W-:Y:S01]  /*1e70*/  IMAD R3, R9, UR16, R3 ;  /* 0x0000001009037c24 */ /* 0x000fe2000f8e0203 */
[----:B------:R-:W-:Y:S01]  /*1e80*/  UIADD3 UR7, UP2, UP1, UR53, UR13, UR55 ;  /* 0x0000000d35077290 */ /* 0x000fe2000f95e037 */
[----:B------:R-:W-:Y:S01]  /*1e90*/  IMAD.WIDE.U32 R4, R8, UR16, R4 ;  /* 0x0000001008047c25 */ /* 0x000fe2000f8e0004 */
[----:B------:R-:W-:-:S03]  /*1ea0*/  USHF.R.S32.HI UR19, URZ, 0x7, UR19 ;  /* 0x000000073f137899 */ /* 0x000fc60008011413 */
[----:B----4-:R-:W-:Y:S01]  /*1eb0*/  IMAD R10, R11, UR21, R14 ;  /* 0x000000150b0a7c24 */ /* 0x010fe2000f8e020e */
[----:B------:R-:W-:Y:S01]  /*1ec0*/  UIADD3.X UR8, UR52, UR6, UR46, UP2, UP1 ;  /* 0x0000000634087290 */ /* 0x000fe200097e242e */
[----:B------:R-:W-:Y:S01]  /*1ed0*/  IMAD.IADD R5, R5, 0x1, R3 ;  /* 0x0000000105057824 */ /* 0x000fe200078e0203 */
[----:B------:R-:W-:Y:S02]  /*1ee0*/  UISETP.LT.AND UP1, UPT, URZ, UR19, UPT ;  /* 0x000000133f00728c */ /* 0x000fe4000bf21270 */
[C---:B------:R-:W-:Y:S01]  /*1ef0*/  IADD3 R3, P0, R10.reuse, UR7, RZ ;  /* 0x000000070a037c10 */ /* 0x040fe2000ff1e0ff */
[----:B------:R-:W-:Y:S01]  /*1f00*/  ULDC.64 UR6, c[0x0][0x400] ;  /* 0x0001000000067ab9 */ /* 0x000fe20000000a00 */
[----:B------:R-:W-:Y:S01]  /*1f10*/  IMAD.U32 R11, RZ, RZ, UR14 ;  /* 0x0000000eff0b7e24 */ /* 0x000fe2000f8e00ff */
[----:B------:R-:W-:Y:S01]  /*1f20*/  USEL UR19, URZ, UR19, !UP1 ;  /* 0x000000133f137287 */ /* 0x000fe2000c800000 */
[----:B------:R-:W-:Y:S01]  /*1f30*/  LEA.HI.X.SX32 R10, R10, UR8, 0x1, P0 ;  /* 0x000000080a0a7c11 */ /* 0x000fe200080f0eff */
[----:B------:R-:W-:Y:S01]  /*1f40*/  ULDC.64 UR12, c[0x0][0x210] ;  /* 0x00008400000c7ab9 */ /* 0x000fe20000000a00 */
[----:B------:R-:W-:Y:S01]  /*1f50*/  LEA R252, P0, R3, UR6, 0x2 ;  /* 0x0000000603fc7c11 */ /* 0x000fe2000f8010ff */
[----:B------:R-:W-:Y:S01]  /*1f60*/  IMAD.WIDE.U32 R4, R11, UR57, R4 ;  /* 0x000000390b047c25 */ /* 0x000fe2000f8e0004 */
[----:B------:R-:W-:Y:S01]  /*1f70*/  UISETP.GT.AND UP1, UPT, UR39, UR19, UPT ;  /* 0x000000132700728c */ /* 0x000fe2000bf24270 */
[----:B------:R1:W-:Y:S01]  /*1f80*/  STL [R1+0x84], R21 ;  /* 0x0000841501007387 */ /* 0x0003e20000100800 */
[----:B------:R-:W-:Y:S01]  /*1f90*/  LEA.HI.X R251, R3, UR7, R10, 0x2, P0 ;  /* 0x0000000703fb7c11 */ /* 0x000fe200080f140a */
[----:B------:R-:W-:Y:S01]  /*1fa0*/  VIADD R7, R7, UR23 ;  /* 0x0000001707077c36 */ /* 0x000fe20008000000 */
[C---:B------:R-:W-:Y:S01]  /*1fb0*/  LEA R224, P0, R6.reuse, UR12, 0x1 ;  /* 0x0000000c06e07c11 */ /* 0x040fe2000f8008ff */
[----:B------:R-:W-:Y:S01]  /*1fc0*/  VIADD R5, R5, UR15 ;  /* 0x0000000f05057c36 */ /* 0x000fe20008000000 */
[----:B------:R-:W-:Y:S01]  /*1fd0*/  UIADD3 UR16, UR16, UR36, URZ ;  /* 0x0000002410107290 */ /* 0x000fe2000fffe03f */
[----:B------:R-:W-:Y:S01]  /*1fe0*/  IMAD R3, R15, R8, RZ ;  /* 0x000000080f037224 */ /* 0x000fe200078e02ff */
[----:B------:R-:W-:Y:S01]  /*1ff0*/  LEA.HI.X R225, R6, UR13, R7, 0x1, P0 ;  /* 0x0000000d06e17c11 */ /* 0x000fe200080f0c07 */
[----:B------:R-:W-:Y:S01]  /*2000*/  ULDC.64 UR14, c[0x0][0x3e0] ;  /* 0x0000f800000e7ab9 */ /* 0x000fe20000000a00 */
[----:B------:R-:W-:Y:S01]  /*2010*/  PLOP3.LUT P0, PT, PT, PT, UP1, 0x80, 0x0 ;  /* 0x000000000000781c */ /* 0x000fe20003f0f018 */
[----:B------:R-:W-:-:S02]  /*2020*/  IMAD R3, R17, R9, R3 ;  /* 0x0000000911037224 */ /* 0x000fc400078e0203 */
[----:B------:R-:W-:Y:S01]  /*2030*/  IMAD.WIDE.U32 R4, R17, R8, R4 ;  /* 0x0000000811047225 */ /* 0x000fe200078e0004 */
[----:B------:R-:W-:Y:S02]  /*2040*/  UIMAD.WIDE UR6, UR16, 0x4, UR42 ;  /* 0x00000004100678a5 */ /* 0x000fe4000f8e022a */
[----:B------:R-:W-:Y:S01]  /*2050*/  UIMAD.WIDE UR16, UR35, 0x4, UR44 ;  /* 0x00000004231078a5 */ /* 0x000fe2000f8e022c */
[----:B------:R-:W-:Y:S01]  /*2060*/  IMAD.IADD R3, R5, 0x1, R3 ;  /* 0x0000000105037824 */ /* 0x000fe200078e0203 */
[C---:B------:R-:W-:Y:S01]  /*2070*/  LEA R222, P2, R4.reuse, UR14, 0x1 ;  /* 0x0000000e04de7c11 */ /* 0x040fe2000f8408ff */
[----:B------:R-:W-:Y:S02]  /*2080*/  UIADD3 UR8, UR39, -0x1, URZ ;  /* 0xffffffff27087890 */ /* 0x000fe4000fffe03f */
[----:B------:R-:W-:Y:S01]  /*2090*/  UMOV UR14, UR6 ;  /* 0x00000006000e7c82 */ /* 0x000fe20008000000 */
[----:B------:R-:W-:Y:S01]  /*20a0*/  LEA.HI.X R223, R4, UR15, R3, 0x1, P2 ;  /* 0x0000000f04df7c11 */ /* 0x000fe200090f0c03 */
[----:B------:R-:W-:Y:S01]  /*20b0*/  UMOV UR13, UR7 ;  /* 0x00000007000d7c82 */ /* 0x000fe20008000000 */
[----:B------:R-:W-:Y:S01]  /*20c0*/  UMOV UR15, UR17 ;  /* 0x00000011000f7c82 */ /* 0x000fe20008000000 */
        /* <DEDUP_REMOVED lines=20> */
.L_x_642:
        /* <DEDUP_REMOVED lines=19> */
.L_x_643:
        /* <DEDUP_REMOVED lines=32> */
.L_x_645:
[----:B------:R-:W-:Y:S05]  /*2540*/  BSYNC B0 ;  /* 0x0000000000007941 */ /* 0x000fea0003800000 */
.L_x_644:
        /* <DEDUP_REMOVED lines=14> */
.L_x_647:
[----:B------:R-:W-:Y:S05]  /*2630*/  BSYNC B0 ;  /* 0x0000000000007941 */ /* 0x000fea0003800000 */
.L_x_646:
        /* <DEDUP_REMOVED lines=23> */
[----:B--2---:R-:W-:-:S04]  /*27b0*/  LEA R8, P1, R6, UR6, 0x1 ;  /* 0x0000000606087c11 */ /* 0x004fc8000f8208ff */
[----:B------:R-:W-:-:S05]  /*27c0*/  LEA.HI.X R9, R6, UR7, R0, 0x1, P1 ;  /* 0x0000000706097c11 */ /* 0x000fca00088f0c00 */
[----:B------:R3:W-:Y:S04]  /*27d0*/  STG.E.128 desc[UR10][R8.64], RZ ;  /* 0x000000ff08007986 */ /* 0x0007e8000c101d0a */
.L_x_649:
[----:B------:R-:W-:Y:S05]  /*27e0*/  BSYNC B0 ;  /* 0x0000000000007941 */ /* 0x000fea0003800000 */
.L_x_648:
        /* <DEDUP_REMOVED lines=14> */
.L_x_641:
        /* <DEDUP_REMOVED lines=13> */
[----:B------:R-:W-:Y:S01]  /*29a0*/  PLOP3.LUT P0, PT, PT, PT, UP0, 0x80, 0x0 ;  /* 0x000000000000781c */ /* 0x000fe20003f0f008 */
[----:B------:R3:W-:Y:S04]  /*29b0*/  @P3 STS [R188+0x4000], RZ ;  /* 0x004000ffbc003388 */ /* 0x0007e80000000800 */
[----:B------:R3:W-:Y:S04]  /*29c0*/  @P3 STS [R188+0x4004], RZ ;  /* 0x004004ffbc003388 */ /* 0x0007e80000000800 */
[----:B------:R3:W-:Y:S01]  /*29d0*/  @P3 STS.64 [R188+0x4008], RZ ;  /* 0x004008ffbc003388 */ /* 0x0007e20000000a00 */
[----:B--2---:R-:W-:-:S05]  /*29e0*/  VIADD R3, R4, 0x1000 ;  /* 0x0000100004037836 */ /* 0x004fca0000000000 */
[----:B------:R-:W-:Y:S01]  /*29f0*/  SEL R3, R3, R4, !P0 ;  /* 0x0000000403037207 */ /* 0x000fe20004000000 */
[----:B---3--:R-:W-:Y:S06]  /*2a00*/  @P3 BRA `(.L_x_652) ;  /* 0x0000000000283947 */ /* 0x008fec0003800000 */
        /* <DEDUP_REMOVED lines=10> */
.L_x_652:
[----:B------:R-:W-:Y:S05]  /*2ab0*/  BSYNC B0 ;  /* 0x0000000000007941 */ /* 0x000fea0003800000 */
.L_x_651:
        /* <DEDUP_REMOVED lines=14> */
.L_x_654:
[----:B------:R-:W-:Y:S05]  /*2ba0*/  BSYNC B0 ;  /* 0x0000000000007941 */ /* 0x000fea0003800000 */
.L_x_653:
        /* <DEDUP_REMOVED lines=17> */
.L_x_656:
[----:B------:R-:W-:Y:S05]  /*2cc0*/  BSYNC B0 ;  /* 0x0000000000007941 */ /* 0x000fea0003800000 */
.L_x_655:
        /* <DEDUP_REMOVED lines=21> */
.L_x_658:
[----:B------:R-:W-:Y:S05]  /*2e20*/  BSYNC B0 ;  /* 0x0000000000007941 */ /* 0x000fea0003800000 */
.L_x_657:
[----:B------:R-:W5:Y:S01]  /*2e30*/  LDL R16, [R1+0xb4] ;  /* 0x0000b40001107983 */ /* 0x000f620000100800 */
[----:B------:R-:W-:Y:S01]  /*2e40*/  UIMAD UR6, UR33, UR24, URZ ;  /* 0x00000018210672a4 */ /* 0x000fe2000f8e023f */
[----:B-1----:R-:W-:Y:S01]  /*2e50*/  IMAD.WIDE.U32 R4, R6, UR37, R20 ;  /* 0x0000002506047c25 */ /* 0x002fe2000f8e0014 */
[----:B------:R-:W-:Y:S02]  /*2e60*/  BSSY B0, `(.L_x_659) ;  /* 0x000002b000007945 */ /* 0x000fe40003800000 */
[----:B------:R-:W-:Y:S02]  /*2e70*/  UIMAD UR7, UR37, UR25, UR6 ;  /* 0x00000019250772a4 */ /* 0x000fe4000f8e0206 */
[----:B------:R-:W-:Y:S01]  /*2e80*/  UIMAD UR6, UR51, -0x80, UR9 ;  /* 0xffffff80330678a4 */ /* 0x000fe2000f8e0209 */
[----:B------:R-:W-:Y:S01]  /*2e90*/  IADD3 R4, P1, R4, UR22, RZ ;  /* 0x0000001604047c10 */ /* 0x000fe2000ff3e0ff */
[----:B------:R-:W-:Y:S02]  /*2ea0*/  ULDC.64 UR22, c[0x0][0x260] ;  /* 0x0000980000167ab9 */ /* 0x000fe40000000a00 */
[----:B------:R-:W-:-:S02]  /*2eb0*/  IMAD.U32 R3, RZ, RZ, UR7 ;  /* 0x00000007ff037e24 */ /* 0x000fc4000f8e00ff */
[----:B------:R-:W-:-:S03]  /*2ec0*/  ISETP.GE.AND P3, PT, R17, UR6, PT ;  /* 0x0000000611007c0c */ /* 0x000fc6000bf66270 */
[----:B------:R-:W-:Y:S01]  /*2ed0*/  IADD3.X R5, R5, UR28, R3, P1, !PT ;  /* 0x0000001c05057c10 */ /* 0x000fe20008ffe403 */
[----:B------:R-:W-:-:S04]  /*2ee0*/  IMAD R3, R12, UR22, RZ ;  /* 0x000000160c037c24 */ /* 0x000fc8000f8e02ff */
[C---:B------:R-:W-:Y:S02]  /*2ef0*/  IMAD R3, R0.reuse, UR23, R3 ;  /* 0x0000001700037c24 */ /* 0x040fe4000f8e0203 */
[----:B------:R-:W-:-:S03]  /*2f00*/  IMAD.WIDE.U32 R4, R0, UR22, R4 ;  /* 0x0000001600047c25 */ /* 0x000fc6000f8e0004 */
[----:B------:R1:W-:Y:S02]  /*2f10*/  @P3 STS [R188+0x6000], RZ ;  /* 0x006000ffbc003388 */ /* 0x0003e40000000800 */
[----:B------:R-:W-:Y:S02]  /*2f20*/  IADD3 R10, R5, R3, RZ ;  /* 0x00000003050a7210 */ /* 0x000fe40007ffe0ff */
[----:B------:R1:W-:Y:S04]  /*2f30*/  @P3 STS [R188+0x6004], RZ ;  /* 0x006004ffbc003388 */ /* 0x0003e80000000800 */
[----:B------:R1:W-:Y:S01]  /*2f40*/  @P3 STS.64 [R188+0x6008], RZ ;  /* 0x006008ffbc003388 */ /* 0x0003e20000000a00 */
[C---:B-----5:R-:W-:Y:S01]  /*2f50*/  VIADD R7, R16.reuse, 0x8 ;  /* 0x0000000810077836 */ /* 0x060fe20000000000 */
[C---:B------:R-:W-:Y:S01]  /*2f60*/  IADD3 R6, R16.reuse, 0x40, RZ ;  /* 0x0000004010067810 */ /* 0x040fe20007ffe0ff */
[C---:B------:R-:W-:Y:S01]  /*2f70*/  VIADD R11, R16.reuse, 0x48 ;  /* 0x00000048100b7836 */ /* 0x040fe20000000000 */
[----:B------:R-:W-:-:S02]  /*2f80*/  ISETP.GE.AND P1, PT, R16, UR5, PT ;  /* 0x0000000510007c0c */ /* 0x000fc4000bf26270 */
[----:B------:R-:W-:Y:S02]  /*2f90*/  ISETP.GE.AND P6, PT, R7, UR5, PT ;  /* 0x0000000507007c0c */ /* 0x000fe4000bfc6270 */
[----:B------:R-:W-:Y:S02]  /*2fa0*/  ISETP.GE.AND P5, PT, R6, UR5, PT ;  /* 0x0000000506007c0c */ /* 0x000fe4000bfa6270 */
[----:B------:R-:W-:Y:S02]  /*2fb0*/  ISETP.GE.AND P4, PT, R11, UR5, PT ;  /* 0x000000050b007c0c */ /* 0x000fe4000bf86270 */
[----:B------:R-:W-:Y:S01]  /*2fc0*/  P2R R13, PR, RZ, 0x2 ;  /* 0x00000002ff0d7803 */ /* 0x000fe20000000000 */
[----:B-1----:R-:W-:Y:S10]  /*2fd0*/  @P3 BRA `(.L_x_660) ;  /* 0x00000000004c3947 */ /* 0x002ff40003800000 */
        /* <DEDUP_REMOVED lines=19> */
.L_x_660:
[----:B------:R-:W-:Y:S05]  /*3110*/  BSYNC B0 ;  /* 0x0000000000007941 */ /* 0x000fea0003800000 */
.L_x_659:
        /* <DEDUP_REMOVED lines=23> */
.L_x_662:
[----:B------:R-:W-:Y:S05]  /*3290*/  BSYNC B0 ;  /* 0x0000000000007941 */ /* 0x000fea0003800000 */
.L_x_661:
        /* <DEDUP_REMOVED lines=36> */
.L_x_664:
[----:B------:R-:W-:Y:S05]  /*34e0*/  BSYNC B0 ;  /* 0x0000000000007941 */ /* 0x000fea0003800000 */
.L_x_663:
        /* <DEDUP_REMOVED lines=22> */
.L_x_666:
[----:B------:R-:W-:Y:S05]  /*3650*/  BSYNC B0 ;  /* 0x0000000000007941 */ /* 0x000fea0003800000 */
.L_x_665:
[----:B------:R-:W-:Y:S01]  /*3660*/  ULDC.64 UR22, c[0x0][0x3c8] ;  /* 0x0000f20000167ab9 */ /* 0x000fe20000000a00 */
[----:B------:R-:W-:Y:S01]  /*3670*/  USHF.R.S32.HI UR6, URZ, 0x1f, UR57 ;  /* 0x0000001f3f067899 */ /* 0x000fe20008011439 */
[----:B-1----:R-:W5:Y:S01]  /*3680*/  LDL R9, [R1+0xbc] ;  /* 0x0000bc0001097983 */ /* 0x002f620000100800 */
[----:B------:R-:W-:Y:S01]  /*3690*/  UISETP.NE.U32.AND UP1, UPT, UR22, URZ, UPT ;  /* 0x0000003f1600728c */ /* 0x000fe2000bf25070 */
[----:B------:R-:W-:Y:S01]  /*36a0*/  ISETP.NE.AND P3, PT, R13, RZ, PT ;  /* 0x000000ff0d00720c */ /* 0x000fe20003f65270 */
[----:B------:R-:W-:Y:S01]  /*36b0*/  IMAD.MOV.U32 R15, RZ, RZ, 0x7f800000 ;  /* 0x7f800000ff0f7424 */ /* 0x000fe200078e00ff */
[----:B------:R-:W-:Y:S01]  /*36c0*/  SHF.R.S32.HI R3, RZ, 0x1f, R11 ;  /* 0x0000001fff037819 */ /* 0x000fe2000001140b */
[----:B------:R-:W-:Y:S01]  /*36d0*/  UISETP.NE.AND.EX UP1, UPT, UR23, URZ, UPT, UP1 ;  /* 0x0000003f1700728c */ /* 0x000fe2000bf25310 */
[----:B------:R-:W-:Y:S01]  /*36e0*/  IMAD.MOV.U32 R14, RZ, RZ, 0x7f800000 ;  /* 0x7f800000ff0e7424 */ /* 0x000fe200078e00ff */
[----:B------:R-:W0:Y:S01]  /*36f0*/  LDGDEPBAR ;  /* 0x00000000000079af */ /* 0x000e220000000000 */
[----:B------:R-:W-:Y:S01]  /*3700*/  IMAD.MOV.U32 R12, RZ, RZ, 0x7f800000 ;  /* 0x7f800000ff0c7424 */ /* 0x000fe200078e00ff */
[----:B------:R-:W-:-:S02]  /*3710*/  ULDC UR39, c[0x0][0x2d0] ;  /* 0x0000b40000277ab9 */ /* 0x000fc40000000800 */
[----:B------:R-:W-:-:S05]  /*3720*/  PLOP3.LUT P1, PT, PT, PT, UP1, 0x80, 0x0 ;  /* 0x000000000000781c */ /* 0x000fca0003f2f018 */
[----:B------:R-:W-:Y:S01]  /*3730*/  @UP1 ULDC.64 UR24, c[0x0][0x3d0] ;  /* 0x0000f40000181ab9 */ /* 0x000fe20000000a00 */
[----:B------:R-:W-:Y:S01]  /*3740*/  @UP1 UMOV UR7, UR6 ;  /* 0x0000000600071c82 */ /* 0x000fe20008000000 */
[----:B------:R-:W-:Y:S01]  /*3750*/  @UP1 UIMAD UR5, UR58, UR24, URZ ;  /* 0x000000183a0512a4 */ /* 0x000fe2000f8e023f */
[----:B------:R-:W-:Y:S02]  /*3760*/  @UP1 UMOV UR6, UR57 ;  /* 0x0000003900061c82 */ /* 0x000fe40008000000 */
[----:B------:R-:W-:Y:S02]  /*3770*/  @UP1 UIMAD.WIDE.U32 UR6, UR41, UR24, UR6 ;  /* 0x00000018290612a5 */ /* 0x000fe4000f8e0006 */
[----:B------:R-:W-:Y:S02]  /*3780*/  @UP1 UIMAD UR5, UR41, UR25, UR5 ;  /* 0x00000019290512a4 */ /* 0x000fe4000f8e0205 */
[----:B------:R-:W-:Y:S02]  /*3790*/  @UP1 ULEA UR22, UP0, UR6, UR22, 0x2 ;  /* 0x0000001606161291 */ /* 0x000fe4000f80103f */
[----:B------:R-:W-:Y:S01]  /*37a0*/  @UP1 UIADD3 UR5, UR7, UR5, URZ ;  /* 0x0000000507051290 */ /* 0x000fe2000fffe03f */
[----:B------:R-:W-:Y:S01]  /*37b0*/  IMAD.MOV.U32 R10, RZ, RZ, 0x7f800000 ;  /* 0x7f800000ff0a7424 */ /* 0x000fe200078e00ff */
[----:B-----5:R-:W-:-:S02]  /*37c0*/  SHF.L.U64.HI R0, R16, 0x2, R9 ;  /* 0x0000000210007819 */ /* 0x020fc40000010209 */
[----:B------:R-:W-:Y:S01]  /*37d0*/  @UP1 ULEA.HI.X UR23, UR6, UR23, UR5, 0x2, UP0 ;  /* 0x0000001706171291 */ /* 0x000fe200080f1405 */
[----:B------:R-:W-:Y:S02]  /*37e0*/  IMAD.U32 R4, RZ, RZ, UR22 ;  /* 0x00000016ff047e24 */ /* 0x000fe4000f8e00ff */
[----:B------:R-:W-:Y:S01]  /*37f0*/  IMAD.U32 R216, RZ, RZ, UR51 ;  /* 0x00000033ffd87e24 */ /* 0x000fe2000f8e00ff */
[----:B------:R-:W-:Y:S01]  /*3800*/  @UP1 ULDC UR5, c[0x0][0x2e8] ;  /* 0x0000ba0000051ab9 */ /* 0x000fe20000000800 */
[----:B------:R-:W-:Y:S02]  /*3810*/  VIADD R17, R124, 0x1000 ;  /* 0x000010007c117836 */ /* 0x000fe40000000000 */
[----:B------:R-:W-:Y:S01]  /*3820*/  VIADD R118, R130, 0x1000 ;  /* 0x0000100082767836 */ /* 0x000fe20000000000 */
[----:B------:R-:W-:Y:S01]  /*3830*/  CS2R R94, SRZ ;  /* 0x00000000005e7805 */ /* 0x000fe2000001ff00 */
[----:B------:R-:W-:Y:S01]  /*3840*/  IMAD.U32 R5, RZ, RZ, UR23 ;  /* 0x00000017ff057e24 */ /* 0x000fe2000f8e00ff */
[----:B------:R-:W-:-:S02]  /*3850*/  CS2R R92, SRZ ;  /* 0x00000000005c7805 */ /* 0x000fc4000001ff00 */
[----:B------:R-:W-:Y:S02]  /*3860*/  CS2R R98, SRZ ;  /* 0x0000000000627805 */ /* 0x000fe4000001ff00 */
[----:B------:R-:W-:Y:S02]  /*3870*/  CS2R R96, SRZ ;  /* 0x0000000000607805 */ /* 0x000fe4000001ff00 */
[----:B------:R-:W-:Y:S01]  /*3880*/  CS2R R90, SRZ ;  /* 0x00000000005a7805 */ /* 0x000fe2000001ff00 */
[----:B------:R1:W5:Y:S01]  /*3890*/  @P1 LDG.E R8, desc[UR10][R4.64] ;  /* 0x0000000a04081981 */ /* 0x000362000c1e1900 */
        /* <DEDUP_REMOVED lines=10> */
[----:B------:R-:W-:Y:S01]  /*3940*/  CS2R R68, SRZ ;  /* 0x0000000000447805 */ /* 0x000fe2000001ff00 */
[----:B------:R-:W-:Y:S02]  /*3950*/  USHF.L.U32 UR35, UR21, 0x3, URZ ;  /* 0x0000000315237899 */ /* 0x000fe4000800063f */
[----:B------:R-:W-:Y:S02]  /*3960*/  USHF.L.U32 UR34, UR21, 0x4, URZ ;  /* 0x0000000415227899 */ /* 0x000fe4000800063f */
[----:B------:R-:W-:Y:S02]  /*3970*/  UIMAD UR33, UR21, 0x18, URZ ;  /* 0x00000018152178a4 */ /* 0x000fe4000f8e023f */
[----:B------:R-:W-:Y:S02]  /*3980*/  USHF.L.U32 UR32, UR21, 0x5, URZ ;  /* 0x0000000515207899 */ /* 0x000fe4000800063f */
[----:B------:R-:W-:-:S02]  /*3990*/  UIMAD UR31, UR21, 0x28, URZ ;  /* 0x00000028151f78a4 */ /* 0x000fc4000f8e023f */
[----:B------:R-:W-:Y:S02]  /*39a0*/  UIMAD UR30, UR21, 0x30, URZ ;  /* 0x00000030151e78a4 */ /* 0x000fe4000f8e023f */
[----:B------:R-:W-:Y:S01]  /*39b0*/  UIMAD UR29, UR21, 0x38, URZ ;  /* 0x00000038151d78a4 */ /* 0x000fe2000f8e023f */
[----:B-1----:R-:W-:Y:S01]  /*39c0*/  IMAD.SHL.U32 R4, R16, 0x4, RZ ;  /* 0x0000000410047824 */ /* 0x002fe200078e00ff */
[----:B------:R-:W-:Y:S02]  /*39d0*/  USHF.L.U32 UR28, UR21, 0x6, URZ ;  /* 0x00000006151c7899 */ /* 0x000fe4000800063f */
[----:B------:R-:W-:Y:S02]  /*39e0*/  UIMAD UR27, UR21, 0x48, URZ ;  /* 0x00000048151b78a4 */ /* 0x000fe4000f8e023f */
[----:B------:R-:W-:Y:S01]  /*39f0*/  IADD3 R4, P2, R4, UR14, RZ ;  /* 0x0000000e04047c10 */ /* 0x000fe2000ff5e0ff */
[----:B------:R-:W-:Y:S02]  /*3a00*/  UIMAD UR26, UR21, 0x50, URZ ;  /* 0x00000050151a78a4 */ /* 0x000fe4000f8e023f */
[----:B------:R-:W-:Y:S01]  /*3a10*/  UIMAD UR25, UR21, 0x58, URZ ;  /* 0x00000058151978a4 */ /* 0x000fe2000f8e023f */
[----:B------:R-:W-:Y:S01]  /*3a20*/  IADD3.X R5, R0, UR13, RZ, P2, !PT ;  /* 0x0000000d00057c10 */ /* 0x000fe200097fe4ff */
[----:B------:R-:W-:Y:S01]  /*3a30*/  UIMAD UR24, UR21, 0x60, URZ ;  /* 0x00000060151878a4 */ /* 0x000fe2000f8e023f */
[----:B------:R-:W5:Y:S01]  /*3a40*/  @P1 MUFU.RCP R0, UR5 ;  /* 0x0000000500001d08 */ /* 0x000f620008001000 */
[C---:B------:R-:W-:Y:S01]  /*3a50*/  @!P4 LEA R6, P2, R11.reuse, UR14, 0x2 ;  /* 0x0000000e0b06cc11 */ /* 0x040fe2000f8410ff */
[----:B------:R-:W-:Y:S01]  /*3a60*/  UIADD3 UR36, UR37, 0x80, URZ ;  /* 0x0000008025247890 */ /* 0x000fe2000fffe03f */
[----:B------:R-:W2:Y:S01]  /*3a70*/  @!P3 LDG.E R15, desc[UR10][R4.64] ;  /* 0x0000000a040fb981 */ /* 0x000ea2000c1e1900 */
[----:B------:R-:W-:Y:S01]  /*3a80*/  UIADD3 UR20, -UR20, URZ, URZ ;  /* 0x0000003f14147290 */ /* 0x000fe2000fffe13f */
[----:B------:R-:W-:Y:S01]  /*3a90*/  @!P4 LEA.HI.X R7, R11, UR13, R3, 0x2, P2 ;  /* 0x0000000d0b07cc11 */ /* 0x000fe200090f1403 */
[----:B------:R-:W-:Y:S01]  /*3aa0*/  ULDC UR7, c[0x0][0x2ec] ;  /* 0x0000bb0000077ab9 */ /* 0x000fe20000000800 */
[----:B------:R-:W3:Y:S04]  /*3ab0*/  @!P6 LDG.E R14, desc[UR10][R4.64+0x20] ;  /* 0x0000200a040ee981 */ /* 0x000ee8000c1e1900 */
[----:B------:R1:W4:Y:S04]  /*3ac0*/  @!P5 LDG.E R12, desc[UR10][R4.64+0x100] ;  /* 0x0001000a040cd981 */ /* 0x000328000c1e1900 */
[----:B------:R-:W4:Y:S01]  /*3ad0*/  @!P4 LDG.E R10, desc[UR10][R6.64] ;  /* 0x0000000a060ac981 */ /* 0x000f22000c1e1900 */
[----:B-----5:R-:W-:-:S05]  /*3ae0*/  @P1 FMUL.FTZ R0, R8, R0 ;  /* 0x0000000008001220 */ /* 0x020fca0000410000 */
[----:B------:R-:W-:Y:S02]  /*3af0*/  @P1 R2UR UR6, R0 ;  /* 0x00000000000612ca */ /* 0x000fe400000e0000 */
[----:B------:R-:W5:Y:S01]  /*3b00*/  LDL R0, [R1+0xc8] ;  /* 0x0000c80001007983 */ /* 0x000f620000100800 */
[C---:B-1----:R-:W-:Y:S01]  /*3b10*/  SHF.L.U64.HI R4, R16.reuse, 0x2, R9 ;  /* 0x0000000210047819 */ /* 0x042fe20000010209 */
[----:B------:R-:W-:-:S04]  /*3b20*/  IMAD.SHL.U32 R3, R16, 0x4, RZ ;  /* 0x0000000410037824 */ /* 0x000fc800078e00ff */
[----:B------:R-:W-:Y:S04]  /*3b30*/  STL [R1+0x9c], R4 ;  /* 0x00009c0401007387 */ /* 0x000fe80000100800 */
[----:B------:R-:W-:Y:S04]  /*3b40*/  STL [R1+0x98], R3 ;  /* 0x0000980301007387 */ /* 0x000fe80000100800 */
[----:B--2---:R-:W-:Y:S04]  /*3b50*/  STL [R1+0x90], R15 ;  /* 0x0000900f01007387 */ /* 0x004fe80000100800 */
[----:B---3--:R-:W-:Y:S04]  /*3b60*/  STL [R1+0x94], R14 ;  /* 0x0000940e01007387 */ /* 0x008fe80000100800 */
[----:B----4-:R-:W-:Y:S04]  /*3b70*/  STL [R1+0x88], R12 ;  /* 0x0000880c01007387 */ /* 0x010fe80000100800 */
[----:B------:R-:W-:Y:S01]  /*3b80*/  STL [R1+0x8c], R10 ;  /* 0x00008c0a01007387 */ /* 0x000fe20000100800 */
[----:B------:R-:W-:Y:S01]  /*3b90*/  SEL R118, R118, R130, !P0 ;  /* 0x0000008276767207 */ /* 0x000fe20004000000 */
[----:B------:R-:W-:Y:S01]  /*3ba0*/  UMOV UR5, URZ ;  /* 0x0000003f00057c82 */ /* 0x000fe20008000000 */
[----:B------:R-:W-:-:S02]  /*3bb0*/  UIMAD UR23, UR21, 0x68, URZ ;  /* 0x00000068151778a4 */ /* 0x000fc4000f8e023f */
[----:B------:R-:W-:Y:S01]  /*3bc0*/  LEA R118, R118, UR4, 0x1 ;  /* 0x0000000476767c11 */ /* 0x000fe2000f8e08ff */
[----:B------:R-:W-:Y:S01]  /*3bd0*/  UIMAD UR22, UR21, 0x70, URZ ;  /* 0x00000070151678a4 */ /* 0x000fe2000f8e023f */
[----:B------:R-:W-:Y:S01]  /*3be0*/  @UP1 UMOV UR5, UR6 ;  /* 0x0000000600051c82 */ /* 0x000fe20008000000 */
[----:B------:R-:W-:Y:S01]  /*3bf0*/  UIMAD UR21, UR21, 0x78, URZ ;  /* 0x00000078151578a4 */ /* 0x000fe2000f8e023f */
[----:B------:R-:W-:Y:S01]  /*3c00*/  ULDC UR6, c[0x0][0x39c] ;  /* 0x0000e70000067ab9 */ /* 0x000fe20000000800 */
[----:B-----5:R-:W-:-:S04]  /*3c10*/  IMAD R216, R216, 0x80, R0 ;  /* 0x00000080d8d87824 */ /* 0x020fc800078e0200 */
[C---:B------:R-:W-:Y:S02]  /*3c20*/  VIADD R18, R216.reuse, 0x39 ;  /* 0x00000039d8127836 */ /* 0x040fe40000000000 */
[C---:B------:R-:W-:Y:S02]  /*3c30*/  VIADD R20, R216.reuse, 0x38 ;  /* 0x00000038d8147836 */ /* 0x040fe40000000000 */
[C---:B------:R-:W-:Y:S01]  /*3c40*/  VIADD R19, R216.reuse, 0x31 ;  /* 0x00000031d8137836 */ /* 0x040fe20000000000 */
[----:B------:R1:W-:Y:S04]  /*3c50*/  STL [R1+0x74], R18 ;  /* 0x0000741201007387 */ /* 0x0003e80000100800 */
[----:B------:R2:W-:Y:S04]  /*3c60*/  STL [R1+0x6c], R20 ;  /* 0x00006c1401007387 */ /* 0x0005e80000100800 */
[----:B------:R3:W-:Y:S01]  /*3c70*/  STL [R1+0x30], R19 ;  /* 0x0000301301007387 */ /* 0x0007e20000100800 */
[----:B-1----:R-:W-:-:S02]  /*3c80*/  VIADD R18, R216, 0x30 ;  /* 0x00000030d8127836 */ /* 0x002fc40000000000 */
[----:B--2---:R-:W-:-:S03]  /*3c90*/  VIADD R20, R216, 0x29 ;  /* 0x00000029d8147836 */ /* 0x004fc60000000000 */
[----:B------:R1:W-:Y:S01]  /*3ca0*/  STL [R1+0x2c], R18 ;  /* 0x00002c1201007387 */ /* 0x0003e20000100800 */
[----:B---3--:R-:W-:-:S03]  /*3cb0*/  VIADD R19, R216, 0x28 ;  /* 0x00000028d8137836 */ /* 0x008fc60000000000 */
[----:B------:R2:W-:Y:S04]  /*3cc0*/  STL [R1+0x28], R20 ;  /* 0x0000281401007387 */ /* 0x0005e80000100800 */
[----:B------:R3:W-:Y:S01]  /*3cd0*/  STL [R1+0x24], R19 ;  /* 0x0000241301007387 */ /* 0x0007e20000100800 */
[C---:B------:R-:W-:Y:S02]  /*3ce0*/  VIADD R0, R216.reuse, 0x39 ;  /* 0x00000039d8007836 */ /* 0x040fe40000000000 */
[C---:B-1----:R-:W-:Y:S02]  /*3cf0*/  VIADD R18, R216.reuse, 0x21 ;  /* 0x00000021d8127836 */ /* 0x042fe40000000000 */
[----:B--2---:R-:W-:-:S03]  /*3d00*/  VIADD R20, R216, 0x20 ;  /* 0x00000020d8147836 */ /* 0x004fc60000000000 */
[----:B------:R1:W-:Y:S01]  /*3d10*/  STL [R1+0x20], R18 ;  /* 0x0000201201007387 */ /* 0x0003e20000100800 */
[----:B---3--:R-:W-:-:S03]  /*3d20*/  VIADD R19, R216, 0x19 ;  /* 0x00000019d8137836 */ /* 0x008fc60000000000 */
[----:B------:R2:W-:Y:S04]  /*3d30*/  STL [R1+0x1c], R20 ;  /* 0x00001c1401007387 */ /* 0x0005e80000100800 */
[----:B------:R3:W-:Y:S01]  /*3d40*/  STL [R1+0x18], R19 ;  /* 0x0000181301007387 */ /* 0x0007e20000100800 */
[C---:B------:R-:W-:Y:S01]  /*3d50*/  VIADD R3, R216.reuse, 0x38 ;  /* 0x00000038d8037836 */ /* 0x040fe20000000000 */
[----:B------:R-:W-:Y:S01]  /*3d60*/  I2FP.F32.S32 R0, R0 ;  /* 0x0000000000007245 */ /* 0x000fe20000201400 */
[C---:B------:R-:W-:Y:S02]  /*3d70*/  VIADD R4, R216.reuse, 0x31 ;  /* 0x00000031d8047836 */ /* 0x040fe40000000000 */
[C---:B-1----:R-:W-:Y:S02]  /*3d80*/  VIADD R18, R216.reuse, 0x18 ;  /* 0x00000018d8127836 */ /* 0x042fe40000000000 */
[----:B--2---:R-:W-:-:S03]  /*3d90*/  VIADD R20, R216, 0x11 ;  /* 0x00000011d8147836 */ /* 0x004fc60000000000 */
[----:B------:R1:W-:Y:S01]  /*3da0*/  STL [R1+0x14], R18 ;  /* 0x0000141201007387 */ /* 0x0003e20000100800 */
[----:B---3--:R-:W-:-:S03]  /*3db0*/  VIADD R19, R216, 0x10 ;  /* 0x00000010d8137836 */ /* 0x008fc60000000000 */
[----:B------:R2:W-:Y:S04]  /*3dc0*/  STL [R1+0x10], R20 ;  /* 0x0000101401007387 */ /* 0x0005e80000100800 */
[----:B------:R3:W-:Y:S01]  /*3dd0*/  STL [R1+0xc], R19 ;  /* 0x00000c1301007387 */ /* 0x0007e20000100800 */
[----:B------:R-:W-:Y:S01]  /*3de0*/  I2FP.F32.S32 R3, R3 ;  /* 0x0000000300037245 */ /* 0x000fe20000201400 */
[C---:B------:R-:W-:Y:S02]  /*3df0*/  VIADD R5, R216.reuse, 0x30 ;  /* 0x00000030d8057836 */ /* 0x040fe40000000000 */
[C---:B-1----:R-:W-:Y:S02]  /*3e00*/  VIADD R18, R216.reuse, 0x9 ;  /* 0x00000009d8127836 */ /* 0x042fe40000000000 */
[----:B--2---:R-:W-:-:S03]  /*3e10*/  VIADD R20, R216, 0x8 ;  /* 0x00000008d8147836 */ /* 0x004fc60000000000 */
[----:B------:R1:W-:Y:S01]  /*3e20*/  STL [R1+0x8], R18 ;  /* 0x0000081201007387 */ /* 0x0003e20000100800 */
[----:B---3--:R-:W-:-:S03]  /*3e30*/  VIADD R19, R216, 0x1 ;  /* 0x00000001d8137836 */ /* 0x008fc60000000000 */
[----:B------:R-:W-:Y:S04]  /*3e40*/  STL [R1+0x4], R20 ;  /* 0x0000041401007387 */ /* 0x000fe80000100800 */
[----:B------:R-:W-:Y:S01]  /*3e50*/  STL [R1], R19 ;  /* 0x0000001301007387 */ /* 0x000fe20000100800 */
[C---:B------:R-:W-:Y:S02]  /*3e60*/  VIADD R6, R216.reuse, 0x29 ;  /* 0x00000029d8067836 */ /* 0x040fe40000000000 */
[----:B------:R-:W-:Y:S01]  /*3e70*/  VIADD R7, R216, 0x28 ;  /* 0x00000028d8077836 */ /* 0x000fe20000000000 */
[----:B-1----:R-:W-:-:S05]  /*3e80*/  I2FP.F32.S32 R18, R216 ;  /* 0x000000d800127245 */ /* 0x002fca0000201400 */
[----:B------:R-:W-:Y:S04]  /*3e90*/  STL [R1+0x34], R18 ;  /* 0x0000341201007387 */ /* 0x000fe80000100800 */
[----:B------:R1:W-:Y:S01]  /*3ea0*/  STL [R1+0x78], R0 ;  /* 0x0000780001007387 */ /* 0x0003e20000100800 */
[----:B------:R-:W-:-:S03]  /*3eb0*/  VIADD R8, R216, 0x21 ;  /* 0x00000021d8087836 */ /* 0x000fc60000000000 */
[----:B------:R2:W-:Y:S01]  /*3ec0*/  STL [R1+0x70], R3 ;  /* 0x0000700301007387 */ /* 0x0005e20000100800 */
[C---:B------:R-:W-:Y:S02]  /*3ed0*/  VIADD R9, R216.reuse, 0x20 ;  /* 0x00000020d8097836 */ /* 0x040fe40000000000 */
[----:B------:R-:W-:Y:S01]  /*3ee0*/  VIADD R10, R216, 0x19 ;  /* 0x00000019d80a7836 */ /* 0x000fe20000000000 */
[----:B-1----:R-:W-:Y:S02]  /*3ef0*/  I2FP.F32.S32 R0, R4 ;  /* 0x0000000400007245 */ /* 0x002fe40000201400 */
[----:B--2---:R-:W-:-:S03]  /*3f00*/  I2FP.F32.S32 R3, R5 ;  /* 0x0000000500037245 */ /* 0x004fc60000201400 */
[----:B------:R1:W-:Y:S04]  /*3f10*/  STL [R1+0x68], R0 ;  /* 0x0000680001007387 */ /* 0x0003e80000100800 */
        /* <DEDUP_REMOVED lines=27> */
[----:B-1----:R-:W-:-:S05]  /*40d0*/  I2FP.F32.S32 R0, R16 ;  /* 0x0000001000007245 */ /* 0x002fca0000201400 */
[----:B------:R1:W-:Y:S04]  /*40e0*/  STL [R1+0x38], R0 ;  /* 0x0000380001007387 */ /* 0x0003e80000100800 */
[----:B------:R1:W-:Y:S01]  /*40f0*/  STL [R1+0x7c], R136 ;  /* 0x00007c8801007387 */ /* 0x0003e20000100800 */
[----:B--2---:R-:W-:-:S04]  /*4100*/  SEL R3, R17, R124, !P0 ;  /* 0x0000007c11037207 */ /* 0x004fc80004000000 */
[----:B------:R-:W-:-:S07]  /*4110*/  LEA R3, R3, UR4, 0x1 ;  /* 0x0000000403037c11 */ /* 0x000fce000f8e08ff */
.L_x_669:
[----:B------:R-:W0:Y:S01]  /*4120*/  LDGDEPBAR ;  /* 0x00000000000079af */ /* 0x000e220000000000 */
[----:B------:R-:W-:Y:S01]  /*4130*/  IADD3 R112, R126, R118, RZ ;  /* 0x000000767e707210 */ /* 0x000fe20007ffe0ff */
[----:B------:R-:W-:Y:S01]  /*4140*/  UIADD3 UR17, UR18, 0x80, UR37 ;  /* 0x0000008012117890 */ /* 0x000fe2000fffe025 */
[----:B-1----:R-:W-:Y:S05]  /*4150*/  MOV R0, UR9 ;  /* 0x0000000900007c02 */ /* 0x002fea0008000f00 */
[----:B------:R-:W2:Y:S01]  /*4160*/  LDL R137, [R1+0xa8] ;  /* 0x0000a80001897983 */ /* 0x000ea20000100800 */
[----:B------:R-:W-:Y:S02]  /*4170*/  USHF.L.U32 UR12, UR8, 0x7, URZ ;  /* 0x00000007080c7899 */ /* 0x000fe4000800063f */
[----:B------:R-:W-:Y:S01]  /*4180*/  UIADD3 UR17, UR17, -UR9, URZ ;  /* 0x8000000911117290 */ /* 0x000fe2000fffe03f */
[----:B------:R-:W3:Y:S03]  /*4190*/  LDL R135, [R1+0x90] ;  /* 0x0000900001877983 */ /* 0x000ee60000100800 */
[----:B------:R-:W-:Y:S01]  /*41a0*/  UISETP.GE.AND UP0, UPT, UR12, UR17, UPT ;  /* 0x000000110c00728c */ /* 0x000fe2000bf06270 */
[----:B------:R-:W4:Y:S03]  /*41b0*/  LDL R134, [R1+0x94] ;  /* 0x0000940001867983 */ /* 0x000f260000100800 */
[----:B------:R-:W-:Y:S01]  /*41c0*/  UISETP.LT.AND UP0, UPT, UR36, UR9, UP0 ;  /* 0x000000092400728c */ /* 0x000fe20008701270 */
[----:B------:R-:W4:Y:S04]  /*41d0*/  LDL R133, [R1+0x34] ;  /* 0x0000340001857983 */ /* 0x000f280000100800 */
[----:B------:R-:W4:Y:S01]  /*41e0*/  LDL R132, [R1] ;  /* 0x0000000001847983 */ /* 0x000f220000100800 */
[----:B------:R-:W-:Y:S01]  /*41f0*/  PLOP3.LUT P0, PT, PT, PT, UP0, 0x80, 0x0 ;  /* 0x000000000000781c */ /* 0x000fe20003f0f008 */
[----:B------:R-:W-:Y:S02]  /*4200*/  UISETP.GT.AND UP0, UPT, UR8, UR19, UPT ;  /* 0x000000130800728c */ /* 0x000fe4000bf04270 */
[----:B------:R-:W4:Y:S04]  /*4210*/  LDL R131, [R1+0x38] ;  /* 0x0000380001837983 */ /* 0x000f280000100800 */
        /* <DEDUP_REMOVED lines=51> */
[-C--:B------:R-:W-:Y:S05]  /*4550*/  HMMA.16816.F32.BF16 R12, R112, R110.reuse, R12 ;  /* 0x0000006e700c723c */ /* 0x080fea000004180c */
[----:B--2---:R-:W-:Y:S01]  /*4560*/  IADD3 R0, R0, -UR18, R137 ;  /* 0x8000001200007c10 */ /* 0x004fe2000fffe089 */
[C---:B------:R-:W-:Y:S04]  /*4570*/  HMMA.16816.F32.BF16 R16, R104.reuse, R110, R16 ;  /* 0x0000006e6810723c */ /* 0x040fe80000041810 */
[----:B---3--:R-:W-:Y:S02]  /*4580*/  FSETP.NEU.FTZ.AND P2, PT, R135, -INF , PT ;  /* 0xff8000008700780b */ /* 0x008fe40003f5d000 */
[----:B------:R-:W-:Y:S01]  /*4590*/  FMUL.FTZ R4, R4, UR6 ;  /* 0x0000000604047c20 */ /* 0x000fe20008410000 */
[----:B------:R-:W-:Y:S01]  /*45a0*/  FMUL.FTZ R5, R5, UR6 ;  /* 0x0000000605057c20 */ /* 0x000fe20008410000 */
[----:B------:R-:W-:Y:S01]  /*45b0*/  FMUL.FTZ R6, R6, UR6 ;  /* 0x0000000606067c20 */ /* 0x000fe20008410000 */
[----:B----4-:R-:W-:Y:S01]  /*45c0*/  FSETP.NEU.FTZ.AND P1, PT, R134, -INF , PT ;  /* 0xff8000008600780b */ /* 0x010fe20003f3d000 */
[----:B------:R-:W1:Y:S01]  /*45d0*/  MUFU.TANH R87, R4 ;  /* 0x0000000400577308 */ /* 0x000e620000002400 */
[----:B------:R-:W-:Y:S01]  /*45e0*/  FMUL.FTZ R7, R7, UR6 ;  /* 0x0000000607077c20 */ /* 0x000fe20008410000 */
[----:B------:R-:W-:Y:S01]  /*45f0*/  FMUL.FTZ R9, R9, UR6 ;  /* 0x0000000609097c20 */ /* 0x000fe20008410000 */
[----:B------:R-:W-:Y:S01]  /*4600*/  FMUL.FTZ R8, R8, UR6 ;  /* 0x0000000608087c20 */ /* 0x000fe20008410000 */
[----:B------:R-:W-:Y:S01]  /*4610*/  @!P0 IADD3 R0, R0, UR12, RZ ;  /* 0x0000000c00008c10 */ /* 0x000fe2000fffe0ff */
[----:B------:R-:W-:Y:S01]  /*4620*/  FMUL.FTZ R11, R11, UR6 ;  /* 0x000000060b0b7c20 */ /* 0x000fe20008410000 */
[----:B------:R-:W-:Y:S04]  /*4630*/  FMUL.FTZ R10, R10, UR6 ;  /* 0x000000060a0a7c20 */ /* 0x000fe80008410000 */
[----:B------:R-:W2:Y:S01]  /*4640*/  MUFU.TANH R86, R5 ;  /* 0x0000000500567308 */ /* 0x000ea20000002400 */
[----:B------:R-:W-:Y:S01]  /*4650*/  FMUL.FTZ R15, R15, UR6 ;  /* 0x000000060f0f7c20 */ /* 0x000fe20008410000 */
[----:B------:R-:W-:Y:S01]  /*4660*/  FMUL.FTZ R14, R14, UR6 ;  /* 0x000000060e0e7c20 */ /* 0x000fe20008410000 */
[----:B------:R-:W-:Y:S01]  /*4670*/  FMUL.FTZ R12, R12, UR6 ;  /* 0x000000060c0c7c20 */ /* 0x000fe20008410000 */
[----:B------:R-:W-:Y:S01]  /*4680*/  FMUL.FTZ R13, R13, UR6 ;  /* 0x000000060d0d7c20 */ /* 0x000fe20008410000 */
[----:B------:R-:W-:Y:S01]  /*4690*/  FMUL.FTZ R18, R18, UR6 ;  /* 0x0000000612127c20 */ /* 0x000fe20008410000 */
[----:B------:R-:W-:Y:S04]  /*46a0*/  FMUL.FTZ R19, R19, UR6 ;  /* 0x0000000613137c20 */ /* 0x000fe80008410000 */
[----:B------:R-:W3:Y:S01]  /*46b0*/  MUFU.TANH R69, R6 ;  /* 0x0000000600457308 */ /* 0x000ee20000002400 */
[----:B------:R-:W-:Y:S01]  /*46c0*/  FMUL.FTZ R16, R16, UR6 ;  /* 0x0000000610107c20 */ /* 0x000fe20008410000 */
[----:B------:R-:W-:Y:S08]  /*46d0*/  FMUL.FTZ R17, R17, UR6 ;  /* 0x0000000611117c20 */ /* 0x000ff00008410000 */
[----:B------:R4:W3:Y:S10]  /*46e0*/  MUFU.TANH R68, R7 ;  /* 0x0000000700447308 */ /* 0x0008f40000002400 */
[----:B------:R1:W-:Y:S10]  /*46f0*/  MUFU.TANH R221, R9 ;  /* 0x0000000900dd7308 */ /* 0x0003f40000002400 */
[----:B------:R2:W-:Y:S01]  /*4700*/  MUFU.TANH R233, R15 ;  /* 0x0000000f00e97308 */ /* 0x0005e20000002400 */
[----:B----4-:R-:W4:Y:S09]  /*4710*/  LDSM.16.M88.4 R4, [R117+0x6400] ;  /* 0x006400007504783b */ /* 0x010f320000000200 */
[----:B------:R3:W-:Y:S01]  /*4720*/  MUFU.TANH R184, R18 ;  /* 0x0000001200b87308 */ /* 0x0007e20000002400 */
[----:B-1----:R-:W4:Y:S09]  /*4730*/  LDL R9, [R1+0x88] ;  /* 0x0000880001097983 */ /* 0x002f320000100800 */
[----:B------:R1:W-:Y:S01]  /*4740*/  MUFU.TANH R183, R19 ;  /* 0x0000001300b77308 */ /* 0x0003e20000002400 */
[----:B--2---:R-:W2:Y:S09]  /*4750*/  LDL R15, [R1+0x8c] ;  /* 0x00008c00010f7983 */ /* 0x004eb20000100800 */
[----:B------:R4:W-:Y:S01]  /*4760*/  MUFU.TANH R234, R14 ;  /* 0x0000000e00ea7308 */ /* 0x0009e20000002400 */
[----:B---3--:R-:W3:Y:S09]  /*4770*/  LDL R18, [R1+0x44] ;  /* 0x0000440001127983 */ /* 0x008ef20000100800 */
[----:B------:R4:W-:Y:S01]  /*4780*/  MUFU.TANH R220, R12 ;  /* 0x0000000c00dc7308 */ /* 0x0009e20000002400 */
[----:B-1----:R-:W3:Y:S09]  /*4790*/  LDL R19, [R1+0x48] ;  /* 0x0000480001137983 */ /* 0x002ef20000100800 */
[----:B------:R1:W-:Y:S01]  /*47a0*/  MUFU.TANH R235, R11 ;  /* 0x0000000b00eb7308 */ /* 0x0003e20000002400 */
[-C--:B----4-:R-:W-:Y:S03]  /*47b0*/  HMMA.16816.F32.BF16 R20, R104, R4.reuse, R20 ;  /* 0x000000046814723c */ /* 0x090fe60000041814 */
[----:B------:R-:W-:Y:S03]  /*47c0*/  @!P0 VIMNMX R14, R0, UR9, PT ;  /* 0x00000009000e8c48 */ /* 0x000fe6000bfe0100 */
[C---:B------:R-:W-:Y:S03]  /*47d0*/  HMMA.16816.F32.BF16 R24, R112.reuse, R4, R24 ;  /* 0x000000047018723c */ /* 0x040fe60000041818 */
[----:B------:R4:W-:Y:S01]  /*47e0*/  MUFU.TANH R226, R8 ;  /* 0x0000000800e27308 */ /* 0x0009e20000002400 */
[----:B------:R-:W-:Y:S01]  /*47f0*/  @!P0 ISETP.GE.AND P3, PT, R216, R14, PT ;  /* 0x0000000ed800820c */ /* 0x000fe20003f66270 */
[----:B------:R-:W-:Y:S01]  /*4800*/  FMUL.FTZ R12, R135, 1.4426950216293334961 ;  /* 0x3fb8aa3b870c7820 */ /* 0x000fe20000410000 */
[-C--:B------:R-:W-:Y:S07]  /*4810*/  HMMA.16816.F32.BF16 R28, R112, R6.reuse, R28 ;  /* 0x00000006701c723c */ /* 0x080fee000004181c */
[----:B------:R4:W-:Y:S01]  /*4820*/  MUFU.TANH R219, R13 ;  /* 0x0000000d00db7308 */ /* 0x0009e20000002400 */
[----:B------:R-:W-:Y:S03]  /*4830*/  FFMA.FTZ R4, R133, UR5, R87 ;  /* 0x0000000585047c23 */ /* 0x000fe60008010057 */
[----:B------:R-:W-:Y:S01]  /*4840*/  FSEL R12, R12, RZ, P2 ;  /* 0x000000ff0c0c7208 */ /* 0x000fe20001000000 */
[----:B-1----:R-:W-:Y:S01]  /*4850*/  FMUL.FTZ R11, R134, 1.4426950216293334961 ;  /* 0x3fb8aa3b860b7820 */ /* 0x002fe20000410000 */
[----:B------:R-:W-:Y:S01]  /*4860*/  MOV R134, 0x8 ;  /* 0x0000000800867802 */ /* 0x000fe20000000f00 */
[C---:B------:R-:W-:Y:S03]  /*4870*/  HMMA.16816.F32.BF16 R32, R104.reuse, R6, R32 ;  /* 0x000000066820723c */ /* 0x040fe60000041820 */
[----:B------:R-:W1:Y:S01]  /*4880*/  MUFU.TANH R238, R10 ;  /* 0x0000000a00ee7308 */ /* 0x000e620000002400 */
[----:B------:R-:W-:Y:S01]  /*4890*/  FMUL.FTZ R20, R20, UR6 ;  /* 0x0000000614147c20 */ /* 0x000fe20008410000 */
[----:B------:R-:W-:Y:S01]  /*48a0*/  FMUL.FTZ R23, R23, UR6 ;  /* 0x0000000617177c20 */ /* 0x000fe20008410000 */
[----:B------:R-:W-:Y:S01]  /*48b0*/  FMUL.FTZ R21, R21, UR6 ;  /* 0x0000000615157c20 */ /* 0x000fe20008410000 */
[----:B------:R-:W-:Y:S01]  /*48c0*/  FMUL.FTZ R22, R22, UR6 ;  /* 0x0000000616167c20 */ /* 0x000fe20008410000 */
[----:B----4-:R-:W-:Y:S05]  /*48d0*/  FFMA.FTZ R8, R131, UR5, R86 ;  /* 0x0000000583087c23 */ /* 0x010fea0008010056 */
[----:B------:R4:W-:Y:S01]  /*48e0*/  MUFU.TANH R76, R21 ;  /* 0x00000015004c7308 */ /* 0x0009e20000002400 */
[----:B------:R-:W-:Y:S01]  /*48f0*/  FMUL.FTZ R25, R25, UR6 ;  /* 0x0000000619197c20 */ /* 0x000fe20008410000 */
[----:B------:R-:W-:Y:S01]  /*4900*/  FMUL.FTZ R24, R24, UR6 ;  /* 0x0000000618187c20 */ /* 0x000fe20008410000 */
[----:B------:R-:W-:Y:S01]  /*4910*/  FFMA.FTZ R5, R133, UR5, R69 ;  /* 0x0000000585057c23 */ /* 0x000fe20008010045 */
[----:B------:R-:W-:Y:S01]  /*4920*/  FSEL R11, R11, RZ, P1 ;  /* 0x000000ff0b0b7208 */ /* 0x000fe20000800000 */
[----:B------:R-:W-:Y:S01]  /*4930*/  FMUL.FTZ R26, R26, UR6 ;  /* 0x000000061a1a7c20 */ /* 0x000fe20008410000 */
[----:B------:R-:W-:Y:S01]  /*4940*/  @!P0 VIADDMNMX R13, R0, R134, UR9, PT ;  /* 0x00000009000d8e46 */ /* 0x000fe2000b800186 */
[----:B------:R-:W-:Y:S03]  /*4950*/  FMUL.FTZ R27, R27, UR6 ;  /* 0x000000061b1b7c20 */ /* 0x000fe60008410000 */
[----:B------:R1:W-:Y:S01]  /*4960*/  MUFU.TANH R210, R25 ;  /* 0x0000001900d27308 */ /* 0x0003e20000002400 */
[----:B------:R-:W-:Y:S01]  /*4970*/  @!P0 FSEL R4, R4, -INF , !P3 ;  /* 0xff80000004048808 */ /* 0x000fe20005800000 */
[----:B------:R-:W-:Y:S01]  /*4980*/  FMUL.FTZ R28, R28, UR6 ;  /* 0x000000061c1c7c20 */ /* 0x000fe20008410000 */
[-C--:B------:R-:W-:Y:S01]  /*4990*/  @!P0 ISETP.GE.AND P2, PT, R216, R13.reuse, PT ;  /* 0x0000000dd800820c */ /* 0x080fe20003f46270 */
[----:B------:R-:W-:Y:S01]  /*49a0*/  FMUL.FTZ R29, R29, UR6 ;  /* 0x000000061d1d7c20 */ /* 0x000fe20008410000 */
[----:B------:R-:W-:Y:S01]  /*49b0*/  @!P0 ISETP.GE.AND P1, PT, R132, R14, PT ;  /* 0x0000000e8400820c */ /* 0x000fe20003f26270 */
[----:B------:R-:W-:Y:S01]  /*49c0*/  FMUL.FTZ R32, R32, UR6 ;  /* 0x0000000620207c20 */ /* 0x000fe20008410000 */
[----:B------:R-:W-:Y:S03]  /*49d0*/  FMUL.FTZ R33, R33, UR6 ;  /* 0x0000000621217c20 */ /* 0x000fe60008410000 */
[----:B------:R1:W-:Y:S01]  /*49e0*/  MUFU.TANH R211, R24 ;  /* 0x0000001800d37308 */ /* 0x0003e20000002400 */
[----:B----4-:R-:W4:Y:S01]  /*49f0*/  LDL R21, [R1+0x10] ;  /* 0x0000100001157983 */ /* 0x010f220000100800 */
[----:B------:R-:W-:Y:S01]  /*4a00*/  FMUL.FTZ R34, R34, UR6 ;  /* 0x0000000622227c20 */ /* 0x000fe20008410000 */
[----:B------:R-:W-:Y:S01]  /*4a10*/  FMUL.FTZ R35, R35, UR6 ;  /* 0x0000000623237c20 */ /* 0x000fe20008410000 */
[--C-:B------:R-:W-:Y:S01]  /*4a20*/  FFMA.FTZ R4, R4, UR7, -R12.reuse ;  /* 0x0000000704047c23 */ /* 0x100fe2000801080c */
[----:B------:R-:W-:Y:S01]  /*4a30*/  @!P0 FSEL R8, R8, -INF , !P1 ;  /* 0xff80000008088808 */ /* 0x000fe20004800000 */
[----:B------:R-:W-:Y:S01]  /*4a40*/  FMUL.FTZ R31, R31, UR6 ;  /* 0x000000061f1f7c20 */ /* 0x000fe20008410000 */
[-C--:B------:R-:W-:Y:S03]  /*4a50*/  @!P0 ISETP.GE.AND P1, PT, R132, R13.reuse, PT ;  /* 0x0000000d8400820c */ /* 0x080fe60003f26270 */
[----:B------:R1:W-:Y:S02]  /*4a60*/  MUFU.TANH R77, R20 ;  /* 0x00000014004d7308 */ /* 0x0003e40000002400 */
[----:B-1----:R-:W3:Y:S01]  /*4a70*/  LDL R25, [R1+0x3c] ;  /* 0x00003c0001197983 */ /* 0x002ee20000100800 */
[----:B------:R-:W-:Y:S01]  /*4a80*/  FFMA.FTZ R8, R8, UR7, -R12 ;  /* 0x0000000708087c23 */ /* 0x000fe2000801080c */
[----:B------:R-:W-:Y:S01]  /*4a90*/  MOV R10, 0x40 ;  /* 0x00000040000a7802 */ /* 0x000fe20000000f00 */
[----:B------:R-:W-:Y:S01]  /*4aa0*/  FMUL.FTZ R30, R30, UR6 ;  /* 0x000000061e1e7c20 */ /* 0x000fe20008410000 */
[----:B------:R-:W-:Y:S02]  /*4ab0*/  @!P0 FSEL R5, R5, -INF , !P2 ;  /* 0xff80000005058808 */ /* 0x000fe40005000000 */
[----:B------:R-:W-:Y:S02]  /*4ac0*/  @!P0 VIADDMNMX R10, R0, R10, UR9, PT ;  /* 0x00000009000a8e46 */ /* 0x000fe4000b80010a */
[----:B------:R1:W-:Y:S01]  /*4ad0*/  MUFU.TANH R179, R23 ;  /* 0x0000001700b37308 */ /* 0x0003e20000002400 */
[----:B------:R-:W4:Y:S01]  /*4ae0*/  LDL R24, [R1+0x4] ;  /* 0x0000040001187983 */ /* 0x000f220000100800 */
[--C-:B------:R-:W-:Y:S01]  /*4af0*/  FFMA.FTZ R5, R5, UR7, -R11.reuse ;  /* 0x0000000705057c23 */ /* 0x100fe2000801080b */
[----:B------:R-:W-:Y:S07]  /*4b00*/  @!P0 ISETP.GE.AND P3, PT, R216, R10, PT ;  /* 0x0000000ad800820c */ /* 0x000fee0003f66270 */
[----:B------:R1:W-:Y:S01]  /*4b10*/  MUFU.TANH R180, R22 ;  /* 0x0000001600b47308 */ /* 0x0003e20000002400 */
[----:B------:R-:W4:Y:S09]  /*4b20*/  LDL R20, [R1+0x40] ;  /* 0x0000400001147983 */ /* 0x000f320000100800 */
[----:B------:R1:W-:Y:S02]  /*4b30*/  MUFU.EX2 R85, R4 ;  /* 0x0000000400557308 */ /* 0x0003e40000000800 */
[----:B-1----:R-:W4:Y:S08]  /*4b40*/  LDL R23, [R1+0x8] ;  /* 0x0000080001177983 */ /* 0x002f300000100800 */
[----:B------:R1:W-:Y:S01]  /*4b50*/  MUFU.TANH R79, R16 ;  /* 0x00000010004f7308 */ /* 0x0003e20000002400 */
[----:B------:R-:W4:Y:S09]  /*4b60*/  LDL R22, [R1+0xc] ;  /* 0x00000c0001167983 */ /* 0x000f320000100800 */
[----:B------:R-:W-:Y:S01]  /*4b70*/  MUFU.EX2 R84, R8 ;  /* 0x0000000800547308 */ /* 0x000fe20000000800 */
[----:B------:R-:W-:Y:S05]  /*4b80*/  FFMA.FTZ R4, R131, UR5, R68 ;  /* 0x0000000583047c23 */ /* 0x000fea0008010044 */
[----:B------:R-:W-:Y:S04]  /*4b90*/  @!P0 FSEL R4, R4, -INF , !P1 ;  /* 0xff80000004048808 */ /* 0x000fe80004800000 */
[----:B------:R1:W-:Y:S02]  /*4ba0*/  MUFU.EX2 R3, R5 ;  /* 0x0000000500037308 */ /* 0x0003e40000000800 */
[----:B-1----:R-:W-:Y:S01]  /*4bb0*/  MOV R16, 0x48 ;  /* 0x0000004800107802 */ /* 0x002fe20000000f00 */
[----:B------:R-:W-:Y:S03]  /*4bc0*/  FFMA.FTZ R4, R4, UR7, -R11 ;  /* 0x0000000704047c23 */ /* 0x000fe6000801080b */
[----:B------:R-:W-:Y:S04]  /*4bd0*/  @!P0 VIADDMNMX R0, R0, R16, UR9, PT ;  /* 0x0000000900008e46 */ /* 0x000fe8000b800110 */
[----:B------:R1:W-:Y:S10]  /*4be0*/  MUFU.EX2 R2, R4 ;  /* 0x0000000400027308 */ /* 0x0003f40000000800 */
[----:B------:R-:W4:Y:S01]  /*4bf0*/  MUFU.TANH R78, R17 ;  /* 0x00000011004e7308 */ /* 0x000f220000002400 */
[C---:B------:R-:W-:Y:S09]  /*4c00*/  FFMA.FTZ R5, R133.reuse, UR5, R238 ;  /* 0x0000000585057c23 */ /* 0x040ff200080100ee */
[----:B------:R-:W4:Y:S01]  /*4c10*/  MUFU.TANH R232, R26 ;  /* 0x0000001a00e87308 */ /* 0x000f220000002400 */
[----:B-1----:R-:W-:Y:S05]  /*4c20*/  FFMA.FTZ R4, R133, UR5, R226 ;  /* 0x0000000585047c23 */ /* 0x002fea00080100e2 */
[----:B------:R-:W-:Y:S04]  /*4c30*/  @!P0 FSEL R4, R4, -INF , !P3 ;  /* 0xff80000004048808 */ /* 0x000fe80005800000 */
[----:B------:R-:W1:Y:S10]  /*4c40*/  MUFU.TANH R231, R27 ;  /* 0x0000001b00e77308 */ /* 0x000e740000002400 */
[----:B------:R-:W1:Y:S10]  /*4c50*/  MUFU.TANH R209, R28 ;  /* 0x0000001c00d17308 */ /* 0x000e740000002400 */
[----:B------:R-:W-:Y:S10]  /*4c60*/  MUFU.TANH R207, R29 ;  /* 0x0000001d00cf7308 */ /* 0x000ff40000002400 */
[----:B------:R-:W-:Y:S10]  /*4c70*/  MUFU.TANH R229, R31 ;  /* 0x0000001f00e57308 */ /* 0x000ff40000002400 */
[----:B------:R-:W1:Y:S10]  /*4c80*/  MUFU.TANH R230, R30 ;  /* 0x0000001e00e67308 */ /* 0x000e740000002400 */
[----:B------:R-:W-:Y:S10]  /*4c90*/  MUFU.TANH R73, R32 ;  /* 0x0000002000497308 */ /* 0x000ff40000002400 */
[----:B------:R-:W-:Y:S10]  /*4ca0*/  MUFU.TANH R72, R33 ;  /* 0x0000002100487308 */ /* 0x000ff40000002400 */
[----:B------:R-:W1:Y:S10]  /*4cb0*/  MUFU.TANH R170, R34 ;  /* 0x0000002200aa7308 */ /* 0x000e740000002400 */
[----:B------:R-:W1:Y:S01]  /*4cc0*/  MUFU.TANH R168, R35 ;  /* 0x0000002300a87308 */ /* 0x000e620000002400 */
[C---:B------:R-:W-:Y:S01]  /*4cd0*/  FSETP.NEU.FTZ.AND P2, PT, R9.reuse, -INF , PT ;  /* 0xff8000000900780b */ /* 0x040fe20003f5d000 */
[----:B------:R-:W-:Y:S05]  /*4ce0*/  FMUL.FTZ R9, R9, 1.4426950216293334961 ;  /* 0x3fb8aa3b09097820 */ /* 0x000fea0000410000 */
[----:B------:R-:W-:Y:S01]  /*4cf0*/  FSEL R9, R9, RZ, P2 ;  /* 0x000000ff09097208 */ /* 0x000fe20001000000 */
[C---:B--2---:R-:W-:Y:S01]  /*4d00*/  FMUL.FTZ R8, R15.reuse, 1.4426950216293334961 ;  /* 0x3fb8aa3b0f087820 */ /* 0x044fe20000410000 */
[----:B------:R-:W-:Y:S01]  /*4d10*/  FSETP.NEU.FTZ.AND P1, PT, R15, -INF , PT ;  /* 0xff8000000f00780b */ /* 0x000fe20003f3d000 */
[----:B------:R-:W-:Y:S02]  /*4d20*/  FFMA.FTZ R15, R131, UR5, R221 ;  /* 0x00000005830f7c23 */ /* 0x000fe400080100dd */
[--C-:B------:R-:W-:Y:S01]  /*4d30*/  FFMA.FTZ R4, R4, UR7, -R9.reuse ;  /* 0x0000000704047c23 */ /* 0x100fe20008010809 */
[----:B------:R-:W-:Y:S02]  /*4d40*/  @!P0 ISETP.GE.AND P2, PT, R216, R0, PT ;  /* 0x00000000d800820c */ /* 0x000fe40003f46270 */
[----:B------:R-:W-:Y:S01]  /*4d50*/  FSEL R8, R8, RZ, P1 ;  /* 0x000000ff08087208 */ /* 0x000fe20000800000 */
[----:B------:R2:W-:Y:S01]  /*4d60*/  MUFU.EX2 R203, R4 ;  /* 0x0000000400cb7308 */ /* 0x0005e20000000800 */
[C---:B------:R-:W-:Y:S02]  /*4d70*/  @!P0 ISETP.GE.AND P1, PT, R132.reuse, R10, PT ;  /* 0x0000000a8400820c */ /* 0x040fe40003f26270 */
[----:B------:R-:W-:Y:S02]  /*4d80*/  @!P0 FSEL R5, R5, -INF , !P2 ;  /* 0xff80000005058808 */ /* 0x000fe40005000000 */
[----:B------:R-:W-:Y:S02]  /*4d90*/  @!P0 FSEL R15, R15, -INF , !P1 ;  /* 0xff8000000f0f8808 */ /* 0x000fe40004800000 */
[----:B------:R-:W-:Y:S01]  /*4da0*/  @!P0 ISETP.GE.AND P1, PT, R132, R0, PT ;  /* 0x000000008400820c */ /* 0x000fe20003f26270 */
[--C-:B------:R-:W-:Y:S02]  /*4db0*/  FFMA.FTZ R5, R5, UR7, -R8.reuse ;  /* 0x0000000705057c23 */ /* 0x100fe40008010808 */
[----:B------:R-:W-:Y:S02]  /*4dc0*/  FFMA.FTZ R15, R15, UR7, -R9 ;  /* 0x000000070f0f7c23 */ /* 0x000fe40008010809 */
[----:B------:R3:W-:Y:S01]  /*4dd0*/  MUFU.EX2 R228, R5 ;  /* 0x0000000500e47308 */ /* 0x0007e20000000800 */
[----:B--2---:R-:W-:Y:S09]  /*4de0*/  FFMA.FTZ R4, R131, UR5, R235 ;  /* 0x0000000583047c23 */ /* 0x004ff200080100eb */
[----:B------:R-:W-:Y:S01]  /*4df0*/  MUFU.EX2 R202, R15 ;  /* 0x0000000f00ca7308 */ /* 0x000fe20000000800 */
[----:B------:R-:W-:Y:S05]  /*4e00*/  @!P0 FSEL R4, R4, -INF , !P1 ;  /* 0xff80000004048808 */ /* 0x000fea0004800000 */
[----:B------:R-:W-:Y:S04]  /*4e10*/  FFMA.FTZ R4, R4, UR7, -R8 ;  /* 0x0000000704047c23 */ /* 0x000fe80008010808 */
[----:B------:R2:W-:Y:S01]  /*4e20*/  MUFU.EX2 R227, R4 ;  /* 0x0000000400e37308 */ /* 0x0005e20000000800 */
[C---:B---3--:R-:W-:Y:S01]  /*4e30*/  FFMA.FTZ R5, R25.reuse, UR5, R220 ;  /* 0x0000000519057c23 */ /* 0x048fe200080100dc */
[----:B------:R-:W-:Y:S01]  /*4e40*/  FFMA.FTZ R16, R25, UR5, R234 ;  /* 0x0000000519107c23 */ /* 0x000fe200080100ea */
[C---:B----4-:R-:W-:Y:S02]  /*4e50*/  @!P0 ISETP.GE.AND P1, PT, R24.reuse, R10, PT ;  /* 0x0000000a1800820c */ /* 0x050fe40003f26270 */
[----:B------:R-:W-:Y:S02]  /*4e60*/  @!P0 ISETP.GE.AND P2, PT, R24, R0, PT ;  /* 0x000000001800820c */ /* 0x000fe40003f46270 */
[----:B------:R-:W-:Y:S02]  /*4e70*/  @!P0 FSEL R5, R5, -INF , !P1 ;  /* 0xff80000005058808 */ /* 0x000fe40004800000 */
[----:B------:R-:W-:Y:S01]  /*4e80*/  @!P0 FSEL R16, R16, -INF , !P2 ;  /* 0xff80000010108808 */ /* 0x000fe20005000000 */
[C---:B--2---:R-:W-:Y:S01]  /*4e90*/  FFMA.FTZ R4, R20.reuse, UR5, R219 ;  /* 0x0000000514047c23 */ /* 0x044fe200080100db */
[----:B------:R-:W-:Y:S01]  /*4ea0*/  FFMA.FTZ R15, R20, UR5, R233 ;  /* 0x00000005140f7c23 */ /* 0x000fe200080100e9 */
[--C-:B------:R-:W-:Y:S01]  /*4eb0*/  FFMA.FTZ R5, R5, UR7, -R9.reuse ;  /* 0x0000000705057c23 */ /* 0x100fe20008010809 */
[-C--:B------:R-:W-:Y:S01]  /*4ec0*/  @!P0 ISETP.GE.AND P2, PT, R24, R13.reuse, PT ;  /* 0x0000000d1800820c */ /* 0x080fe20003f46270 */
[--C-:B------:R-:W-:Y:S02]  /*4ed0*/  FFMA.FTZ R16, R16, UR7, -R8.reuse ;  /* 0x0000000710107c23 */ /* 0x100fe40008010808 */
[----:B------:R2:W-:Y:S01]  /*4ee0*/  MUFU.EX2 R199, R5 ;  /* 0x0000000500c77308 */ /* 0x0005e20000000800 */
[C---:B------:R-:W-:Y:S04]  /*4ef0*/  @!P0 ISETP.GE.AND P1, PT, R23.reuse, R10, PT ;  /* 0x0000000a1700820c */ /* 0x040fe80003f26270 */
[----:B------:R-:W-:Y:S05]  /*4f00*/  @!P0 FSEL R4, R4, -INF , !P1 ;  /* 0xff80000004048808 */ /* 0x000fea0004800000 */
[----:B------:R3:W-:Y:S01]  /*4f10*/  MUFU.EX2 R218, R16 ;  /* 0x0000001000da7308 */ /* 0x0007e20000000800 */
[----:B------:R-:W-:Y:S01]  /*4f20*/  @!P0 ISETP.GE.AND P1, PT, R23, R0, PT ;  /* 0x000000001700820c */ /* 0x000fe20003f26270 */
[----:B------:R-:W-:Y:S03]  /*4f30*/  FFMA.FTZ R17, R4, UR7, -R9 ;  /* 0x0000000704117c23 */ /* 0x000fe60008010809 */
[----:B------:R-:W-:Y:S02]  /*4f40*/  @!P0 FSEL R15, R15, -INF , !P1 ;  /* 0xff8000000f0f8808 */ /* 0x000fe40004800000 */
[-C--:B------:R-:W-:Y:S03]  /*4f50*/  @!P0 ISETP.GE.AND P1, PT, R24, R14.reuse, PT ;  /* 0x0000000e1800820c */ /* 0x080fe60003f26270 */
[----:B------:R4:W-:Y:S01]  /*4f60*/  MUFU.EX2 R190, R17 ;  /* 0x0000001100be7308 */ /* 0x0009e20000000800 */
[----:B--2---:R-:W2:Y:S01]  /*4f70*/  LDSM.16.M88.4 R4, [R117+0x6800] ;  /* 0x006800007504783b */ /* 0x004ea20000000200 */
[----:B------:R-:W-:Y:S08]  /*4f80*/  FFMA.FTZ R15, R15, UR7, -R8 ;  /* 0x000000070f0f7c23 */ /* 0x000ff00008010808 */
[----:B------:R1:W-:Y:S01]  /*4f90*/  MUFU.EX2 R217, R15 ;  /* 0x0000000f00d97308 */ /* 0x0003e20000000800 */
[C---:B---3--:R-:W-:Y:S01]  /*4fa0*/  FFMA.FTZ R16, R25.reuse, UR5, R184 ;  /* 0x0000000519107c23 */ /* 0x048fe200080100b8 */
[----:B------:R-:W3:Y:S04]  /*4fb0*/  LDL R24, [R1+0x14] ;  /* 0x0000140001187983 */ /* 0x000ee80000100800 */
[----:B------:R-:W-:Y:S02]  /*4fc0*/  @!P0 FSEL R16, R16, -INF , !P2 ;  /* 0xff80000010108808 */ /* 0x000fe40005000000 */
[-C--:B------:R-:W-:Y:S01]  /*4fd0*/  @!P0 ISETP.GE.AND P2, PT, R22, R13.reuse, PT ;  /* 0x0000000d1600820c */ /* 0x080fe20003f46270 */
[----:B----4-:R-:W-:Y:S02]  /*4fe0*/  FFMA.FTZ R17, R20, UR5, R78 ;  /* 0x0000000514117c23 */ /* 0x010fe4000801004e */
[----:B------:R-:W-:Y:S04]  /*4ff0*/  FFMA.FTZ R16, R16, UR7, -R11 ;  /* 0x0000000710107c23 */ /* 0x000fe8000801080b */
[----:B------:R-:W-:Y:S01]  /*5000*/  MUFU.EX2 R159, R16 ;  /* 0x00000010009f7308 */ /* 0x000fe20000000800 */
[----:B-1----:R-:W-:Y:S02]  /*5010*/  FFMA.FTZ R15, R25, UR5, R79 ;  /* 0x00000005190f7c23 */ /* 0x002fe4000801004f */
[----:B------:R-:W4:Y:S03]  /*5020*/  LDL R25, [R1+0x4c] ;  /* 0x00004c0001197983 */ /* 0x000f260000100800 */
[----:B------:R-:W-:Y:S02]  /*5030*/  @!P0 FSEL R15, R15, -INF , !P1 ;  /* 0xff8000000f0f8808 */ /* 0x000fe40004800000 */
[-C--:B------:R-:W-:Y:S03]  /*5040*/  @!P0 ISETP.GE.AND P1, PT, R23, R14.reuse, PT ;  /* 0x0000000e1700820c */ /* 0x080fe60003f26270 */
[--C-:B------:R-:W-:Y:S01]  /*5050*/  FFMA.FTZ R15, R15, UR7, -R12.reuse ;  /* 0x000000070f0f7c23 */ /* 0x100fe2000801080c */
[----:B------:R-:W-:Y:S02]  /*5060*/  @!P0 FSEL R17, R17, -INF , !P1 ;  /* 0xff80000011118808 */ /* 0x000fe40004800000 */
[-C--:B------:R-:W-:Y:S01]  /*5070*/  @!P0 ISETP.GE.AND P1, PT, R23, R13.reuse, PT ;  /* 0x0000000d1700820c */ /* 0x080fe20003f26270 */
[----:B------:R1:W-:Y:S01]  /*5080*/  MUFU.EX2 R83, R15 ;  /* 0x0000000f00537308 */ /* 0x0003e20000000800 */
[----:B------:R-:W4:Y:S01]  /*5090*/  LDL R23, [R1+0x54] ;  /* 0x0000540001177983 */ /* 0x000f220000100800 */
[-C--:B--2---:R-:W-:Y:S03]  /*50a0*/  HMMA.16816.F32.BF16 R36, R104, R4.reuse, R36 ;  /* 0x000000046824723c */ /* 0x084fe60000041824 */
[----:B------:R-:W-:Y:S03]  /*50b0*/  FFMA.FTZ R17, R17, UR7, -R12 ;  /* 0x0000000711117c23 */ /* 0x000fe6000801080c */
[C---:B------:R-:W-:Y:S02]  /*50c0*/  HMMA.16816.F32.BF16 R40, R112.reuse, R4, R40 ;  /* 0x000000047028723c */ /* 0x040fe40000041828 */
[----:B------:R-:W-:Y:S04]  /*50d0*/  MUFU.EX2 R82, R17 ;  /* 0x0000001100527308 */ /* 0x000fe80000000800 */
[-C--:B------:R-:W-:Y:S05]  /*50e0*/  HMMA.16816.F32.BF16 R44, R112, R6.reuse, R44 ;  /* 0x00000006702c723c */ /* 0x080fea000004182c */
[----:B-1----:R-:W-:Y:S01]  /*50f0*/  FFMA.FTZ R15, R20, UR5, R183 ;  /* 0x00000005140f7c23 */ /* 0x002fe200080100b7 */
[----:B------:R-:W-:Y:S01]  /*5100*/  FFMA.FTZ R5, R19, UR5, R76 ;  /* 0x0000000513057c23 */ /* 0x000fe2000801004c */
[----:B------:R-:W2:Y:S01]  /*5110*/  LDL R20, [R1+0x18] ;  /* 0x0000180001147983 */ /* 0x000ea20000100800 */
[C---:B------:R-:W-:Y:S04]  /*5120*/  HMMA.16816.F32.BF16 R48, R104.reuse, R6, R48 ;  /* 0x000000066830723c */ /* 0x040fe80000041830 */
[----:B------:R-:W-:Y:S01]  /*5130*/  @!P0 FSEL R15, R15, -INF , !P1 ;  /* 0xff8000000f0f8808 */ /* 0x000fe20004800000 */
[----:B------:R-:W-:Y:S01]  /*5140*/  FMUL.FTZ R36, R36, UR6 ;  /* 0x0000000624247c20 */ /* 0x000fe20008410000 */
[-C--:B------:R-:W-:Y:S01]  /*5150*/  @!P0 ISETP.GE.AND P1, PT, R22, R14.reuse, PT ;  /* 0x0000000e1600820c */ /* 0x080fe20003f26270 */
[----:B------:R-:W-:Y:S01]  /*5160*/  FMUL.FTZ R37, R37, UR6 ;  /* 0x0000000625257c20 */ /* 0x000fe20008410000 */
[----:B------:R-:W-:Y:S01]  /*5170*/  FMUL.FTZ R39, R39, UR6 ;  /* 0x0000000627277c20 */ /* 0x000fe20008410000 */
[----:B------:R-:W-:Y:S02]  /*5180*/  MUFU.TANH R250, R36 ;  /* 0x0000002400fa7308 */ /* 0x000fe40000002400 */
[----:B------:R-:W-:Y:S01]  /*5190*/  FFMA.FTZ R15, R15, UR7, -R11 ;  /* 0x000000070f0f7c23 */ /* 0x000fe2000801080b */
[----:B------:R-:W-:Y:S01]  /*51a0*/  FMUL.FTZ R40, R40, UR6 ;  /* 0x0000000628287c20 */ /* 0x000fe20008410000 */
[----:B------:R-:W-:Y:S01]  /*51b0*/  FMUL.FTZ R41, R41, UR6 ;  /* 0x0000000629297c20 */ /* 0x000fe20008410000 */
[----:B------:R-:W-:Y:S01]  /*51c0*/  FMUL.FTZ R43, R43, UR6 ;  /* 0x000000062b2b7c20 */ /* 0x000fe20008410000 */
[----:B------:R-:W-:Y:S01]  /*51d0*/  FMUL.FTZ R38, R38, UR6 ;  /* 0x0000000626267c20 */ /* 0x000fe20008410000 */
[----:B------:R-:W-:Y:S03]  /*51e0*/  FMUL.FTZ R44, R44, UR6 ;  /* 0x000000062c2c7c20 */ /* 0x000fe60008410000 */
[----:B------:R1:W-:Y:S01]  /*51f0*/  MUFU.EX2 R158, R15 ;  /* 0x0000000f009e7308 */ /* 0x0003e20000000800 */
[----:B------:R-:W-:Y:S01]  /*5200*/  FMUL.FTZ R42, R42, UR6 ;  /* 0x000000062a2a7c20 */ /* 0x000fe20008410000 */
[----:B------:R-:W-:Y:S01]  /*5210*/  FMUL.FTZ R45, R45, UR6 ;  /* 0x000000062d2d7c20 */ /* 0x000fe20008410000 */
[----:B------:R-:W-:Y:S01]  /*5220*/  FMUL.FTZ R47, R47, UR6 ;  /* 0x000000062f2f7c20 */ /* 0x000fe20008410000 */
[----:B------:R-:W-:Y:S01]  /*5230*/  FMUL.FTZ R46, R46, UR6 ;  /* 0x000000062e2e7c20 */ /* 0x000fe20008410000 */
[----:B------:R-:W-:Y:S05]  /*5240*/  FMUL.FTZ R48, R48, UR6 ;  /* 0x0000000630307c20 */ /* 0x000fea0008410000 */
[----:B------:R-:W2:Y:S01]  /*5250*/  MUFU.TANH R249, R37 ;  /* 0x0000002500f97308 */ /* 0x000ea20000002400 */
[----:B------:R-:W-:Y:S01]  /*5260*/  FMUL.FTZ R49, R49, UR6 ;  /* 0x0000000631317c20 */ /* 0x000fe20008410000 */
[----:B------:R-:W-:Y:S01]  /*5270*/  FMUL.FTZ R50, R50, UR6 ;  /* 0x0000000632327c20 */ /* 0x000fe20008410000 */
[----:B------:R-:W-:Y:S07]  /*5280*/  FMUL.FTZ R51, R51, UR6 ;  /* 0x0000000633337c20 */ /* 0x000fee0008410000 */
[----:B------:R-:W-:Y:S01]  /*5290*/  MUFU.TANH R163, R39 ;  /* 0x0000002700a37308 */ /* 0x000fe20000002400 */
[C---:B-1----:R-:W-:Y:S05]  /*52a0*/  FFMA.FTZ R15, R18.reuse, UR5, R77 ;  /* 0x00000005120f7c23 */ /* 0x042fea000801004d */
[----:B------:R-:W-:Y:S04]  /*52b0*/  @!P0 FSEL R15, R15, -INF , !P1 ;  /* 0xff8000000f0f8808 */ /* 0x000fe80004800000 */
[----:B------:R-:W-:Y:S01]  /*52c0*/  MUFU.TANH R189, R40 ;  /* 0x0000002800bd7308 */ /* 0x000fe20000002400 */
[----:B------:R-:W-:Y:S01]  /*52d0*/  @!P0 ISETP.GE.AND P1, PT, R21, R14, PT ;  /* 0x0000000e1500820c */ /* 0x000fe20003f26270 */
[----:B------:R-:W-:Y:S01]  /*52e0*/  FFMA.FTZ R4, R15, UR7, -R12 ;  /* 0x000000070f047c23 */ /* 0x000fe2000801080c */
[----:B------:R-:W-:Y:S02]  /*52f0*/  FFMA.FTZ R15, R18, UR5, R180 ;  /* 0x00000005120f7c23 */ /* 0x000fe400080100b4 */
[----:B------:R-:W-:Y:S02]  /*5300*/  @!P0 FSEL R5, R5, -INF , !P1 ;  /* 0xff80000005058808 */ /* 0x000fe40004800000 */
[-C--:B------:R-:W-:Y:S03]  /*5310*/  @!P0 ISETP.GE.AND P1, PT, R21, R13.reuse, PT ;  /* 0x0000000d1500820c */ /* 0x080fe60003f26270 */
[----:B------:R1:W-:Y:S01]  /*5320*/  MUFU.EX2 R81, R4 ;  /* 0x0000000400517308 */ /* 0x0003e20000000800 */
[----:B------:R-:W-:Y:S01]  /*5330*/  @!P0 FSEL R15, R15, -INF , !P2 ;  /* 0xff8000000f0f8808 */ /* 0x000fe20005000000 */
[----:B------:R-:W-:Y:S01]  /*5340*/  FFMA.FTZ R5, R5, UR7, -R12 ;  /* 0x0000000705057c23 */ /* 0x000fe2000801080c */
[----:B------:R-:W-:Y:S03]  /*5350*/  @!P0 ISETP.GE.AND P2, PT, R22, R0, PT ;  /* 0x000000001600820c */ /* 0x000fe60003f46270 */
[----:B------:R-:W-:Y:S04]  /*5360*/  FFMA.FTZ R15, R15, UR7, -R11 ;  /* 0x000000070f0f7c23 */ /* 0x000fe8000801080b */
[----:B------:R1:W-:Y:S10]  /*5370*/  MUFU.EX2 R80, R5 ;  /* 0x0000000500507308 */ /* 0x0003f40000000800 */
[----:B------:R1:W-:Y:S02]  /*5380*/  MUFU.EX2 R154, R15 ;  /* 0x0000000f009a7308 */ /* 0x0003e40000000800 */
[----:B-1----:R-:W-:Y:S05]  /*5390*/  FFMA.FTZ R4, R19, UR5, R179 ;  /* 0x0000000513047c23 */ /* 0x002fea00080100b3 */
[----:B------:R-:W-:Y:S03]  /*53a0*/  @!P0 FSEL R4, R4, -INF , !P1 ;  /* 0xff80000004048808 */ /* 0x000fe60004800000 */
[----:B------:R-:W-:Y:S01]  /*53b0*/  MUFU.TANH R187, R41 ;  /* 0x0000002900bb7308 */ /* 0x000fe20000002400 */
[----:B------:R-:W-:Y:S01]  /*53c0*/  FFMA.FTZ R5, R18, UR5, R232 ;  /* 0x0000000512057c23 */ /* 0x000fe200080100e8 */
[-C--:B------:R-:W-:Y:S01]  /*53d0*/  @!P0 ISETP.GE.AND P1, PT, R22, R10.reuse, PT ;  /* 0x0000000a1600820c */ /* 0x080fe20003f26270 */
[----:B------:R-:W-:Y:S01]  /*53e0*/  FFMA.FTZ R4, R4, UR7, -R11 ;  /* 0x0000000704047c23 */ /* 0x000fe2000801080b */
[----:B------:R-:W2:Y:S02]  /*53f0*/  LDL R22, [R1+0x1c] ;  /* 0x00001c0001167983 */ /* 0x000ea40000100800 */
[----:B------:R-:W-:Y:S04]  /*5400*/  @!P0 FSEL R5, R5, -INF , !P2 ;  /* 0xff80000005058808 */ /* 0x000fe80005000000 */
[----:B------:R1:W-:Y:S01]  /*5410*/  MUFU.EX2 R153, R4 ;  /* 0x0000000400997308 */ /* 0x0003e20000000800 */
[----:B------:R-:W-:Y:S01]  /*5420*/  FFMA.FTZ R15, R19, UR5, R210 ;  /* 0x00000005130f7c23 */ /* 0x000fe200080100d2 */
[--C-:B------:R-:W-:Y:S08]  /*5430*/  FFMA.FTZ R5, R5, UR7, -R8.reuse ;  /* 0x0000000705057c23 */ /* 0x100ff00008010808 */
[----:B------:R-:W-:Y:S10]  /*5440*/  MUFU.EX2 R208, R5 ;  /* 0x0000000500d07308 */ /* 0x000ff40000000800 */
[----:B------:R-:W-:Y:S01]  /*5450*/  MUFU.TANH R214, R43 ;  /* 0x0000002b00d67308 */ /* 0x000fe20000002400 */
[----:B-1----:R-:W-:Y:S02]  /*5460*/  FFMA.FTZ R4, R18, UR5, R211 ;  /* 0x0000000512047c23 */ /* 0x002fe400080100d3 */
[----:B------:R-:W2:Y:S03]  /*5470*/  LDL R18, [R1+0x50] ;  /* 0x0000500001127983 */ /* 0x000ea60000100800 */
[----:B------:R-:W-:Y:S04]  /*5480*/  @!P0 FSEL R4, R4, -INF , !P1 ;  /* 0xff80000004048808 */ /* 0x000fe80004800000 */
[----:B------:R-:W1:Y:S01]  /*5490*/  MUFU.TANH R164, R38 ;  /* 0x0000002600a47308 */ /* 0x000e620000002400 */
[----:B------:R-:W-:Y:S01]  /*54a0*/  @!P0 ISETP.GE.AND P1, PT, R21, R10, PT ;  /* 0x0000000a1500820c */ /* 0x000fe20003f26270 */
[--C-:B------:R-:W-:Y:S03]  /*54b0*/  FFMA.FTZ R4, R4, UR7, -R9.reuse ;  /* 0x0000000704047c23 */ /* 0x100fe60008010809 */
[----:B------:R-:W-:Y:S02]  /*54c0*/  @!P0 FSEL R15, R15, -INF , !P1 ;  /* 0xff8000000f0f8808 */ /* 0x000fe40004800000 */
[----:B------:R-:W-:Y:S03]  /*54d0*/  @!P0 ISETP.GE.AND P1, PT, R21, R0, PT ;  /* 0x000000001500820c */ /* 0x000fe60003f26270 */
[----:B------:R1:W-:Y:S01]  /*54e0*/  MUFU.EX2 R176, R4 ;  /* 0x0000000400b07308 */ /* 0x0003e20000000800 */
[----:B------:R-:W2:Y:S01]  /*54f0*/  LDL R21, [R1+0x20] ;  /* 0x0000200001157983 */ /* 0x000ea20000100800 */
[----:B------:R-:W-:Y:S08]  /*5500*/  FFMA.FTZ R15, R15, UR7, -R9 ;  /* 0x000000070f0f7c23 */ /* 0x000ff00008010809 */
[----:B------:R-:W-:Y:S10]  /*5510*/  MUFU.EX2 R175, R15 ;  /* 0x0000000f00af7308 */ /* 0x000ff40000000800 */
[----:B------:R-:W-:Y:S01]  /*5520*/  MUFU.TANH R182, R44 ;  /* 0x0000002c00b67308 */ /* 0x000fe20000002400 */
[----:B-1----:R-:W-:Y:S02]  /*5530*/  FFMA.FTZ R4, R19, UR5, R231 ;  /* 0x0000000513047c23 */ /* 0x002fe400080100e7 */
[----:B------:R-:W2:Y:S03]  /*5540*/  LDL R19, [R1+0x58] ;  /* 0x0000580001137983 */ /* 0x000ea60000100800 */
[----:B------:R-:W-:Y:S04]  /*5550*/  @!P0 FSEL R4, R4, -INF , !P1 ;  /* 0xff80000004048808 */ /* 0x000fe80004800000 */
[----:B------:R-:W1:Y:S01]  /*5560*/  MUFU.TANH R215, R42 ;  /* 0x0000002a00d77308 */ /* 0x000e620000002400 */
[----:B------:R-:W-:Y:S09]  /*5570*/  FFMA.FTZ R4, R4, UR7, -R8 ;  /* 0x0000000704047c23 */ /* 0x000ff20008010808 */
[----:B------:R-:W-:Y:S10]  /*5580*/  MUFU.EX2 R206, R4 ;  /* 0x0000000400ce7308 */ /* 0x000ff40000000800 */
[----:B------:R-:W-:Y:S10]  /*5590*/  MUFU.TANH R181, R45 ;  /* 0x0000002d00b57308 */ /* 0x000ff40000002400 */
[----:B------:R-:W-:Y:S10]  /*55a0*/  MUFU.TANH R212, R47 ;  /* 0x0000002f00d47308 */ /* 0x000ff40000002400 */
[----:B------:R-:W-:Y:S10]  /*55b0*/  MUFU.TANH R248, R48 ;  /* 0x0000003000f87308 */ /* 0x000ff40000002400 */
[----:B------:R-:W-:Y:S10]  /*55c0*/  MUFU.TANH R247, R49 ;  /* 0x0000003100f77308 */ /* 0x000ff40000002400 */
[----:B------:R-:W1:Y:S10]  /*55d0*/  MUFU.TANH R213, R46 ;  /* 0x0000002e00d57308 */ /* 0x000e740000002400 */
[----:B------:R-:W1:Y:S10]  /*55e0*/  MUFU.TANH R152, R50 ;  /* 0x0000003200987308 */ /* 0x000e740000002400 */
[----:B------:R-:W1:Y:S01]  /*55f0*/  MUFU.TANH R151, R51 ;  /* 0x0000003300977308 */ /* 0x000e620000002400 */
[C---:B---3--:R-:W-:Y:S02]  /*5600*/  @!P0 ISETP.GE.AND P1, PT, R24.reuse, R10, PT ;  /* 0x0000000a1800820c */ /* 0x048fe40003f26270 */
[----:B------:R-:W-:Y:S01]  /*5610*/  @!P0 ISETP.GE.AND P2, PT, R24, R0, PT ;  /* 0x000000001800820c */ /* 0x000fe20003f46270 */
[C---:B----4-:R-:W-:Y:S01]  /*5620*/  FFMA.FTZ R5, R25.reuse, UR5, R209 ;  /* 0x0000000519057c23 */ /* 0x050fe200080100d1 */
[----:B------:R-:W-:Y:S04]  /*5630*/  FFMA.FTZ R16, R25, UR5, R230 ;  /* 0x0000000519107c23 */ /* 0x000fe800080100e6 */
[----:B------:R-:W-:Y:S02]  /*5640*/  @!P0 FSEL R5, R5, -INF , !P1 ;  /* 0xff80000005058808 */ /* 0x000fe40004800000 */
[----:B------:R-:W-:Y:S02]  /*5650*/  @!P0 FSEL R16, R16, -INF , !P2 ;  /* 0xff80000010108808 */ /* 0x000fe40005000000 */
[-C--:B------:R-:W-:Y:S01]  /*5660*/  @!P0 ISETP.GE.AND P2, PT, R24, R13.reuse, PT ;  /* 0x0000000d1800820c */ /* 0x080fe20003f46270 */
[----:B------:R-:W-:Y:S02]  /*5670*/  FFMA.FTZ R5, R5, UR7, -R9 ;  /* 0x0000000705057c23 */ /* 0x000fe40008010809 */
[----:B------:R-:W-:Y:S02]  /*5680*/  FFMA.FTZ R16, R16, UR7, -R8 ;  /* 0x0000000710107c23 */ /* 0x000fe40008010808 */
[----:B------:R-:W-:Y:S10]  /*5690*/  MUFU.EX2 R172, R5 ;  /* 0x0000000500ac7308 */ /* 0x000ff40000000800 */
[----:B------:R3:W-:Y:S01]  /*56a0*/  MUFU.EX2 R205, R16 ;  /* 0x0000001000cd7308 */ /* 0x0007e20000000800 */
[----:B--2---:R-:W-:Y:S01]  /*56b0*/  @!P0 ISETP.GE.AND P1, PT, R20, R10, PT ;  /* 0x0000000a1400820c */ /* 0x004fe20003f26270 */
[----:B---3--:R-:W-:Y:S05]  /*56c0*/  FFMA.FTZ R16, R25, UR5, R170 ;  /* 0x0000000519107c23 */ /* 0x008fea00080100aa */
[----:B------:R-:W-:Y:S05]  /*56d0*/  @!P0 FSEL R16, R16, -INF , !P2 ;  /* 0xff80000010108808 */ /* 0x000fea0005000000 */
[----:B------:R-:W-:Y:S04]  /*56e0*/  FFMA.FTZ R16, R16, UR7, -R11 ;  /* 0x0000000710107c23 */ /* 0x000fe8000801080b */
[----:B------:R2:W-:Y:S02]  /*56f0*/  MUFU.EX2 R142, R16 ;  /* 0x00000010008e7308 */ /* 0x0005e40000000800 */
[----:B--2---:R-:W2:Y:S01]  /*5700*/  LDL R16, [R1+0x28] ;  /* 0x0000280001107983 */ /* 0x004ea20000100800 */
[-C--:B------:R-:W-:Y:S01]  /*5710*/  @!P0 ISETP.GE.AND P2, PT, R22, R13.reuse, PT ;  /* 0x0000000d1600820c */ /* 0x080fe20003f46270 */
[C---:B------:R-:W-:Y:S01]  /*5720*/  FFMA.FTZ R4, R18.reuse, UR5, R207 ;  /* 0x0000000512047c23 */ /* 0x040fe200080100cf */
[----:B------:R-:W-:Y:S04]  /*5730*/  FFMA.FTZ R15, R18, UR5, R229 ;  /* 0x00000005120f7c23 */ /* 0x000fe800080100e5 */
[----:B------:R-:W-:Y:S02]  /*5740*/  @!P0 FSEL R4, R4, -INF , !P1 ;  /* 0xff80000004048808 */ /* 0x000fe40004800000 */
[----:B------:R-:W-:Y:S03]  /*5750*/  @!P0 ISETP.GE.AND P1, PT, R20, R0, PT ;  /* 0x000000001400820c */ /* 0x000fe60003f26270 */
[----:B------:R-:W-:Y:S01]  /*5760*/  FFMA.FTZ R17, R4, UR7, -R9 ;  /* 0x0000000704117c23 */ /* 0x000fe20008010809 */
[----:B------:R-:W-:Y:S01]  /*5770*/  @!P0 FSEL R15, R15, -INF , !P1 ;  /* 0xff8000000f0f8808 */ /* 0x000fe20004800000 */
[----:B------:R-:W3:Y:S01]  /*5780*/  LDSM.16.M88.4 R4, [R117+0x6c00] ;  /* 0x006c00007504783b */ /* 0x000ee20000000200 */
[-C--:B------:R-:W-:Y:S01]  /*5790*/  @!P0 ISETP.GE.AND P1, PT, R24, R14.reuse, PT ;  /* 0x0000000e1800820c */ /* 0x080fe20003f26270 */
[----:B------:R4:W-:Y:S02]  /*57a0*/  MUFU.EX2 R171, R17 ;  /* 0x0000001100ab7308 */ /* 0x0009e40000000800 */
[----:B------:R-:W-:Y:S04]  /*57b0*/  FFMA.FTZ R15, R15, UR7, -R8 ;  /* 0x000000070f0f7c23 */ /* 0x000fe80008010808 */
[----:B------:R-:W2:Y:S04]  /*57c0*/  LDL R24, [R1+0x2c] ;  /* 0x00002c0001187983 */ /* 0x000ea80000100800 */
[----:B------:R1:W-:Y:S01]  /*57d0*/  MUFU.EX2 R204, R15 ;  /* 0x0000000f00cc7308 */ /* 0x0003e20000000800 */
[----:B----4-:R-:W-:Y:S01]  /*57e0*/  FFMA.FTZ R17, R18, UR5, R72 ;  /* 0x0000000512117c23 */ /* 0x010fe20008010048 */
[----:B-1----:R-:W-:Y:S05]  /*57f0*/  FFMA.FTZ R15, R25, UR5, R73 ;  /* 0x00000005190f7c23 */ /* 0x002fea0008010049 */
[----:B------:R-:W-:Y:S02]  /*5800*/  @!P0 FSEL R15, R15, -INF , !P1 ;  /* 0xff8000000f0f8808 */ /* 0x000fe40004800000 */
[CC--:B------:R-:W-:Y:S03]  /*5810*/  @!P0 ISETP.GE.AND P1, PT, R20.reuse, R14.reuse, PT ;  /* 0x0000000e1400820c */ /* 0x0c0fe60003f26270 */
[--C-:B------:R-:W-:Y:S01]  /*5820*/  FFMA.FTZ R15, R15, UR7, -R12.reuse ;  /* 0x000000070f0f7c23 */ /* 0x100fe2000801080c */
[----:B------:R-:W-:Y:S02]  /*5830*/  @!P0 FSEL R17, R17, -INF , !P1 ;  /* 0xff80000011118808 */ /* 0x000fe40004800000 */
[-C--:B------:R-:W-:Y:S01]  /*5840*/  @!P0 ISETP.GE.AND P1, PT, R20, R13.reuse, PT ;  /* 0x0000000d1400820c */ /* 0x080fe20003f26270 */
[----:B------:R1:W-:Y:S01]  /*5850*/  MUFU.EX2 R75, R15 ;  /* 0x0000000f004b7308 */ /* 0x0003e20000000800 */
[----:B------:R-:W4:Y:S01]  /*5860*/  LDL R20, [R1+0x5c] ;  /* 0x00005c0001147983 */ /* 0x000f220000100800 */
[----:B------:R-:W-:Y:S01]  /*5870*/  FFMA.FTZ R17, R17, UR7, -R12 ;  /* 0x0000000711117c23 */ /* 0x000fe2000801080c */
[-C--:B---3--:R-:W-:Y:S07]  /*5880*/  HMMA.16816.F32.BF16 R52, R104, R4.reuse, R52 ;  /* 0x000000046834723c */ /* 0x088fee0000041834 */
[----:B------:R3:W-:Y:S01]  /*5890*/  MUFU.EX2 R74, R17 ;  /* 0x00000011004a7308 */ /* 0x0007e20000000800 */
[C---:B------:R-:W-:Y:S06]  /*58a0*/  HMMA.16816.F32.BF16 R56, R112.reuse, R4, R56 ;  /* 0x000000047038723c */ /* 0x040fec0000041838 */
[-C--:B------:R-:W-:Y:S05]  /*58b0*/  HMMA.16816.F32.BF16 R60, R112, R6.reuse, R60 ;  /* 0x00000006703c723c */ /* 0x080fea000004183c */
[----:B-1----:R-:W-:Y:S01]  /*58c0*/  FFMA.FTZ R15, R18, UR5, R168 ;  /* 0x00000005120f7c23 */ /* 0x002fe200080100a8 */
[----:B------:R-:W-:Y:S01]  /*58d0*/  FFMA.FTZ R5, R19, UR5, R249 ;  /* 0x0000000513057c23 */ /* 0x000fe200080100f9 */
[----:B------:R-:W4:Y:S01]  /*58e0*/  LDL R18, [R1+0x24] ;  /* 0x0000240001127983 */ /* 0x000f220000100800 */
[----:B------:R-:W-:Y:S03]  /*58f0*/  HMMA.16816.F32.BF16 R64, R104, R6, R64 ;  /* 0x000000066840723c */ /* 0x000fe60000041840 */
[----:B---3--:R-:W3:Y:S01]  /*5900*/  LDL R17, [R1+0x60] ;  /* 0x0000600001117983 */ /* 0x008ee20000100800 */
[----:B------:R-:W-:Y:S01]  /*5910*/  @!P0 FSEL R15, R15, -INF , !P1 ;  /* 0xff8000000f0f8808 */ /* 0x000fe20004800000 */
[----:B------:R-:W-:Y:S01]  /*5920*/  FMUL.FTZ R52, R52, UR6 ;  /* 0x0000000634347c20 */ /* 0x000fe20008410000 */
[-C--:B------:R-:W-:Y:S01]  /*5930*/  @!P0 ISETP.GE.AND P1, PT, R22, R14.reuse, PT ;  /* 0x0000000e1600820c */ /* 0x080fe20003f26270 */
[----:B------:R-:W3:Y:S01]  /*5940*/  LDL R7, [R1+0x9c] ;  /* 0x00009c0001077983 */ /* 0x000ee20000100800 */
[----:B------:R-:W-:Y:S01]  /*5950*/  FMUL.FTZ R53, R53, UR6 ;  /* 0x0000000635357c20 */ /* 0x000fe20008410000 */
[----:B------:R-:W1:Y:S02]  /*5960*/  MUFU.TANH R242, R52 ;  /* 0x0000003400f27308 */ /* 0x000e640000002400 */
[--C-:B------:R-:W-:Y:S01]  /*5970*/  FFMA.FTZ R15, R15, UR7, -R11.reuse ;  /* 0x000000070f0f7c23 */ /* 0x100fe2000801080b */
        /* <DEDUP_REMOVED lines=14> */
[----:B------:R-:W-:Y:S01]  /*5a60*/  FMUL.FTZ R66, R66, UR6 ;  /* 0x0000000642427c20 */ /* 0x000fe20008410000 */
[----:B------:R-:W-:Y:S07]  /*5a70*/  FMUL.FTZ R67, R67, UR6 ;  /* 0x0000000643437c20 */ /* 0x000fee0008410000 */
[----:B------:R-:W3:Y:S01]  /*5a80*/  MUFU.TANH R148, R54 ;  /* 0x0000003600947308 */ /* 0x000ee20000002400 */
[----:B-1----:R-:W-:Y:S05]  /*5a90*/  FFMA.FTZ R15, R23, UR5, R250 ;  /* 0x00000005170f7c23 */ /* 0x002fea00080100fa */
[----:B------:R-:W-:Y:S02]  /*5aa0*/  @!P0 FSEL R15, R15, -INF , !P1 ;  /* 0xff8000000f0f8808 */ /* 0x000fe40004800000 */
[----:B------:R-:W-:Y:S02]  /*5ab0*/  @!P0 ISETP.GE.AND P1, PT, R21, R14, PT ;  /* 0x0000000e1500820c */ /* 0x000fe40003f26270 */
[----:B------:R-:W-:Y:S01]  /*5ac0*/  MUFU.TANH R147, R55 ;  /* 0x0000003700937308 */ /* 0x000fe20000002400 */
[----:B------:R-:W-:Y:S01]  /*5ad0*/  FFMA.FTZ R4, R15, UR7, -R12 ;  /* 0x000000070f047c23 */ /* 0x000fe2000801080c */
[----:B------:R-:W-:Y:S01]  /*5ae0*/  @!P0 FSEL R5, R5, -INF , !P1 ;  /* 0xff80000005058808 */ /* 0x000fe20004800000 */
[----:B------:R-:W-:Y:S01]  /*5af0*/  FFMA.FTZ R15, R23, UR5, R164 ;  /* 0x00000005170f7c23 */ /* 0x000fe200080100a4 */
[-C--:B------:R-:W-:Y:S06]  /*5b00*/  @!P0 ISETP.GE.AND P1, PT, R21, R13.reuse, PT ;  /* 0x0000000d1500820c */ /* 0x080fec0003f26270 */
[----:B------:R1:W-:Y:S01]  /*5b10*/  MUFU.EX2 R71, R4 ;  /* 0x0000000400477308 */ /* 0x0003e20000000800 */
[----:B------:R-:W-:Y:S01]  /*5b20*/  FFMA.FTZ R5, R5, UR7, -R12 ;  /* 0x0000000705057c23 */ /* 0x000fe2000801080c */
[----:B------:R-:W-:Y:S02]  /*5b30*/  @!P0 FSEL R15, R15, -INF , !P2 ;  /* 0xff8000000f0f8808 */ /* 0x000fe40005000000 */
[----:B------:R-:W-:Y:S03]  /*5b40*/  @!P0 ISETP.GE.AND P2, PT, R22, R0, PT ;  /* 0x000000001600820c */ /* 0x000fe60003f46270 */
[----:B------:R-:W-:Y:S03]  /*5b50*/  FFMA.FTZ R15, R15, UR7, -R11 ;  /* 0x000000070f0f7c23 */ /* 0x000fe6000801080b */
[----:B------:R1:W-:Y:S10]  /*5b60*/  MUFU.EX2 R70, R5 ;  /* 0x0000000500467308 */ /* 0x0003f40000000800 */
[----:B------:R1:W-:Y:S02]  /*5b70*/  MUFU.EX2 R140, R15 ;  /* 0x0000000f008c7308 */ /* 0x0003e40000000800 */
[C---:B-1----:R-:W-:Y:S05]  /*5b80*/  FFMA.FTZ R4, R19.reuse, UR5, R163 ;  /* 0x0000000513047c23 */ /* 0x042fea00080100a3 */
[----:B------:R-:W-:Y:S02]  /*5b90*/  @!P0 FSEL R4, R4, -INF , !P1 ;  /* 0xff80000004048808 */ /* 0x000fe40004800000 */
[-C--:B------:R-:W-:Y:S01]  /*5ba0*/  @!P0 ISETP.GE.AND P1, PT, R22, R10.reuse, PT ;  /* 0x0000000a1600820c */ /* 0x080fe20003f26270 */
[----:B------:R-:W-:Y:S01]  /*5bb0*/  FFMA.FTZ R5, R19, UR5, R187 ;  /* 0x0000000513057c23 */ /* 0x000fe200080100bb */
[----:B------:R-:W3:Y:S01]  /*5bc0*/  LDL R22, [R1+0x30] ;  /* 0x0000300001167983 */ /* 0x000ee20000100800 */
[----:B------:R-:W-:Y:S01]  /*5bd0*/  FFMA.FTZ R4, R4, UR7, -R11 ;  /* 0x0000000704047c23 */ /* 0x000fe2000801080b */
[----:B------:R-:W-:Y:S01]  /*5be0*/  MUFU.TANH R167, R57 ;  /* 0x0000003900a77308 */ /* 0x000fe20000002400 */
[----:B------:R-:W-:Y:S09]  /*5bf0*/  FFMA.FTZ R15, R23, UR5, R215 ;  /* 0x00000005170f7c23 */ /* 0x000ff200080100d7 */
[----:B------:R1:W-:Y:S01]  /*5c00*/  MUFU.EX2 R139, R4 ;  /* 0x00000004008b7308 */ /* 0x0003e20000000800 */
[----:B------:R-:W-:Y:S05]  /*5c10*/  @!P0 FSEL R15, R15, -INF , !P2 ;  /* 0xff8000000f0f8808 */ /* 0x000fea0005000000 */
[----:B------:R-:W-:Y:S04]  /*5c20*/  FFMA.FTZ R15, R15, UR7, -R8 ;  /* 0x000000070f0f7c23 */ /* 0x000fe80008010808 */
[----:B------:R-:W-:Y:S10]  /*5c30*/  MUFU.TANH R201, R58 ;  /* 0x0000003a00c97308 */ /* 0x000ff40000002400 */
[----:B------:R1:W-:Y:S02]  /*5c40*/  MUFU.EX2 R178, R15 ;  /* 0x0000000f00b27308 */ /* 0x0003e40000000800 */
[----:B-1----:R-:W-:Y:S02]  /*5c50*/  FFMA.FTZ R4, R23, UR5, R189 ;  /* 0x0000000517047c23 */ /* 0x002fe400080100bd */
[----:B------:R-:W3:Y:S03]  /*5c60*/  LDL R23, [R1+0x64] ;  /* 0x0000640001177983 */ /* 0x000ee60000100800 */
[----:B------:R-:W-:Y:S02]  /*5c70*/  @!P0 FSEL R4, R4, -INF , !P1 ;  /* 0xff80000004048808 */ /* 0x000fe40004800000 */
[----:B------:R-:W-:Y:S01]  /*5c80*/  @!P0 ISETP.GE.AND P1, PT, R21, R10, PT ;  /* 0x0000000a1500820c */ /* 0x000fe20003f26270 */
[----:B------:R-:W-:Y:S02]  /*5c90*/  MUFU.TANH R161, R60 ;  /* 0x0000003c00a17308 */ /* 0x000fe40000002400 */
[--C-:B------:R-:W-:Y:S01]  /*5ca0*/  FFMA.FTZ R4, R4, UR7, -R9.reuse ;  /* 0x0000000704047c23 */ /* 0x100fe20008010809 */
[----:B------:R-:W-:Y:S02]  /*5cb0*/  @!P0 FSEL R5, R5, -INF , !P1 ;  /* 0xff80000005058808 */ /* 0x000fe40004800000 */
[----:B------:R-:W-:Y:S01]  /*5cc0*/  @!P0 ISETP.GE.AND P1, PT, R21, R0, PT ;  /* 0x000000001500820c */ /* 0x000fe20003f26270 */
[----:B------:R-:W3:Y:S04]  /*5cd0*/  LDL R15, [R1+0x78] ;  /* 0x00007800010f7983 */ /* 0x000ee80000100800 */
[----:B------:R1:W-:Y:S01]  /*5ce0*/  MUFU.EX2 R156, R4 ;  /* 0x00000004009c7308 */ /* 0x0003e20000000800 */
[----:B------:R-:W-:Y:S09]  /*5cf0*/  FFMA.FTZ R5, R5, UR7, -R9 ;  /* 0x0000000705057c23 */ /* 0x000ff20008010809 */
[----:B------:R-:W-:Y:S10]  /*5d00*/  MUFU.EX2 R155, R5 ;  /* 0x00000005009b7308 */ /* 0x000ff40000000800 */
[----:B------:R-:W3:Y:S01]  /*5d10*/  MUFU.TANH R166, R56 ;  /* 0x0000003800a67308 */ /* 0x000ee20000002400 */
[----:B-1----:R-:W-:Y:S02]  /*5d20*/  FFMA.FTZ R4, R19, UR5, R214 ;  /* 0x0000000513047c23 */ /* 0x002fe400080100d6 */
[----:B------:R-:W3:Y:S03]  /*5d30*/  LDL R19, [R1+0x68] ;  /* 0x0000680001137983 */ /* 0x000ee60000100800 */
[----:B------:R-:W-:Y:S04]  /*5d40*/  @!P0 FSEL R4, R4, -INF , !P1 ;  /* 0xff80000004048808 */ /* 0x000fe80004800000 */
[----:B------:R-:W1:Y:S01]  /*5d50*/  MUFU.TANH R200, R59 ;  /* 0x0000003b00c87308 */ /* 0x000e620000002400 */
[----:B------:R-:W-:Y:S09]  /*5d60*/  FFMA.FTZ R4, R4, UR7, -R8 ;  /* 0x0000000704047c23 */ /* 0x000ff20008010808 */
[----:B------:R4:W-:Y:S10]  /*5d70*/  MUFU.EX2 R177, R4 ;  /* 0x0000000400b17308 */ /* 0x0009f40000000800 */
[----:B------:R-:W1:Y:S10]  /*5d80*/  MUFU.TANH R160, R61 ;  /* 0x0000003d00a07308 */ /* 0x000e740000002400 */
[----:B------:R-:W1:Y:S10]  /*5d90*/  MUFU.TANH R186, R62 ;  /* 0x0000003e00ba7308 */ /* 0x000e740000002400 */
[----:B------:R-:W1:Y:S10]  /*5da0*/  MUFU.TANH R237, R64 ;  /* 0x0000004000ed7308 */ /* 0x000e740000002400 */
[----:B------:R-:W1:Y:S10]  /*5db0*/  MUFU.TANH R236, R65 ;  /* 0x0000004100ec7308 */ /* 0x000e740000002400 */
[----:B------:R-:W1:Y:S10]  /*5dc0*/  MUFU.TANH R138, R66 ;  /* 0x00000042008a7308 */ /* 0x000e740000002400 */
[----:B------:R-:W1:Y:S10]  /*5dd0*/  MUFU.TANH R137, R67 ;  /* 0x0000004300897308 */ /* 0x000e740000002400 */
[----:B------:R-:W1:Y:S01]  /*5de0*/  MUFU.TANH R185, R63 ;  /* 0x0000003f00b97308 */ /* 0x000e620000002400 */
[-C--:B--2---:R-:W-:Y:S01]  /*5df0*/  @!P0 ISETP.GE.AND P5, PT, R24, R10.reuse, PT ;  /* 0x0000000a1800820c */ /* 0x084fe20003fa6270 */
[C---:B----4-:R-:W-:Y:S01]  /*5e00*/  FFMA.FTZ R4, R20.reuse, UR5, R182 ;  /* 0x0000000514047c23 */ /* 0x050fe200080100b6 */
[----:B------:R-:W-:Y:S01]  /*5e10*/  FFMA.FTZ R6, R20, UR5, R213 ;  /* 0x0000000514067c23 */ /* 0x000fe200080100d5 */
[C---:B------:R-:W-:Y:S02]  /*5e20*/  @!P0 ISETP.GE.AND P1, PT, R18.reuse, R10, PT ;  /* 0x0000000a1200820c */ /* 0x040fe40003f26270 */
[----:B------:R-:W-:Y:S02]  /*5e30*/  @!P0 ISETP.GE.AND P2, PT, R18, R0, PT ;  /* 0x000000001200820c */ /* 0x000fe40003f46270 */
[----:B------:R-:W-:Y:S01]  /*5e40*/  @!P0 FSEL R4, R4, -INF , !P1 ;  /* 0xff80000004048808 */ /* 0x000fe20004800000 */
[----:B---3--:R-:W-:Y:S01]  /*5e50*/  FFMA.FTZ R5, R17, UR5, R181 ;  /* 0x0000000511057c23 */ /* 0x008fe200080100b5 */
[----:B------:R-:W-:Y:S02]  /*5e60*/  @!P0 ISETP.GE.AND P1, PT, R16, R10, PT ;  /* 0x0000000a1000820c */ /* 0x000fe40003f26270 */
[----:B------:R-:W-:Y:S01]  /*5e70*/  @!P0 FSEL R6, R6, -INF , !P2 ;  /* 0xff80000006068808 */ /* 0x000fe20005000000 */
[--C-:B------:R-:W-:Y:S01]  /*5e80*/  FFMA.FTZ R4, R4, UR7, -R9.reuse ;  /* 0x0000000704047c23 */ /* 0x100fe20008010809 */
[----:B------:R-:W-:Y:S02]  /*5e90*/  @!P0 FSEL R5, R5, -INF , !P1 ;  /* 0xff80000005058808 */ /* 0x000fe40004800000 */
[----:B------:R-:W-:Y:S01]  /*5ea0*/  @!P0 ISETP.GE.AND P1, PT, R16, R0, PT ;  /* 0x000000001000820c */ /* 0x000fe20003f26270 */
[----:B------:R2:W-:Y:S01]  /*5eb0*/  MUFU.EX2 R150, R4 ;  /* 0x0000000400967308 */ /* 0x0005e20000000800 */
[----:B------:R-:W-:Y:S01]  /*5ec0*/  FFMA.FTZ R6, R6, UR7, -R8 ;  /* 0x0000000706067c23 */ /* 0x000fe20008010808 */
[----:B------:R-:W-:Y:S01]  /*5ed0*/  FFMA.FTZ R5, R5, UR7, -R9 ;  /* 0x0000000705057c23 */ /* 0x000fe20008010809 */
[-C--:B------:R-:W-:Y:S07]  /*5ee0*/  @!P0 ISETP.GE.AND P2, PT, R24, R13.reuse, PT ;  /* 0x0000000d1800820c */ /* 0x080fee0003f46270 */
[----:B------:R3:W4:Y:S10]  /*5ef0*/  MUFU.EX2 R149, R5 ;  /* 0x0000000500957308 */ /* 0x0007340000000800 */
[----:B------:R-:W-:Y:S01]  /*5f00*/  MUFU.EX2 R174, R6 ;  /* 0x0000000600ae7308 */ /* 0x000fe20000000800 */
[----:B--2---:R-:W-:Y:S05]  /*5f10*/  FFMA.FTZ R4, R17, UR5, R212 ;  /* 0x0000000511047c23 */ /* 0x004fea00080100d4 */
[----:B------:R-:W-:Y:S02]  /*5f20*/  @!P0 FSEL R4, R4, -INF , !P1 ;  /* 0xff80000004048808 */ /* 0x000fe40004800000 */
[-C--:B------:R-:W-:Y:S01]  /*5f30*/  @!P0 ISETP.GE.AND P1, PT, R18, R14.reuse, PT ;  /* 0x0000000e1200820c */ /* 0x080fe20003f26270 */
[----:B---3--:R-:W-:Y:S02]  /*5f40*/  FFMA.FTZ R5, R20, UR5, R248 ;  /* 0x0000000514057c23 */ /* 0x008fe400080100f8 */
[----:B------:R-:W-:Y:S03]  /*5f50*/  FFMA.FTZ R4, R4, UR7, -R8 ;  /* 0x0000000704047c23 */ /* 0x000fe60008010808 */
[----:B------:R-:W-:Y:S01]  /*5f60*/  @!P0 FSEL R5, R5, -INF , !P1 ;  /* 0xff80000005058808 */ /* 0x000fe20004800000 */
[----:B------:R2:W-:Y:S01]  /*5f70*/  MUFU.EX2 R173, R4 ;  /* 0x0000000400ad7308 */ /* 0x0005e20000000800 */
[----:B------:R-:W-:Y:S03]  /*5f80*/  @!P0 ISETP.GE.AND P1, PT, R16, R14, PT ;  /* 0x0000000e1000820c */ /* 0x000fe60003f26270 */
[----:B------:R-:W-:Y:S06]  /*5f90*/  FFMA.FTZ R5, R5, UR7, -R12 ;  /* 0x0000000705057c23 */ /* 0x000fec000801080c */
[----:B------:R3:W-:Y:S01]  /*5fa0*/  MUFU.EX2 R246, R5 ;  /* 0x0000000500f67308 */ /* 0x0007e20000000800 */
[----:B--2---:R-:W-:Y:S05]  /*5fb0*/  FFMA.FTZ R4, R17, UR5, R247 ;  /* 0x0000000511047c23 */ /* 0x004fea00080100f7 */
[----:B------:R-:W-:Y:S02]  /*5fc0*/  @!P0 FSEL R4, R4, -INF , !P1 ;  /* 0xff80000004048808 */ /* 0x000fe40004800000 */
[-C--:B------:R-:W-:Y:S01]  /*5fd0*/  @!P0 ISETP.GE.AND P1, PT, R18, R13.reuse, PT ;  /* 0x0000000d1200820c */ /* 0x080fe20003f26270 */
[----:B---3--:R-:W-:Y:S01]  /*5fe0*/  FFMA.FTZ R5, R20, UR5, R152 ;  /* 0x0000000514057c23 */ /* 0x008fe20008010098 */
[----:B------:R-:W2:Y:S01]  /*5ff0*/  LDL R18, [R1+0x6c] ;  /* 0x00006c0001127983 */ /* 0x000ea20000100800 */
[----:B------:R-:W-:Y:S03]  /*6000*/  FFMA.FTZ R4, R4, UR7, -R12 ;  /* 0x0000000704047c23 */ /* 0x000fe6000801080c */
[----:B------:R-:W3:Y:S01]  /*6010*/  LDL R20, [R1+0x98] ;  /* 0x0000980001147983 */ /* 0x000ee20000100800 */
[----:B------:R1:W4:Y:S01]  /*6020*/  MUFU.EX2 R245, R4 ;  /* 0x0000000400f57308 */ /* 0x0003220000000800 */
[----:B------:R-:W-:Y:S02]  /*6030*/  @!P0 FSEL R5, R5, -INF , !P1 ;  /* 0xff80000005058808 */ /* 0x000fe40004800000 */
[-C--:B------:R-:W-:Y:S02]  /*6040*/  @!P0 ISETP.GE.AND P1, PT, R16, R13.reuse, PT ;  /* 0x0000000d1000820c */ /* 0x080fe40003f26270 */
[----:B------:R-:W4:Y:S01]  /*6050*/  LDL R16, [R1+0x70] ;  /* 0x0000700001107983 */ /* 0x000f220000100800 */
[----:B------:R-:W-:Y:S01]  /*6060*/  FFMA.FTZ R5, R5, UR7, -R11 ;  /* 0x0000000705057c23 */ /* 0x000fe2000801080b */
[----:B------:R-:W-:Y:S03]  /*6070*/  @!P0 ISETP.GE.AND P4, PT, R22, R10, PT ;  /* 0x0000000a1600820c */ /* 0x000fe60003f86270 */
[----:B------:R1:W-:Y:S02]  /*6080*/  MUFU.EX2 R135, R5 ;  /* 0x0000000500877308 */ /* 0x0003e40000000800 */
[----:B-1----:R-:W-:Y:S02]  /*6090*/  FFMA.FTZ R4, R17, UR5, R151 ;  /* 0x0000000511047c23 */ /* 0x002fe40008010097 */
[----:B------:R-:W4:Y:S03]  /*60a0*/  LDL R17, [R1+0x74] ;  /* 0x0000740001117983 */ /* 0x000f260000100800 */
[----:B------:R-:W-:Y:S02]  /*60b0*/  @!P0 FSEL R4, R4, -INF , !P1 ;  /* 0xff80000004048808 */ /* 0x000fe40004800000 */
[-C--:B------:R-:W-:Y:S03]  /*60c0*/  @!P0 ISETP.GE.AND P1, PT, R24, R14.reuse, PT ;  /* 0x0000000e1800820c */ /* 0x080fe60003f26270 */
[----:B------:R-:W-:Y:S01]  /*60d0*/  FFMA.FTZ R4, R4, UR7, -R11 ;  /* 0x0000000704047c23 */ /* 0x000fe2000801080b */
[----:B------:R-:W-:Y:S03]  /*60e0*/  FFMA.FTZ R5, R23, UR5, R242 ;  /* 0x0000000517057c23 */ /* 0x000fe600080100f2 */
[----:B------:R-:W1:Y:S02]  /*60f0*/  MUFU.EX2 R134, R4 ;  /* 0x0000000400867308 */ /* 0x000e640000000800 */
[----:B------:R-:W-:Y:S02]  /*6100*/  @!P0 FSEL R5, R5, -INF , !P1 ;  /* 0xff80000005058808 */ /* 0x000fe40004800000 */
[----:B------:R-:W-:Y:S03]  /*6110*/  @!P0 ISETP.GE.AND P1, PT, R22, R14, PT ;  /* 0x0000000e1600820c */ /* 0x000fe60003f26270 */
[----:B------:R-:W-:Y:S04]  /*6120*/  FFMA.FTZ R5, R5, UR7, -R12 ;  /* 0x0000000705057c23 */ /* 0x000fe8000801080c */
[----:B------:R1:W-:Y:S02]  /*6130*/  MUFU.EX2 R244, R5 ;  /* 0x0000000500f47308 */ /* 0x0003e40000000800 */
[----:B-1----:R-:W-:Y:S01]  /*6140*/  FFMA.FTZ R5, R23, UR5, R148 ;  /* 0x0000000517057c23 */ /* 0x002fe20008010094 */
[----:B------:R-:W-:Y:S04]  /*6150*/  FFMA.FTZ R4, R19, UR5, R241 ;  /* 0x0000000513047c23 */ /* 0x000fe800080100f1 */
[----:B------:R-:W-:Y:S02]  /*6160*/  @!P0 FSEL R5, R5, -INF , !P2 ;  /* 0xff80000005058808 */ /* 0x000fe40005000000 */
[----:B------:R-:W-:Y:S03]  /*6170*/  @!P0 FSEL R4, R4, -INF , !P1 ;  /* 0xff80000004048808 */ /* 0x000fe60004800000 */
[----:B------:R-:W-:Y:S01]  /*6180*/  FFMA.FTZ R6, R5, UR7, -R11 ;  /* 0x0000000705067c23 */ /* 0x000fe2000801080b */
[-C--:B------:R-:W-:Y:S01]  /*6190*/  @!P0 ISETP.GE.AND P1, PT, R22, R13.reuse, PT ;  /* 0x0000000d1600820c */ /* 0x080fe20003f26270 */
[----:B------:R-:W-:Y:S01]  /*61a0*/  FFMA.FTZ R5, R23, UR5, R166 ;  /* 0x0000000517057c23 */ /* 0x000fe200080100a6 */
[----:B------:R-:W-:Y:S01]  /*61b0*/  FFMA.FTZ R4, R4, UR7, -R12 ;  /* 0x0000000704047c23 */ /* 0x000fe2000801080c */
[----:B------:R-:W-:Y:S03]  /*61c0*/  MUFU.EX2 R133, R6 ;  /* 0x0000000600857308 */ /* 0x000fe60000000800 */
[----:B------:R-:W-:Y:S07]  /*61d0*/  @!P0 FSEL R5, R5, -INF , !P5 ;  /* 0xff80000005058808 */ /* 0x000fee0006800000 */
[----:B------:R1:W4:Y:S01]  /*61e0*/  MUFU.EX2 R243, R4 ;  /* 0x0000000400f37308 */ /* 0x0003220000000800 */
[----:B------:R-:W-:Y:S09]  /*61f0*/  FFMA.FTZ R5, R5, UR7, -R9 ;  /* 0x0000000705057c23 */ /* 0x000ff20008010809 */
[----:B------:R-:W-:Y:S01]  /*6200*/  MUFU.EX2 R146, R5 ;  /* 0x0000000500927308 */ /* 0x000fe20000000800 */
[C---:B-1----:R-:W-:Y:S05]  /*6210*/  FFMA.FTZ R4, R19.reuse, UR5, R147 ;  /* 0x0000000513047c23 */ /* 0x042fea0008010093 */
[----:B------:R-:W-:Y:S05]  /*6220*/  @!P0 FSEL R4, R4, -INF , !P1 ;  /* 0xff80000004048808 */ /* 0x000fea0004800000 */
[----:B------:R-:W-:Y:S01]  /*6230*/  FFMA.FTZ R6, R4, UR7, -R11 ;  /* 0x0000000704067c23 */ /* 0x000fe2000801080b */
[C---:B------:R-:W-:Y:S03]  /*6240*/  FFMA.FTZ R4, R19.reuse, UR5, R167 ;  /* 0x0000000513047c23 */ /* 0x040fe600080100a7 */
[----:B------:R1:W4:Y:S02]  /*6250*/  MUFU.EX2 R132, R6 ;  /* 0x0000000600847308 */ /* 0x0003240000000800 */
[----:B------:R-:W-:Y:S02]  /*6260*/  @!P0 FSEL R4, R4, -INF , !P4 ;  /* 0xff80000004048808 */ /* 0x000fe40006000000 */
[----:B------:R-:W-:Y:S01]  /*6270*/  @!P0 ISETP.GE.AND P4, PT, R22, R0, PT ;  /* 0x000000001600820c */ /* 0x000fe20003f86270 */
[----:B-1----:R-:W-:Y:S05]  /*6280*/  FFMA.FTZ R6, R19, UR5, R200 ;  /* 0x0000000513067c23 */ /* 0x002fea00080100c8 */
[----:B------:R-:W-:Y:S05]  /*6290*/  @!P0 FSEL R6, R6, -INF , !P4 ;  /* 0xff80000006068808 */ /* 0x000fea0006000000 */
[--C-:B------:R-:W-:Y:S04]  /*62a0*/  FFMA.FTZ R6, R6, UR7, -R8.reuse ;  /* 0x0000000706067c23 */ /* 0x100fe80008010808 */
[----:B------:R1:W-:Y:S02]  /*62b0*/  MUFU.EX2 R165, R6 ;  /* 0x0000000600a57308 */ /* 0x0003e40000000800 */
[----:B-1----:R-:W-:Y:S02]  /*62c0*/  F2FP.BF16.F32.PACK_AB R6, R227, R228 ;  /* 0x000000e4e306723e */ /* 0x002fe400000010ff */
[C---:B--2---:R-:W-:Y:S02]  /*62d0*/  @!P0 ISETP.GE.AND P3, PT, R18.reuse, R10, PT ;  /* 0x0000000a1200820c */ /* 0x044fe40003f66270 */
[----:B------:R-:W-:Y:S02]  /*62e0*/  @!P0 ISETP.GE.AND P6, PT, R18, R14, PT ;  /* 0x0000000e1200820c */ /* 0x000fe40003fc6270 */
[----:B---3--:R-:W-:Y:S04]  /*62f0*/  IADD3 R20, P1, R20, UR16, RZ ;  /* 0x0000001014147c10 */ /* 0x008fe8000ff3e0ff */
[----:B------:R-:W-:Y:S01]  /*6300*/  IADD3.X R21, R7, UR15, RZ, P1, !PT ;  /* 0x0000000f07157c10 */ /* 0x000fe20008ffe4ff */
[----:B------:R-:W-:Y:S01]  /*6310*/  FFMA.FTZ R7, R23, UR5, R201 ;  /* 0x0000000517077c23 */ /* 0x000fe200080100c9 */
[-C--:B------:R-:W-:Y:S01]  /*6320*/  @!P0 ISETP.GE.AND P1, PT, R24, R0.reuse, PT ;  /* 0x000000001800820c */ /* 0x080fe20003f26270 */
[----:B----4-:R-:W-:Y:S02]  /*6330*/  FFMA.FTZ R5, R16, UR5, R161 ;  /* 0x0000000510057c23 */ /* 0x010fe400080100a1 */
[----:B------:R-:W2:Y:S01]  /*6340*/  LDG.E R114, desc[UR10][R20.64] ;  /* 0x0000000a14727981 */ /* 0x000ea2000c1e1900 */
[----:B------:R-:W-:Y:S02]  /*6350*/  @!P0 FSEL R7, R7, -INF , !P1 ;  /* 0xff80000007078808 */ /* 0x000fe40004800000 */
[CC--:B------:R-:W-:Y:S01]  /*6360*/  @!P0 ISETP.GE.AND P1, PT, R18.reuse, R13.reuse, PT ;  /* 0x0000000d1200820c */ /* 0x0c0fe20003f26270 */
[----:B------:R-:W3:Y:S01]  /*6370*/  LDG.E R113, desc[UR10][R20.64+0x20] ;  /* 0x0000200a14717981 */ /* 0x000ee2000c1e1900 */
[----:B------:R-:W-:Y:S01]  /*6380*/  @!P0 FSEL R5, R5, -INF , !P3 ;  /* 0xff80000005058808 */ /* 0x000fe20005800000 */
[----:B------:R-:W-:Y:S01]  /*6390*/  FFMA.FTZ R7, R7, UR7, -R8 ;  /* 0x0000000707077c23 */ /* 0x000fe20008010808 */
[----:B------:R-:W-:Y:S01]  /*63a0*/  @!P0 ISETP.GE.AND P3, PT, R18, R0, PT ;  /* 0x000000001200820c */ /* 0x000fe20003f66270 */
[----:B------:R-:W5:Y:S02]  /*63b0*/  LDG.E R112, desc[UR10][R20.64+0x100] ;  /* 0x0001000a14707981 */ /* 0x000f64000c1e1900 */
[----:B------:R1:W-:Y:S01]  /*63c0*/  MUFU.EX2 R169, R7 ;  /* 0x0000000700a97308 */ /* 0x0003e20000000800 */
[C---:B------:R-:W-:Y:S01]  /*63d0*/  @!P0 ISETP.GE.AND P2, PT, R17.reuse, R10, PT ;  /* 0x0000000a1100820c */ /* 0x040fe20003f46270 */
[--C-:B------:R-:W-:Y:S01]  /*63e0*/  FFMA.FTZ R10, R4, UR7, -R9.reuse ;  /* 0x00000007040a7c23 */ /* 0x100fe20008010809 */
[----:B------:R-:W-:Y:S01]  /*63f0*/  @!P0 ISETP.GE.AND P4, PT, R17, R13, PT ;  /* 0x0000000d1100820c */ /* 0x000fe20003f86270 */
[----:B------:R-:W-:Y:S01]  /*6400*/  FFMA.FTZ R4, R15, UR5, R160 ;  /* 0x000000050f047c23 */ /* 0x000fe200080100a0 */
[----:B------:R-:W-:Y:S02]  /*6410*/  F2FP.BF16.F32.PACK_AB R13, R84, R85 ;  /* 0x00000055540d723e */ /* 0x000fe400000010ff */
[C---:B------:R-:W-:Y:S03]  /*6420*/  @!P0 ISETP.GE.AND P5, PT, R17.reuse, R14, PT ;  /* 0x0000000e1100820c */ /* 0x040fe60003fa6270 */
[----:B------:R4:W-:Y:S01]  /*6430*/  MUFU.EX2 R145, R10 ;  /* 0x0000000a00917308 */ /* 0x0009e20000000800 */
[----:B------:R-:W-:Y:S01]  /*6440*/  @!P0 FSEL R4, R4, -INF , !P2 ;  /* 0xff80000004048808 */ /* 0x000fe20005000000 */
[----:B------:R-:W-:Y:S01]  /*6450*/  STS [R197+0x12000], R13 ;  /* 0x0120000dc5007388 */ /* 0x000fe20000000800 */
[----:B------:R-:W-:Y:S02]  /*6460*/  @!P0 ISETP.GE.AND P2, PT, R17, R0, PT ;  /* 0x000000001100820c */ /* 0x000fe40003f46270 */
[----:B------:R-:W-:Y:S02]  /*6470*/  F2FP.BF16.F32.PACK_AB R0, R158, R159 ;  /* 0x0000009f9e00723e */ /* 0x000fe400000010ff */
[----:B-1----:R-:W-:Y:S02]  /*6480*/  F2FP.BF16.F32.PACK_AB R7, R82, R83 ;  /* 0x000000535207723e */ /* 0x002fe400000010ff */
[----:B----4-:R-:W-:Y:S05]  /*6490*/  F2FP.BF16.F32.PACK_AB R10, R2, R3 ;  /* 0x00000003020a723e */ /* 0x010fea00000010ff */
[----:B------:R1:W-:Y:S04]  /*64a0*/  STS [R197+0x12400], R10 ;  /* 0x0124000ac5007388 */ /* 0x0003e80000000800 */
[----:B------:R4:W-:Y:S04]  /*64b0*/  STS [R196+0x12000], R7 ;  /* 0x01200007c4007388 */ /* 0x0009e80000000800 */
[----:B------:R4:W-:Y:S04]  /*64c0*/  STS [R196+0x12400], R0 ;  /* 0x01240000c4007388 */ /* 0x0009e80000000800 */
[----:B------:R4:W-:Y:S01]  /*64d0*/  STS [R197+0x14400], R6 ;  /* 0x01440006c5007388 */ /* 0x0009e20000000800 */
[--C-:B-1----:R-:W-:Y:S01]  /*64e0*/  FFMA.FTZ R10, R5, UR7, -R9.reuse ;  /* 0x00000007050a7c23 */ /* 0x102fe20008010809 */
[----:B------:R-:W-:Y:S01]  /*64f0*/  F2FP.BF16.F32.PACK_AB R5, R217, R218 ;  /* 0x000000dad905723e */ /* 0x000fe200000010ff */
[----:B------:R-:W-:Y:S01]  /*6500*/  FFMA.FTZ R9, R4, UR7, -R9 ;  /* 0x0000000704097c23 */ /* 0x000fe20008010809 */
[----:B------:R-:W-:Y:S01]  /*6510*/  F2FP.BF16.F32.PACK_AB R4, R80, R81 ;  /* 0x000000515004723e */ /* 0x000fe200000010ff */
[----:B------:R-:W-:Y:S01]  /*6520*/  MUFU.EX2 R144, R10 ;  /* 0x0000000a00907308 */ /* 0x000fe20000000800 */
[----:B----4-:R-:W-:Y:S02]  /*6530*/  F2FP.BF16.F32.PACK_AB R7, R202, R203 ;  /* 0x000000cbca07723e */ /* 0x010fe400000010ff */
[----:B------:R-:W-:Y:S03]  /*6540*/  F2FP.BF16.F32.PACK_AB R0, R190, R199 ;  /* 0x000000c7be00723e */ /* 0x000fe600000010ff */
[----:B------:R-:W-:Y:S01]  /*6550*/  STS [R197+0x14000], R7 ;  /* 0x01400007c5007388 */ /* 0x000fe20000000800 */
[----:B------:R-:W-:Y:S03]  /*6560*/  F2FP.BF16.F32.PACK_AB R6, R74, R75 ;  /* 0x0000004b4a06723e */ /* 0x000fe600000010ff */
[----:B------:R-:W-:Y:S01]  /*6570*/  MUFU.EX2 R143, R9 ;  /* 0x00000009008f7308 */ /* 0x000fe20000000800 */
[----:B------:R1:W-:Y:S04]  /*6580*/  STS [R196+0x14400], R5 ;  /* 0x01440005c4007388 */ /* 0x0003e80000000800 */
[----:B------:R4:W-:Y:S04]  /*6590*/  STS [R196+0x14000], R0 ;  /* 0x01400000c4007388 */ /* 0x0009e80000000800 */
[----:B------:R4:W-:Y:S01]  /*65a0*/  STS [R198+0x12000], R4 ;  /* 0x01200004c6007388 */ /* 0x0009e20000000800 */
[----:B-1----:R-:W-:Y:S01]  /*65b0*/  F2FP.BF16.F32.PACK_AB R5, R153, R154 ;  /* 0x0000009a9905723e */ /* 0x002fe200000010ff */
[C---:B----4-:R-:W-:Y:S04]  /*65c0*/  FFMA.FTZ R0, R16.reuse, UR5, R186 ;  /* 0x0000000510007c23 */ /* 0x050fe800080100ba */
[----:B------:R1:W-:Y:S01]  /*65d0*/  STS [R198+0x12400], R5 ;  /* 0x01240005c6007388 */ /* 0x0003e20000000800 */
[----:B------:R-:W-:Y:S03]  /*65e0*/  FFMA.FTZ R4, R16, UR5, R237 ;  /* 0x0000000510047c23 */ /* 0x000fe600080100ed */
[----:B------:R4:W-:Y:S01]  /*65f0*/  STS [R195+0x12000], R6 ;  /* 0x01200006c3007388 */ /* 0x0009e20000000800 */
[----:B------:R-:W-:Y:S02]  /*6600*/  @!P0 FSEL R0, R0, -INF , !P3 ;  /* 0xff80000000008808 */ /* 0x000fe40005800000 */
[----:B------:R-:W-:Y:S03]  /*6610*/  @!P0 FSEL R4, R4, -INF , !P6 ;  /* 0xff80000004048808 */ /* 0x000fe60007000000 */
[----:B------:R-:W-:Y:S02]  /*6620*/  FFMA.FTZ R0, R0, UR7, -R8 ;  /* 0x0000000700007c23 */ /* 0x000fe40008010808 */
[----:B------:R-:W-:Y:S02]  /*6630*/  FFMA.FTZ R7, R4, UR7, -R12 ;  /* 0x0000000704077c23 */ /* 0x000fe4000801080c */
[----:B------:R4:W-:Y:S01]  /*6640*/  MUFU.EX2 R162, R0 ;  /* 0x0000000000a27308 */ /* 0x0009e20000000800 */
[----:B------:R-:W-:Y:S09]  /*6650*/  F2FP.BF16.F32.PACK_AB R4, R175, R176 ;  /* 0x000000b0af04723e */ /* 0x000ff200000010ff */
[----:B------:R4:W-:Y:S01]  /*6660*/  MUFU.EX2 R240, R7 ;  /* 0x0000000700f07308 */ /* 0x0009e20000000800 */
[----:B-1----:R-:W-:Y:S02]  /*6670*/  F2FP.BF16.F32.PACK_AB R5, R141, R142 ;  /* 0x0000008e8d05723e */ /* 0x002fe400000010ff */
[----:B----4-:R-:W-:Y:S03]  /*6680*/  F2FP.BF16.F32.PACK_AB R6, R171, R172 ;  /* 0x000000acab06723e */ /* 0x010fe600000010ff */
[----:B------:R1:W-:Y:S01]  /*6690*/  STS [R195+0x12400], R5 ;  /* 0x01240005c3007388 */ /* 0x0003e20000000800 */
[C---:B------:R-:W-:Y:S03]  /*66a0*/  FFMA.FTZ R0, R15.reuse, UR5, R236 ;  /* 0x000000050f007c23 */ /* 0x040fe600080100ec */
[----:B------:R4:W-:Y:S02]  /*66b0*/  STS [R198+0x14000], R4 ;  /* 0x01400004c6007388 */ /* 0x0009e40000000800 */
[----:B------:R-:W-:Y:S02]  /*66c0*/  @!P0 FSEL R0, R0, -INF , !P5 ;  /* 0xff80000000008808 */ /* 0x000fe40006800000 */
[----:B------:R-:W-:Y:S03]  /*66d0*/  F2FP.BF16.F32.PACK_AB R7, R204, R205 ;  /* 0x000000cdcc07723e */ /* 0x000fe600000010ff */
[----:B------:R-:W-:Y:S01]  /*66e0*/  FFMA.FTZ R12, R0, UR7, -R12 ;  /* 0x00000007000c7c23 */ /* 0x000fe2000801080c */
[----:B------:R-:W-:Y:S03]  /*66f0*/  F2FP.BF16.F32.PACK_AB R0, R206, R208 ;  /* 0x000000d0ce00723e */ /* 0x000fe600000010ff */
[----:B------:R-:W4:Y:S02]  /*6700*/  MUFU.EX2 R239, R12 ;  /* 0x0000000c00ef7308 */ /* 0x000f240000000800 */
[----:B------:R4:W-:Y:S04]  /*6710*/  STS [R198+0x14400], R0 ;  /* 0x01440000c6007388 */ /* 0x0009e80000000800 */
[----:B------:R4:W-:Y:S04]  /*6720*/  STS [R195+0x14000], R6 ;  /* 0x01400006c3007388 */ /* 0x0009e80000000800 */
[----:B------:R4:W-:Y:S01]  /*6730*/  STS [R195+0x14400], R7 ;  /* 0x01440007c3007388 */ /* 0x0009e20000000800 */
[----:B-1----:R-:W-:Y:S01]  /*6740*/  FFMA.FTZ R5, R16, UR5, R138 ;  /* 0x0000000510057c23 */ /* 0x002fe2000801008a */
[----:B----4-:R-:W-:Y:S04]  /*6750*/  FFMA.FTZ R4, R15, UR5, R137 ;  /* 0x000000050f047c23 */ /* 0x010fe80008010089 */
[----:B------:R-:W-:Y:S02]  /*6760*/  @!P0 FSEL R5, R5, -INF , !P1 ;  /* 0xff80000005058808 */ /* 0x000fe40004800000 */
[----:B------:R-:W-:Y:S02]  /*6770*/  PLOP3.LUT P1, PT, PT, PT, UP0, 0x80, 0x0 ;  /* 0x000000000000781c */ /* 0x000fe40003f2f008 */
[----:B------:R-:W-:Y:S01]  /*6780*/  @!P0 FSEL R4, R4, -INF , !P4 ;  /* 0xff80000004048808 */ /* 0x000fe20006000000 */
[--C-:B------:R-:W-:Y:S04]  /*6790*/  FFMA.FTZ R5, R5, UR7, -R11.reuse ;  /* 0x0000000705057c23 */ /* 0x100fe8000801080b */
[----:B------:R1:W-:Y:S01]  /*67a0*/  MUFU.EX2 R131, R5 ;  /* 0x0000000500837308 */ /* 0x0003e20000000800 */
[----:B------:R-:W-:Y:S01]  /*67b0*/  FFMA.FTZ R11, R4, UR7, -R11 ;  /* 0x00000007040b7c23 */ /* 0x000fe2000801080b */
[----:B------:R-:W-:Y:S01]  /*67c0*/  FFMA.FTZ R0, R15, UR5, R185 ;  /* 0x000000050f007c23 */ /* 0x000fe200080100b9 */
[----:B------:R-:W-:Y:S02]  /*67d0*/  F2FP.BF16.F32.PACK_AB R4, R155, R156 ;  /* 0x0000009c9b04723e */ /* 0x000fe400000010ff */
[----:B------:R-:W-:Y:S02]  /*67e0*/  F2FP.BF16.F32.PACK_AB R6, R70, R71 ;  /* 0x000000474606723e */ /* 0x000fe400000010ff */
[----:B------:R-:W-:Y:S03]  /*67f0*/  @!P0 FSEL R0, R0, -INF , !P2 ;  /* 0xff80000000008808 */ /* 0x000fe60005000000 */
[----:B------:R-:W4:Y:S01]  /*6800*/  MUFU.EX2 R115, R11 ;  /* 0x0000000b00737308 */ /* 0x000f220000000800 */
[----:B------:R-:W-:Y:S01]  /*6810*/  F2FP.BF16.F32.PACK_AB R7, R149, R150 ;  /* 0x000000969507723e */ /* 0x000fe200000010ff */
[----:B------:R4:W-:Y:S01]  /*6820*/  STS [R192+0x12000], R6 ;  /* 0x01200006c0007388 */ /* 0x0009e20000000800 */
[----:B------:R-:W-:Y:S01]  /*6830*/  FFMA.FTZ R8, R0, UR7, -R8 ;  /* 0x0000000700087c23 */ /* 0x000fe20008010808 */
[----:B------:R-:W-:Y:S02]  /*6840*/  F2FP.BF16.F32.PACK_AB R0, R177, R178 ;  /* 0x000000b2b100723e */ /* 0x000fe400000010ff */
[----:B-1----:R-:W-:Y:S04]  /*6850*/  F2FP.BF16.F32.PACK_AB R5, R139, R140 ;  /* 0x0000008c8b05723e */ /* 0x002fe800000010ff */
[----:B------:R-:W1:Y:S01]  /*6860*/  MUFU.EX2 R157, R8 ;  /* 0x00000008009d7308 */ /* 0x000e620000000800 */
[----:B------:R1:W-:Y:S01]  /*6870*/  STS [R192+0x12400], R5 ;  /* 0x01240005c0007388 */ /* 0x0003e20000000800 */
[----:B----4-:R-:W-:Y:S05]  /*6880*/  F2FP.BF16.F32.PACK_AB R6, R245, R246 ;  /* 0x000000f6f506723e */ /* 0x010fea00000010ff */
[----:B------:R4:W-:Y:S01]  /*6890*/  STS [R191+0x12000], R6 ;  /* 0x01200006bf007388 */ /* 0x0009e20000000800 */
[----:B-1----:R-:W-:Y:S05]  /*68a0*/  F2FP.BF16.F32.PACK_AB R5, R134, R135 ;  /* 0x000000878605723e */ /* 0x002fea00000010ff */
[----:B------:R1:W-:Y:S04]  /*68b0*/  STS [R191+0x12400], R5 ;  /* 0x01240005bf007388 */ /* 0x0003e80000000800 */
[----:B------:R1:W-:Y:S04]  /*68c0*/  STS [R192+0x14000], R4 ;  /* 0x01400004c0007388 */ /* 0x0003e80000000800 */
[----:B------:R1:W-:Y:S04]  /*68d0*/  STS [R192+0x14400], R0 ;  /* 0x01440000c0007388 */ /* 0x0003e80000000800 */
[----:B------:R1:W-:Y:S01]  /*68e0*/  STS [R191+0x14000], R7 ;  /* 0x01400007bf007388 */ /* 0x0003e20000000800 */
[----:B----4-:R-:W-:Y:S05]  /*68f0*/  F2FP.BF16.F32.PACK_AB R6, R173, R174 ;  /* 0x000000aead06723e */ /* 0x010fea00000010ff */
[----:B------:R4:W-:Y:S01]  /*6900*/  STS [R191+0x14400], R6 ;  /* 0x01440006bf007388 */ /* 0x0009e20000000800 */
[----:B-1----:R-:W-:Y:S02]  /*6910*/  F2FP.BF16.F32.PACK_AB R5, R243, R244 ;  /* 0x000000f4f305723e */ /* 0x002fe400000010ff */
[----:B------:R-:W-:Y:S03]  /*6920*/  F2FP.BF16.F32.PACK_AB R4, R132, R133 ;  /* 0x000000858404723e */ /* 0x000fe600000010ff */
[----:B------:R1:W-:Y:S01]  /*6930*/  STS [R194+0x12000], R5 ;  /* 0x01200005c2007388 */ /* 0x0003e20000000800 */
[----:B------:R-:W-:Y:S03]  /*6940*/  F2FP.BF16.F32.PACK_AB R0, R239, R240 ;  /* 0x000000f0ef00723e */ /* 0x000fe600000010ff */
[----:B------:R2:W-:Y:S01]  /*6950*/  STS [R194+0x12400], R4 ;  /* 0x01240004c2007388 */ /* 0x0005e20000000800 */
[----:B------:R-:W-:Y:S03]  /*6960*/  F2FP.BF16.F32.PACK_AB R7, R145, R146 ;  /* 0x000000929107723e */ /* 0x000fe600000010ff */
[----:B------:R3:W-:Y:S01]  /*6970*/  STS [R193+0x12000], R0 ;  /* 0x01200000c1007388 */ /* 0x0007e20000000800 */
[----:B----4-:R-:W-:Y:S02]  /*6980*/  F2FP.BF16.F32.PACK_AB R6, R165, R169 ;  /* 0x000000a9a506723e */ /* 0x010fe400000010ff */
[----:B-1----:R-:W-:Y:S02]  /*6990*/  F2FP.BF16.F32.PACK_AB R5, R115, R131 ;  /* 0x000000837305723e */ /* 0x002fe400000010ff */
[----:B--2---:R-:W-:Y:S03]  /*69a0*/  F2FP.BF16.F32.PACK_AB R4, R143, R144 ;  /* 0x000000908f04723e */ /* 0x004fe600000010ff */
[----:B------:R-:W-:Y:S01]  /*69b0*/  STS [R193+0x12400], R5 ;  /* 0x01240005c1007388 */ /* 0x000fe20000000800 */
[----:B---3--:R-:W-:Y:S03]  /*69c0*/  F2FP.BF16.F32.PACK_AB R0, R157, R162 ;  /* 0x000000a29d00723e */ /* 0x008fe600000010ff */
[----:B------:R-:W-:Y:S04]  /*69d0*/  STS [R194+0x14000], R7 ;  /* 0x01400007c2007388 */ /* 0x000fe80000000800 */
[----:B------:R-:W-:Y:S04]  /*69e0*/  STS [R194+0x14400], R6 ;  /* 0x01440006c2007388 */ /* 0x000fe80000000800 */
[----:B------:R1:W-:Y:S04]  /*69f0*/  STS [R193+0x14400], R0 ;  /* 0x01440000c1007388 */ /* 0x0003e80000000800 */
[----:B------:R-:W-:Y:S04]  /*6a00*/  STS [R193+0x14000], R4 ;  /* 0x01400004c1007388 */ /* 0x000fe80000000800 */
[----:B------:R-:W-:Y:S08]  /*6a10*/  LDSM.16.M88.4 R64, [R122+UR4+0x4000] ;  /* 0x004000047a40783b */ /* 0x000ff00008000200 */
[----:B------:R-:W2:Y:S08]  /*6a20*/  LDSM.16.M88.4 R16, [R116+0x8000] ;  /* 0x008000007410783b */ /* 0x000eb00000000200 */
[----:B------:R-:W3:Y:S08]  /*6a30*/  LDSM.16.M88.4 R60, [R122+UR4+0x5000] ;  /* 0x005000047a3c783b */ /* 0x000ef00008000200 */
[----:B------:R-:W4:Y:S08]  /*6a40*/  LDSM.16.M88.4 R32, [R116+0x8400] ;  /* 0x008400007420783b */ /* 0x000f300000000200 */
[----:B-1----:R4:W5:Y:S04]  /*6a50*/  LDG.E R0, desc[UR10][R20.64+0x120] ;  /* 0x0001200a14007981 */ /* 0x002968000c1e1900 */
[----:B------:R-:W1:Y:S08]  /*6a60*/  LDSM.16.M88.4 R48, [R116+0x8800] ;  /* 0x008800007430783b */ /* 0x000e700000000200 */
[----:B------:R-:W1:Y:S01]  /*6a70*/  LDSM.16.M88.4 R100, [R116+0x8c00] ;  /* 0x008c00007464783b */ /* 0x000e620000000200 */
[-C--:B--2---:R-:W-:Y:S07]  /*6a80*/  HMMA.16816.F32.BF16 R4, R64, R16.reuse, RZ ;  /* 0x000000104004723c */ /* 0x084fee00000418ff */
[----:B------:R-:W-:Y:S01]  /*6a90*/  LDSM.16.M88.4 R104, [R117+0x8000] ;  /* 0x008000007568783b */ /* 0x000fe20000000200 */
[C---:B---3--:R-:W-:Y:S07]  /*6aa0*/  HMMA.16816.F32.BF16 R8, R60.reuse, R16, RZ ;  /* 0x000000103c08723c */ /* 0x048fee00000418ff */
[----:B------:R-:W-:Y:S01]  /*6ab0*/  LDSM.16.M88.4 R108, [R123+0x1000] ;  /* 0x001000007b6c783b */ /* 0x000fe20000000200 */
[-C--:B------:R-:W-:Y:S06]  /*6ac0*/  HMMA.16816.F32.BF16 R12, R60, R18.reuse, RZ ;  /* 0x000000123c0c723c */ /* 0x080fec00000418ff */
        /* <DEDUP_REMOVED lines=11> */
[-C--:B------:R-:W-:Y:S06]  /*6b80*/  HMMA.16816.F32.BF16 R60, R60, R102.reuse, RZ ;  /* 0x000000663c3c723c */ /* 0x080fec00000418ff */
[----:B------:R-:W-:Y:S01]  /*6b90*/  HMMA.16816.F32.BF16 R64, R64, R102, RZ ;  /* 0x000000664040723c */ /* 0x000fe200000418ff */
[----:B------:R-:W1:Y:S05]  /*6ba0*/  LDSM.16.M88.4 R100, [R123] ;  /* 0x000000007b64783b */ /* 0x000e6a0000000200 */
[-C--:B-1----:R-:W-:Y:S06]  /*6bb0*/  HMMA.16816.F32.BF16 R4, R100, R104.reuse, R4 ;  /* 0x000000686404723c */ /* 0x082fec0000041804 */
[C---:B------:R-:W-:Y:S06]  /*6bc0*/  HMMA.16816.F32.BF16 R8, R108.reuse, R104, R8 ;  /* 0x000000686c08723c */ /* 0x040fec0000041808 */
[-C--:B------:R-:W-:Y:S06]  /*6bd0*/  HMMA.16816.F32.BF16 R12, R108, R106.reuse, R12 ;  /* 0x0000006a6c0c723c */ /* 0x080fec000004180c */
[C---:B------:R-:W-:Y:S01]  /*6be0*/  HMMA.16816.F32.BF16 R16, R100.reuse, R106, R16 ;  /* 0x0000006a6410723c */ /* 0x040fe20000041810 */
[----:B------:R-:W1:Y:S05]  /*6bf0*/  LDSM.16.M88.4 R104, [R117+0x8400] ;  /* 0x008400007568783b */ /* 0x000e6a0000000200 */
[C---:B------:R-:W-:Y:S01]  /*6c00*/  FADD.FTZ R6, -R113.reuse, R6 ;  /* 0x0000000671067221 */ /* 0x040fe20000010100 */
[----:B------:R-:W-:Y:S11]  /*6c10*/  FADD.FTZ R7, -R113, R7 ;  /* 0x0000000771077221 */ /* 0x000ff60000010100 */
[----:B------:R-:W-:Y:S06]  /*6c20*/  @!UPT UIADD3 URZ, URZ, URZ, URZ ;  /* 0x0000003f3f3ff290 */ /* 0x000fec000fffe03f */
[C---:B------:R-:W-:Y:S01]  /*6c30*/  FADD.FTZ R16, -R114.reuse, R16 ;  /* 0x0000001072107221 */ /* 0x040fe20000010100 */
[C---:B------:R-:W-:Y:S03]  /*6c40*/  FADD.FTZ R17, -R114.reuse, R17 ;  /* 0x0000001172117221 */ /* 0x040fe60000010100 */
        /* <DEDUP_REMOVED lines=18> */
[C---:B------:R-:W-:Y:S01]  /*6d70*/  FADD.FTZ R104, -R114.reuse, R4 ;  /* 0x0000000472687221 */ /* 0x040fe20000010100 */
        /* <DEDUP_REMOVED lines=22> */
[----:B------:R-:W-:Y:S01]  /*6ee0*/  FMUL.FTZ R100, R5, R105 ;  /* 0x0000006905647220 */ /* 0x000fe20000410000 */
[----:B------:R-:W-:Y:S01]  /*6ef0*/  FFMA.FTZ R5, -R77, R77, 1 ;  /* 0x3f8000004d057423 */ /* 0x000fe2000001014d */
[----:B------:R-:W-:Y:S01]  /*6f00*/  FFMA.FTZ R4, -R76, R76, 1 ;  /* 0x3f8000004c047423 */ /* 0x000fe2000001014c */
[----:B------:R1:W5:Y:S01]  /*6f10*/  LDL.LU R81, [R1+0x108] ;  /* 0x0001080001517983 */ /* 0x0003620000300800 */
[----:B------:R-:W-:Y:S01]  /*6f20*/  FMUL.FTZ R20, R20, R16 ;  /* 0x0000001014147220 */ /* 0x000fe20000410000 */
[----:B------:R-:W-:Y:S01]  /*6f30*/  F2FP.BF16.F32.PACK_AB R16, R100, R101 ;  /* 0x000000656410723e */ /* 0x000fe200000010ff */
[----:B------:R-:W-:Y:S01]  /*6f40*/  FFMA.FTZ R100, -R73, R73, 1 ;  /* 0x3f80000049647423 */ /* 0x000fe20000010149 */
[----:B------:R1:W5:Y:S01]  /*6f50*/  LDL.LU R80, [R1+0x104] ;  /* 0x0001040001507983 */ /* 0x0003620000300800 */
[----:B------:R-:W-:Y:S01]  /*6f60*/  FMUL.FTZ R5, R5, UR6 ;  /* 0x0000000605057c20 */ /* 0x000fe20008410000 */
[----:B------:R-:W-:Y:S01]  /*6f70*/  FMUL.FTZ R4, R4, UR6 ;  /* 0x0000000604047c20 */ /* 0x000fe20008410000 */
[----:B------:R-:W-:Y:S01]  /*6f80*/  FMUL.FTZ R17, R17, UR6 ;  /* 0x0000000611117c20 */ /* 0x000fe20008410000 */
[----:B------:R1:W5:Y:S01]  /*6f90*/  LDL.LU R79, [R1+0x100] ;  /* 0x00010000014f7983 */ /* 0x0003620000300800 */
[----:B------:R-:W-:Y:S01]  /*6fa0*/  FMUL.FTZ R5, R5, R102 ;  /* 0x0000006605057220 */ /* 0x000fe20000410000 */
[----:B------:R-:W-:Y:S01]  /*6fb0*/  FMUL.FTZ R4, R4, R103 ;  /* 0x0000006704047220 */ /* 0x000fe20000410000 */
[----:B------:R-:W-:Y:S01]  /*6fc0*/  FMUL.FTZ R17, R17, R21 ;  /* 0x0000001511117220 */ /* 0x000fe20000410000 */
[----:B------:R1:W5:Y:S01]  /*6fd0*/  LDL.LU R78, [R1+0xfc] ;  /* 0x0000fc00014e7983 */ /* 0x0003620000300800 */
[C---:B------:R-:W-:Y:S01]  /*6fe0*/  FADD.FTZ R52, -R114.reuse, R52 ;  /* 0x0000003472347221 */ /* 0x040fe20000010100 */
[----:B------:R-:W-:Y:S01]  /*6ff0*/  FADD.FTZ R53, -R114, R53 ;  /* 0x0000003572357221 */ /* 0x000fe20000010100 */
[----:B------:R-:W-:Y:S01]  /*7000*/  F2FP.BF16.F32.PACK_AB R102, R4, R5 ;  /* 0x000000050466723e */ /* 0x000fe200000010ff */
[----:B------:R1:W5:Y:S01]  /*7010*/  LDL.LU R77, [R1+0xf8] ;  /* 0x0000f800014d7983 */ /* 0x0003620000300800 */
[----:B------:R-:W-:Y:S01]  /*7020*/  F2FP.BF16.F32.PACK_AB R101, R17, R20 ;  /* 0x000000141165723e */ /* 0x000fe200000010ff */
[----:B------:R-:W-:Y:S01]  /*7030*/  FMUL.FTZ R4, R75, R32 ;  /* 0x000000204b047220 */ /* 0x000fe20000410000 */
[----:B------:R-:W-:Y:S01]  /*7040*/  FMUL.FTZ R5, R74, R33 ;  /* 0x000000214a057220 */ /* 0x000fe20000410000 */
[----:B------:R1:W5:Y:S01]  /*7050*/  LDL.LU R76, [R1+0xf4] ;  /* 0x0000f400014c7983 */ /* 0x0003620000300800 */
[----:B------:R-:W-:Y:S01]  /*7060*/  FADD.FTZ R20, -R114, R37 ;  /* 0x0000002572147221 */ /* 0x000fe20000010100 */
[----:B------:R-:W-:Y:S01]  /*7070*/  FFMA.FTZ R37, -R72, R72, 1 ;  /* 0x3f80000048257423 */ /* 0x000fe20000010148 */
[----:B------:R-:W-:Y:S01]  /*7080*/  FADD.FTZ R17, -R114, R36 ;  /* 0x0000002472117221 */ /* 0x000fe20000010100 */
[----:B------:R1:W5:Y:S01]  /*7090*/  LDL.LU R75, [R1+0xf0] ;  /* 0x0000f000014b7983 */ /* 0x0003620000300800 */
[----:B------:R-:W-:Y:S01]  /*70a0*/  FMUL.FTZ R20, R70, R20 ;  /* 0x0000001446147220 */ /* 0x000fe20000410000 */
        /* <DEDUP_REMOVED lines=10> */
[----:B------:R1:W5:Y:S01]  /*7150*/  LDL.LU R72, [R1+0xe4] ;  /* 0x0000e40001487983 */ /* 0x0003620000300800 */
[----:B------:R-:W-:Y:S01]  /*7160*/  FMUL.FTZ R33, R33, UR6 ;  /* 0x0000000621217c20 */ /* 0x000fe20008410000 */
[C---:B------:R-:W-:Y:S01]  /*7170*/  FADD.FTZ R5, -R114.reuse, R49 ;  /* 0x0000003172057221 */ /* 0x040fe20000010100 */
[----:B------:R-:W-:Y:S01]  /*7180*/  FADD.FTZ R49, -R114, R65 ;  /* 0x0000004172317221 */ /* 0x000fe20000010100 */
        /* <DEDUP_REMOVED lines=8> */
[----:B------:R1:W5:Y:S01]  /*7210*/  LDL.64 R104, [R1+0x80] ;  /* 0x0000800001687983 */ /* 0x0003620000100a00 */
[----:B------:R-:W-:Y:S01]  /*7220*/  FFMA.FTZ R21, -R247, R247, 1 ;  /* 0x3f800000f7157423 */ /* 0x000fe200000101f7 */
[----:B------:R-:W-:Y:S01]  /*7230*/  FMUL.FTZ R20, R20, R52 ;  /* 0x0000003414147220 */ /* 0x000fe20000410000 */
[----:B------:R-:W-:Y:S01]  /*7240*/  FMUL.FTZ R100, R100, R4 ;  /* 0x0000000464647220 */ /* 0x000fe20000410000 */
[C---:B------:R-:W-:Y:S01]  /*7250*/  FADD.FTZ R4, -R114.reuse, R48 ;  /* 0x0000003072047221 */ /* 0x040fe20000010100 */
[----:B------:R-:W-:Y:S01]  /*7260*/  FADD.FTZ R48, -R114, R64 ;  /* 0x0000004072307221 */ /* 0x000fe20000010100 */
[----:B------:R-:W-:Y:S01]  /*7270*/  FMUL.FTZ R21, R21, UR6 ;  /* 0x0000000615157c20 */ /* 0x000fe20008410000 */
[----:B------:R-:W-:Y:S01]  /*7280*/  FFMA.FTZ R36, -R250, R250, 1 ;  /* 0x3f800000fa247423 */ /* 0x000fe200000101fa */
[----:B------:R-:W-:Y:S01]  /*7290*/  FMUL.FTZ R4, R246, R4 ;  /* 0x00000004f6047220 */ /* 0x000fe20000410000 */
[----:B------:R-:W-:Y:S01]  /*72a0*/  FMUL.FTZ R48, R240, R48 ;  /* 0x00000030f0307220 */ /* 0x000fe20000410000 */
[----:B------:R-:W-:Y:S01]  /*72b0*/  FMUL.FTZ R21, R21, R5 ;  /* 0x0000000515157220 */ /* 0x000fe20000410000 */
[----:B------:R-:W-:Y:S01]  /*72c0*/  FFMA.FTZ R5, -R237, R237, 1 ;  /* 0x3f800000ed057423 */ /* 0x000fe200000101ed */
[----:B------:R-:W-:Y:S01]  /*72d0*/  FMUL.FTZ R32, R32, R4 ;  /* 0x0000000420207220 */ /* 0x000fe20000410000 */
[----:B------:R-:W-:Y:S01]  /*72e0*/  FFMA.FTZ R4, -R236, R236, 1 ;  /* 0x3f800000ec047423 */ /* 0x000fe200000101ec */
[----:B------:R-:W-:Y:S01]  /*72f0*/  FMUL.FTZ R36, R36, UR6 ;  /* 0x0000000624247c20 */ /* 0x000fe20008410000 */
[----:B------:R-:W-:Y:S01]  /*7300*/  FMUL.FTZ R5, R5, UR6 ;  /* 0x0000000605057c20 */ /* 0x000fe20008410000 */
[----:B------:R-:W-:Y:S01]  /*7310*/  F2FP.BF16.F32.PACK_AB R100, R37, R100 ;  /* 0x000000642564723e */ /* 0x000fe200000010ff */
[----:B------:R-:W-:Y:S01]  /*7320*/  FMUL.FTZ R4, R4, UR6 ;  /* 0x0000000604047c20 */ /* 0x000fe20008410000 */
[----:B------:R-:W-:Y:S01]  /*7330*/  FMUL.FTZ R36, R36, R17 ;  /* 0x0000001124247220 */ /* 0x000fe20000410000 */
[----:B------:R-:W-:Y:S01]  /*7340*/  FMUL.FTZ R5, R5, R48 ;  /* 0x0000003005057220 */ /* 0x000fe20000410000 */
[----:B------:R-:W-:Y:S01]  /*7350*/  FFMA.FTZ R17, -R241, R241, 1 ;  /* 0x3f800000f1117423 */ /* 0x000fe200000101f1 */
[----:B------:R-:W-:Y:S02]  /*7360*/  FMUL.FTZ R4, R4, R49 ;  /* 0x0000003104047220 */ /* 0x000fe40000410000 */
[----:B------:R-:W-:Y:S01]  /*7370*/  F2FP.BF16.F32.PACK_AB R37, R33, R36 ;  /* 0x000000242125723e */ /* 0x000fe200000010ff */
[----:B------:R-:W-:Y:S01]  /*7380*/  FMUL.FTZ R17, R17, UR6 ;  /* 0x0000000611117c20 */ /* 0x000fe20008410000 */
[----:B------:R-:W-:Y:S02]  /*7390*/  F2FP.BF16.F32.PACK_AB R36, R21, R32 ;  /* 0x000000201524723e */ /* 0x000fe400000010ff */
[----:B------:R-:W-:Y:S01]  /*73a0*/  F2FP.BF16.F32.PACK_AB R32, R4, R5 ;  /* 0x000000050420723e */ /* 0x000fe200000010ff */
[----:B------:R-:W-:Y:S01]  /*73b0*/  FFMA.FTZ R4, -R69, R69, 1 ;  /* 0x3f80000045047423 */ /* 0x000fe20000010145 */
[----:B------:R-:W-:Y:S01]  /*73c0*/  FFMA.FTZ R5, -R68, R68, 1 ;  /* 0x3f80000044057423 */ /* 0x000fe20000010144 */
[----:B------:R1:W5:Y:S01]  /*73d0*/  LDL.LU R69, [R1+0xd8] ;  /* 0x0000d80001457983 */ /* 0x0003620000300800 */
[----:B------:R-:W-:Y:S03]  /*73e0*/  FMUL.FTZ R17, R17, R53 ;  /* 0x0000003511117220 */ /* 0x000fe60000410000 */
[----:B------:R1:W5:Y:S02]  /*73f0*/  LDL.LU R68, [R1+0xd4] ;  /* 0x0000d40001447983 */ /* 0x0003640000300800 */
[----:B------:R-:W-:Y:S01]  /*7400*/  F2FP.BF16.F32.PACK_AB R33, R17, R20 ;  /* 0x000000141121723e */ /* 0x000fe200000010ff */
[----:B------:R-:W-:Y:S01]  /*7410*/  FMUL.FTZ R20, R3, R6 ;  /* 0x0000000603147220 */ /* 0x000fe20000410000 */
[----:B------:R-:W-:Y:S01]  /*7420*/  FMUL.FTZ R17, R2, R7 ;  /* 0x0000000702117220 */ /* 0x000fe20000410000 */
[----:B------:R1:W5:Y:S01]  /*7430*/  LDL.LU R3, [R1+0xd0] ;  /* 0x0000d00001037983 */ /* 0x0003620000300800 */
[----:B------:R-:W-:Y:S01]  /*7440*/  FMUL.FTZ R7, R4, UR6 ;  /* 0x0000000604077c20 */ /* 0x000fe20008410000 */
[----:B------:R-:W-:Y:S02]  /*7450*/  FMUL.FTZ R6, R5, UR6 ;  /* 0x0000000605067c20 */ /* 0x000fe40008410000 */
        /* <DEDUP_REMOVED lines=37> */
.L_x_667:
[----:B------:R2:W-:Y:S01]  /*76b0*/  STS [R197+0xa000], R16 ;  /* 0x00a00010c5007388 */ /* 0x0005e20000000800 */
[----:B------:R-:W-:Y:S01]  /*76c0*/  FMUL.FTZ R17, R6, R17 ;  /* 0x0000001106117220 */ /* 0x000fe20000410000 */
[C---:B------:R-:W-:Y:S01]  /*76d0*/  FADD.FTZ R22, -R113.reuse, R22 ;  /* 0x0000001671167221 */ /* 0x040fe20000010100 */
[----:B------:R-:W-:Y:S01]  /*76e0*/  FFMA.FTZ R6, -R180, R180, 1 ;  /* 0x3f800000b4067423 */ /* 0x000fe200000101b4 */
[----:B-1----:R-:W-:Y:S01]  /*76f0*/  FADD.FTZ R4, -R113, R23 ;  /* 0x0000001771047221 */ /* 0x002fe20000010100 */
        /* <DEDUP_REMOVED lines=13> */
[----:B------:R-:W-:Y:S01]  /*77d0*/  F2FP.BF16.F32.PACK_AB R5, R17, R20 ;  /* 0x000000141105723e */ /* 0x000fe200000010ff */
[----:B------:R-:W-:Y:S01]  /*77e0*/  FADD.FTZ R38, -R113, R38 ;  /* 0x0000002671267221 */ /* 0x000fe20000010100 */
[----:B------:R-:W-:Y:S01]  /*77f0*/  FMUL.FTZ R19, R7, R19 ;  /* 0x0000001307137220 */ /* 0x000fe20000410000 */
[----:B------:R-:W-:Y:S01]  /*7800*/  F2FP.BF16.F32.PACK_AB R22, R6, R22 ;  /* 0x000000160616723e */ /* 0x000fe200000010ff */
[----:B------:R-:W-:Y:S01]  /*7810*/  FMUL.FTZ R18, R159, R18 ;  /* 0x000000129f127220 */ /* 0x000fe20000410000 */
[----:B------:R1:W-:Y:S01]  /*7820*/  STS [R197+0xa400], R5 ;  /* 0x00a40005c5007388 */ /* 0x0003e20000000800 */
[----:B------:R-:W-:Y:S01]  /*7830*/  FFMA.FTZ R7, -R170, R170, 1 ;  /* 0x3f800000aa077423 */ /* 0x000fe200000101aa */
[----:B--2---:R-:W-:Y:S01]  /*7840*/  FFMA.FTZ R16, -R184, R184, 1 ;  /* 0x3f800000b8107423 */ /* 0x004fe200000101b8 */
[----:B------:R-:W-:Y:S01]  /*7850*/  FFMA.FTZ R6, -R168, R168, 1 ;  /* 0x3f800000a8067423 */ /* 0x000fe200000101a8 */
[----:B------:R-:W-:Y:S01]  /*7860*/  STS [R196+0xa000], R101 ;  /* 0x00a00065c4007388 */ /* 0x000fe20000000800 */
[----:B------:R-:W-:Y:S01]  /*7870*/  FMUL.FTZ R17, R7, UR6 ;  /* 0x0000000607117c20 */ /* 0x000fe20008410000 */
[----:B------:R-:W-:Y:S01]  /*7880*/  FMUL.FTZ R16, R16, UR6 ;  /* 0x0000000610107c20 */ /* 0x000fe20008410000 */
[----:B------:R-:W-:Y:S01]  /*7890*/  FFMA.FTZ R7, -R164, R164, 1 ;  /* 0x3f800000a4077423 */ /* 0x000fe200000101a4 */
[----:B------:R-:W-:Y:S01]  /*78a0*/  FADD.FTZ R39, -R113, R39 ;  /* 0x0000002771277221 */ /* 0x000fe20000010100 */
[----:B------:R-:W-:Y:S01]  /*78b0*/  FMUL.FTZ R38, R140, R38 ;  /* 0x000000268c267220 */ /* 0x000fe20000410000 */
[----:B------:R-:W-:Y:S01]  /*78c0*/  FMUL.FTZ R18, R16, R18 ;  /* 0x0000001210127220 */ /* 0x000fe20000410000 */
[----:B------:R-:W-:Y:S01]  /*78d0*/  FMUL.FTZ R16, R6, UR6 ;  /* 0x0000000606107c20 */ /* 0x000fe20008410000 */
[----:B------:R-:W-:Y:S01]  /*78e0*/  FFMA.FTZ R6, -R163, R163, 1 ;  /* 0x3f800000a3067423 */ /* 0x000fe200000101a3 */
[----:B------:R-:W-:Y:S01]  /*78f0*/  FMUL.FTZ R7, R7, UR6 ;  /* 0x0000000607077c20 */ /* 0x000fe20008410000 */
[----:B------:R-:W-:Y:S01]  /*7900*/  FADD.FTZ R35, -R113, R35 ;  /* 0x0000002371237221 */ /* 0x000fe20000010100 */
[----:B------:R-:W-:Y:S01]  /*7910*/  FMUL.FTZ R39, R139, R39 ;  /* 0x000000278b277220 */ /* 0x000fe20000410000 */
[----:B------:R-:W-:Y:S01]  /*7920*/  FMUL.FTZ R6, R6, UR6 ;  /* 0x0000000606067c20 */ /* 0x000fe20008410000 */
[----:B------:R-:W-:Y:S01]  /*7930*/  F2FP.BF16.F32.PACK_AB R4, R19, R18 ;  /* 0x000000121304723e */ /* 0x000fe200000010ff */
[----:B------:R-:W-:Y:S01]  /*7940*/  FMUL.FTZ R38, R7, R38 ;  /* 0x0000002607267220 */ /* 0x000fe20000410000 */
[----:B------:R-:W-:Y:S01]  /*7950*/  FMUL.FTZ R35, R141, R35 ;  /* 0x000000238d237220 */ /* 0x000fe20000410000 */
[----:B------:R-:W-:Y:S01]  /*7960*/  FMUL.FTZ R19, R6, R39 ;  /* 0x0000002706137220 */ /* 0x000fe20000410000 */
[----:B------:R-:W-:Y:S01]  /*7970*/  FFMA.FTZ R7, -R152, R152, 1 ;  /* 0x3f80000098077423 */ /* 0x000fe20000010198 */
[----:B------:R2:W-:Y:S01]  /*7980*/  STS [R196+0xa400], R4 ;  /* 0x00a40004c4007388 */ /* 0x0005e20000000800 */
[C---:B------:R-:W-:Y:S01]  /*7990*/  FADD.FTZ R50, -R113.reuse, R50 ;  /* 0x0000003271327221 */ /* 0x040fe20000010100 */
[----:B------:R-:W-:Y:S01]  /*79a0*/  FADD.FTZ R51, -R113, R51 ;  /* 0x0000003371337221 */ /* 0x000fe20000010100 */
[----:B------:R-:W-:Y:S01]  /*79b0*/  FFMA.FTZ R6, -R151, R151, 1 ;  /* 0x3f80000097067423 */ /* 0x000fe20000010197 */
[----:B------:R-:W-:Y:S01]  /*79c0*/  FMUL.FTZ R20, R16, R35 ;  /* 0x0000002310147220 */ /* 0x000fe20000410000 */
[----:B------:R-:W-:Y:S01]  /*79d0*/  FMUL.FTZ R16, R7, UR6 ;  /* 0x0000000607107c20 */ /* 0x000fe20008410000 */
[----:B------:R-:W-:Y:S01]  /*79e0*/  FMUL.FTZ R50, R135, R50 ;  /* 0x0000003287327220 */ /* 0x000fe20000410000 */
[----:B------:R-:W-:Y:S01]  /*79f0*/  FMUL.FTZ R51, R134, R51 ;  /* 0x0000003386337220 */ /* 0x000fe20000410000 */
[----:B------:R-:W-:Y:S01]  /*7a00*/  FMUL.FTZ R7, R6, UR6 ;  /* 0x0000000606077c20 */ /* 0x000fe20008410000 */
[C---:B------:R-:W-:Y:S01]  /*7a10*/  FADD.FTZ R66, -R113.reuse, R66 ;  /* 0x0000004271427221 */ /* 0x040fe20000010100 */
[----:B------:R-:W-:Y:S01]  /*7a20*/  FMUL.FTZ R50, R16, R50 ;  /* 0x0000003210327220 */ /* 0x000fe20000410000 */
[----:B------:R-:W-:Y:S01]  /*7a30*/  FADD.FTZ R6, -R113, R67 ;  /* 0x0000004371067221 */ /* 0x000fe20000010100 */
[----:B------:R-:W-:Y:S01]  /*7a40*/  FMUL.FTZ R51, R7, R51 ;  /* 0x0000003307337220 */ /* 0x000fe20000410000 */
[----:B------:R-:W-:Y:S01]  /*7a50*/  FFMA.FTZ R16, -R138, R138, 1 ;  /* 0x3f8000008a107423 */ /* 0x000fe2000001018a */
[----:B------:R-:W-:Y:S01]  /*7a60*/  FFMA.FTZ R7, -R137, R137, 1 ;  /* 0x3f80000089077423 */ /* 0x000fe20000010189 */
[----:B------:R-:W-:Y:S01]  /*7a70*/  FMUL.FTZ R66, R131, R66 ;  /* 0x0000004283427220 */ /* 0x000fe20000410000 */
[----:B------:R-:W-:Y:S01]  /*7a80*/  FMUL.FTZ R6, R115, R6 ;  /* 0x0000000673067220 */ /* 0x000fe20000410000 */
[----:B------:R-:W-:Y:S01]  /*7a90*/  FMUL.FTZ R16, R16, UR6 ;  /* 0x0000000610107c20 */ /* 0x000fe20008410000 */
[----:B------:R-:W-:Y:S01]  /*7aa0*/  FMUL.FTZ R7, R7, UR6 ;  /* 0x0000000607077c20 */ /* 0x000fe20008410000 */
[----:B------:R-:W-:Y:S01]  /*7ab0*/  FADD.FTZ R54, -R113, R54 ;  /* 0x0000003671367221 */ /* 0x000fe20000010100 */
[----:B------:R-:W-:Y:S01]  /*7ac0*/  FFMA.FTZ R18, -R148, R148, 1 ;  /* 0x3f80000094127423 */ /* 0x000fe20000010194 */
[----:B------:R-:W-:Y:S01]  /*7ad0*/  FMUL.FTZ R66, R16, R66 ;  /* 0x0000004210427220 */ /* 0x000fe20000410000 */
[----:B------:R-:W-:Y:S01]  /*7ae0*/  FMUL.FTZ R6, R7, R6 ;  /* 0x0000000607067220 */ /* 0x000fe20000410000 */
[C---:B-----5:R-:W-:Y:S01]  /*7af0*/  FADD.FTZ R12, -R112.reuse, R12 ;  /* 0x0000000c700c7221 */ /* 0x060fe20000010100 */
[----:B-1----:R-:W-:Y:S01]  /*7b00*/  FADD.FTZ R5, -R112, R13 ;  /* 0x0000000d70057221 */ /* 0x002fe20000010100 */
[----:B------:R-:W-:Y:S01]  /*7b10*/  FFMA.FTZ R7, -R220, R220, 1 ;  /* 0x3f800000dc077423 */ /* 0x000fe200000101dc */
[----:B------:R-:W-:Y:S01]  /*7b20*/  FMUL.FTZ R54, R133, R54 ;  /* 0x0000003685367220 */ /* 0x000fe20000410000 */
[----:B------:R-:W-:Y:S01]  /*7b30*/  F2FP.BF16.F32.PACK_AB R66, R6, R66 ;  /* 0x000000420642723e */ /* 0x000fe200000010ff */
[----:B------:R-:W-:Y:S01]  /*7b40*/  FFMA.FTZ R6, -R219, R219, 1 ;  /* 0x3f800000db067423 */ /* 0x000fe200000101db */
[----:B------:R-:W-:Y:S01]  /*7b50*/  FMUL.FTZ R18, R18, UR6 ;  /* 0x0000000612127c20 */ /* 0x000fe20008410000 */
[----:B------:R-:W-:Y:S01]  /*7b60*/  FMUL.FTZ R12, R199, R12 ;  /* 0x0000000cc70c7220 */ /* 0x000fe20000410000 */
[----:B------:R-:W-:Y:S01]  /*7b70*/  FMUL.FTZ R5, R190, R5 ;  /* 0x00000005be057220 */ /* 0x000fe20000410000 */
[----:B------:R-:W-:Y:S01]  /*7b80*/  FMUL.FTZ R7, R7, UR6 ;  /* 0x0000000607077c20 */ /* 0x000fe20008410000 */
[----:B------:R-:W-:Y:S01]  /*7b90*/  FMUL.FTZ R6, R6, UR6 ;  /* 0x0000000606067c20 */ /* 0x000fe20008410000 */
[----:B------:R-:W-:Y:S01]  /*7ba0*/  FADD.FTZ R9, -R112, R9 ;  /* 0x0000000970097221 */ /* 0x000fe20000010100 */
[----:B------:R-:W-:Y:S01]  /*7bb0*/  FMUL.FTZ R54, R18, R54 ;  /* 0x0000003612367220 */ /* 0x000fe20000410000 */
[----:B------:R-:W-:Y:S01]  /*7bc0*/  FMUL.FTZ R12, R7, R12 ;  /* 0x0000000c070c7220 */ /* 0x000fe20000410000 */
[----:B------:R-:W-:Y:S01]  /*7bd0*/  FMUL.FTZ R18, R6, R5 ;  /* 0x0000000506127220 */ /* 0x000fe20000410000 */
[----:B------:R-:W-:Y:S01]  /*7be0*/  FMUL.FTZ R13, R202, R9 ;  /* 0x00000009ca0d7220 */ /* 0x000fe20000410000 */
[----:B------:R-:W-:Y:S01]  /*7bf0*/  FADD.FTZ R8, -R112, R8 ;  /* 0x0000000870087221 */ /* 0x000fe20000010100 */
[----:B------:R-:W-:Y:S01]  /*7c00*/  FFMA.FTZ R9, -R226, R226, 1 ;  /* 0x3f800000e2097423 */ /* 0x000fe200000101e2 */
[C---:B------:R-:W-:Y:S01]  /*7c10*/  FADD.FTZ R28, -R112.reuse, R28 ;  /* 0x0000001c701c7221 */ /* 0x040fe20000010100 */
        /* <DEDUP_REMOVED lines=8> */
[----:B------:R-:W-:Y:S01]  /*7ca0*/  FMUL.FTZ R6, R6, UR6 ;  /* 0x0000000606067c20 */ /* 0x000fe20008410000 */
[----:B------:R-:W-:Y:S01]  /*7cb0*/  FFMA.FTZ R8, -R221, R221, 1 ;  /* 0x3f800000dd087423 */ /* 0x000fe200000101dd */
[----:B------:R-:W-:Y:S01]  /*7cc0*/  FMUL.FTZ R16, R9, R16 ;  /* 0x0000001009107220 */ /* 0x000fe20000410000 */
[----:B------:R-:W-:Y:S01]  /*7cd0*/  FMUL.FTZ R28, R7, R28 ;  /* 0x0000001c071c7220 */ /* 0x000fe20000410000 */
[----:B------:R-:W-:Y:S01]  /*7ce0*/  FMUL.FTZ R5, R6, R5 ;  /* 0x0000000506057220 */ /* 0x000fe20000410000 */
[----:B------:R-:W-:Y:S01]  /*7cf0*/  FADD.FTZ R24, -R112, R24 ;  /* 0x0000001870187221 */ /* 0x000fe20000010100 */
[----:B------:R-:W-:Y:S01]  /*7d00*/  FFMA.FTZ R9, -R211, R211, 1 ;  /* 0x3f800000d3097423 */ /* 0x000fe200000101d3 */
[----:B------:R-:W-:Y:S01]  /*7d10*/  FMUL.FTZ R8, R8, UR6 ;  /* 0x0000000608087c20 */ /* 0x000fe20008410000 */
[----:B------:R-:W-:Y:S01]  /*7d20*/  FFMA.FTZ R6, -R181, R181, 1 ;  /* 0x3f800000b5067423 */ /* 0x000fe200000101b5 */
[----:B------:R-:W-:Y:S01]  /*7d30*/  F2FP.BF16.F32.PACK_AB R28, R5, R28 ;  /* 0x0000001c051c723e */ /* 0x000fe200000010ff */
[----:B------:R-:W-:Y:S01]  /*7d40*/  FMUL.FTZ R24, R176, R24 ;  /* 0x00000018b0187220 */ /* 0x000fe20000410000 */
[----:B------:R-:W-:Y:S01]  /*7d50*/  FMUL.FTZ R9, R9, UR6 ;  /* 0x0000000609097c20 */ /* 0x000fe20008410000 */
[----:B------:R-:W-:Y:S01]  /*7d60*/  FMUL.FTZ R13, R8, R13 ;  /* 0x0000000d080d7220 */ /* 0x000fe20000410000 */
[----:B------:R-:W-:Y:S01]  /*7d70*/  FADD.FTZ R5, -R112, R45 ;  /* 0x0000002d70057221 */ /* 0x000fe20000010100 */
[----:B------:R-:W-:Y:S01]  /*7d80*/  FMUL.FTZ R6, R6, UR6 ;  /* 0x0000000606067c20 */ /* 0x000fe20008410000 */
[----:B------:R-:W-:Y:S01]  /*7d90*/  FMUL.FTZ R24, R9, R24 ;  /* 0x0000001809187220 */ /* 0x000fe20000410000 */
[C---:B------:R-:W-:Y:S01]  /*7da0*/  FADD.FTZ R40, -R112.reuse, R40 ;  /* 0x0000002870287221 */ /* 0x040fe20000010100 */
[----:B------:R-:W-:Y:S01]  /*7db0*/  FMUL.FTZ R5, R149, R5 ;  /* 0x0000000595057220 */ /* 0x000fe20000410000 */
[----:B------:R-:W-:Y:S01]  /*7dc0*/  FFMA.FTZ R9, -R189, R189, 1 ;  /* 0x3f800000bd097423 */ /* 0x000fe200000101bd */
[----:B--2---:R-:W-:Y:S01]  /*7dd0*/  F2FP.BF16.F32.PACK_AB R4, R13, R16 ;  /* 0x000000100d04723e */ /* 0x004fe200000010ff */
[----:B------:R-:W-:Y:S01]  /*7de0*/  FADD.FTZ R44, -R112, R44 ;  /* 0x0000002c702c7221 */ /* 0x000fe20000010100 */
[----:B------:R-:W-:Y:S01]  /*7df0*/  FFMA.FTZ R7, -R182, R182, 1 ;  /* 0x3f800000b6077423 */ /* 0x000fe200000101b6 */
[----:B------:R-:W-:Y:S01]  /*7e00*/  FMUL.FTZ R16, R6, R5 ;  /* 0x0000000506107220 */ /* 0x000fe20000410000 */
[----:B------:R-:W-:Y:S01]  /*7e10*/  FMUL.FTZ R40, R156, R40 ;  /* 0x000000289c287220 */ /* 0x000fe20000410000 */
[----:B------:R1:W-:Y:S01]  /*7e20*/  STS [R197+0xc000], R4 ;  /* 0x00c00004c5007388 */ /* 0x0003e20000000800 */
[----:B------:R-:W-:Y:S01]  /*7e30*/  FMUL.FTZ R9, R9, UR6 ;  /* 0x0000000609097c20 */ /* 0x000fe20008410000 */
[----:B------:R-:W-:Y:S01]  /*7e40*/  FMUL.FTZ R44, R150, R44 ;  /* 0x0000002c962c7220 */ /* 0x000fe20000410000 */
[----:B------:R-:W-:Y:S01]  /*7e50*/  FMUL.FTZ R7, R7, UR6 ;  /* 0x0000000607077c20 */ /* 0x000fe20008410000 */
[----:B------:R-:W-:Y:S01]  /*7e60*/  FFMA.FTZ R6, -R166, R166, 1 ;  /* 0x3f800000a6067423 */ /* 0x000fe200000101a6 */
[----:B------:R-:W-:Y:S01]  /*7e70*/  FMUL.FTZ R40, R9, R40 ;  /* 0x0000002809287220 */ /* 0x000fe20000410000 */
[----:B------:R-:W-:Y:S01]  /*7e80*/  FADD.FTZ R60, -R112, R60 ;  /* 0x0000003c703c7221 */ /* 0x000fe20000010100 */
[----:B------:R-:W-:Y:S01]  /*7e90*/  FMUL.FTZ R44, R7, R44 ;  /* 0x0000002c072c7220 */ /* 0x000fe20000410000 */
[----:B------:R-:W-:Y:S01]  /*7ea0*/  FMUL.FTZ R9, R6, UR6 ;  /* 0x0000000606097c20 */ /* 0x000fe20008410000 */
[----:B------:R-:W-:Y:S01]  /*7eb0*/  FADD.FTZ R5, -R112, R61 ;  /* 0x0000003d70057221 */ /* 0x000fe20000010100 */
[----:B------:R-:W-:Y:S01]  /*7ec0*/  FFMA.FTZ R7, -R161, R161, 1 ;  /* 0x3f800000a1077423 */ /* 0x000fe200000101a1 */
[----:B------:R-:W-:Y:S01]  /*7ed0*/  FFMA.FTZ R6, -R160, R160, 1 ;  /* 0x3f800000a0067423 */ /* 0x000fe200000101a0 */
[----:B------:R-:W-:Y:S01]  /*7ee0*/  FMUL.FTZ R60, R144, R60 ;  /* 0x0000003c903c7220 */ /* 0x000fe20000410000 */
[----:B------:R-:W-:Y:S01]  /*7ef0*/  FMUL.FTZ R5, R143, R5 ;  /* 0x000000058f057220 */ /* 0x000fe20000410000 */
[----:B------:R-:W-:Y:S01]  /*7f00*/  FMUL.FTZ R7, R7, UR6 ;  /* 0x0000000607077c20 */ /* 0x000fe20008410000 */
[----:B------:R-:W-:Y:S01]  /*7f10*/  FMUL.FTZ R6, R6, UR6 ;  /* 0x0000000606067c20 */ /* 0x000fe20008410000 */
[----:B------:R-:W-:Y:S01]  /*7f20*/  F2FP.BF16.F32.PACK_AB R18, R18, R12 ;  /* 0x0000000c1212723e */ /* 0x000fe200000010ff */
[----:B------:R-:W-:Y:S01]  /*7f30*/  FADD.FTZ R34, -R113, R34 ;  /* 0x0000002271227221 */ /* 0x000fe20000010100 */
[----:B------:R-:W-:Y:S01]  /*7f40*/  FMUL.FTZ R12, R7, R60 ;  /* 0x0000003c070c7220 */ /* 0x000fe20000410000 */
[----:B------:R-:W-:Y:S01]  /*7f50*/  FMUL.FTZ R5, R6, R5 ;  /* 0x0000000506057220 */ /* 0x000fe20000410000 */
[----:B------:R-:W-:Y:S01]  /*7f60*/  FADD.FTZ R25, -R112, R25 ;  /* 0x0000001970197221 */ /* 0x000fe20000010100 */
[----:B------:R-:W-:Y:S01]  /*7f70*/  FFMA.FTZ R8, -R210, R210, 1 ;  /* 0x3f800000d2087423 */ /* 0x000fe200000101d2 */
[----:B------:R-:W-:Y:S01]  /*7f80*/  FMUL.FTZ R34, R142, R34 ;  /* 0x000000228e227220 */ /* 0x000fe20000410000 */
[----:B------:R-:W-:Y:S01]  /*7f90*/  FADD.FTZ R14, -R0, R14 ;  /* 0x0000000e000e7221 */ /* 0x000fe20000010100 */
[----:B------:R-:W-:Y:S01]  /*7fa0*/  F2FP.BF16.F32.PACK_AB R12, R5, R12 ;  /* 0x0000000c050c723e */ /* 0x000fe200000010ff */
[----:B------:R-:W-:Y:S01]  /*7fb0*/  FFMA.FTZ R5, -R238, R238, 1 ;  /* 0x3f800000ee057423 */ /* 0x000fe200000101ee */
[----:B------:R-:W-:Y:S01]  /*7fc0*/  FMUL.FTZ R25, R175, R25 ;  /* 0x00000019af197220 */ /* 0x000fe20000410000 */
[----:B------:R-:W-:Y:S01]  /*7fd0*/  FMUL.FTZ R8, R8, UR6 ;  /* 0x0000000608087c20 */ /* 0x000fe20008410000 */
[----:B------:R-:W-:Y:S01]  /*7fe0*/  FMUL.FTZ R34, R17, R34 ;  /* 0x0000002211227220 */ /* 0x000fe20000410000 */
[----:B------:R-:W-:Y:S01]  /*7ff0*/  FMUL.FTZ R7, R5, UR6 ;  /* 0x0000000605077c20 */ /* 0x000fe20008410000 */
[----:B------:R-:W-:Y:S01]  /*8000*/  FFMA.FTZ R5, -R234, R234, 1 ;  /* 0x3f800000ea057423 */ /* 0x000fe200000101ea */
[----:B------:R-:W-:Y:S01]  /*8010*/  FMUL.FTZ R25, R8, R25 ;  /* 0x0000001908197220 */ /* 0x000fe20000410000 */
[----:B------:R-:W-:Y:S01]  /*8020*/  FADD.FTZ R55, -R113, R55 ;  /* 0x0000003771377221 */ /* 0x000fe20000010100 */
[----:B------:R-:W-:Y:S01]  /*8030*/  FFMA.FTZ R17, -R147, R147, 1 ;  /* 0x3f80000093117423 */ /* 0x000fe20000010193 */
[----:B------:R-:W-:Y:S01]  /*8040*/  FADD.FTZ R41, -R112, R41 ;  /* 0x0000002970297221 */ /* 0x000fe20000010100 */
[----:B------:R-:W-:Y:S01]  /*8050*/  FFMA.FTZ R8, -R187, R187, 1 ;  /* 0x3f800000bb087423 */ /* 0x000fe200000101bb */
[C---:B------:R-:W-:Y:S01]  /*8060*/  FADD.FTZ R10, -R0.reuse, R10 ;  /* 0x0000000a000a7221 */ /* 0x040fe20000010100 */
[----:B-1----:R-:W-:Y:S01]  /*8070*/  FFMA.FTZ R4, -R235, R235, 1 ;  /* 0x3f800000eb047423 */ /* 0x002fe200000101eb */
[----:B------:R-:W-:Y:S01]  /*8080*/  FADD.FTZ R11, -R0, R11 ;  /* 0x0000000b000b7221 */ /* 0x000fe20000010100 */
        /* <DEDUP_REMOVED lines=9> */
[C---:B------:R-:W-:Y:S01]  /*8120*/  FADD.FTZ R15, -R0.reuse, R15 ;  /* 0x0000000f000f7221 */ /* 0x040fe20000010100 */
[----:B------:R-:W-:Y:S01]  /*8130*/  FMUL.FTZ R11, R227, R11 ;  /* 0x0000000be30b7220 */ /* 0x000fe20000410000 */
        /* <DEDUP_REMOVED lines=19> */
[----:B------:R-:W-:Y:S01]  /*8270*/  F2FP.BF16.F32.PACK_AB R10, R10, R7 ;  /* 0x000000070a0a723e */ /* 0x000fe200000010ff */
[----:B------:R-:W-:Y:S01]  /*8280*/  FFMA.FTZ R4, -R231, R231, 1 ;  /* 0x3f800000e7047423 */ /* 0x000fe200000101e7 */
[----:B------:R-:W-:Y:S01]  /*8290*/  FMUL.FTZ R26, R6, R26 ;  /* 0x0000001a061a7220 */ /* 0x000fe20000410000 */
[----:B------:R-:W-:Y:S01]  /*82a0*/  FADD.FTZ R46, -R0, R46 ;  /* 0x0000002e002e7221 */ /* 0x000fe20000010100 */
[----:B------:R-:W-:Y:S01]  /*82b0*/  FFMA.FTZ R6, -R213, R213, 1 ;  /* 0x3f800000d5067423 */ /* 0x000fe200000101d5 */
[----:B------:R-:W-:Y:S01]  /*82c0*/  STS [R197+0xc400], R10 ;  /* 0x00c4000ac5007388 */ /* 0x000fe20000000800 */
[----:B------:R-:W-:Y:S01]  /*82d0*/  FMUL.FTZ R13, R8, R57 ;  /* 0x00000039080d7220 */ /* 0x000fe20000410000 */
[----:B------:R-:W-:Y:S01]  /*82e0*/  FADD.FTZ R27, -R0, R27 ;  /* 0x0000001b001b7221 */ /* 0x000fe20000010100 */
[----:B------:R-:W-:Y:S01]  /*82f0*/  F2FP.BF16.F32.PACK_AB R9, R9, R14 ;  /* 0x0000000e0909723e */ /* 0x000fe200000010ff */
[----:B------:R-:W-:Y:S01]  /*8300*/  STS [R196+0xc000], R18 ;  /* 0x00c00012c4007388 */ /* 0x000fe20000000800 */
[----:B------:R-:W-:Y:S01]  /*8310*/  FMUL.FTZ R8, R4, UR6 ;  /* 0x0000000604087c20 */ /* 0x000fe20008410000 */
[C---:B------:R-:W-:Y:S01]  /*8320*/  FADD.FTZ R30, -R0.reuse, R30 ;  /* 0x0000001e001e7221 */ /* 0x040fe20000010100 */
[----:B------:R-:W-:Y:S01]  /*8330*/  FADD.FTZ R31, -R0, R31 ;  /* 0x0000001f001f7221 */ /* 0x000fe20000010100 */
[----:B------:R-:W-:Y:S01]  /*8340*/  STS [R196+0xc400], R9 ;  /* 0x00c40009c4007388 */ /* 0x000fe20000000800 */
[----:B------:R-:W-:Y:S01]  /*8350*/  FFMA.FTZ R5, -R230, R230, 1 ;  /* 0x3f800000e6057423 */ /* 0x000fe200000101e6 */
[----:B------:R-:W-:Y:S01]  /*8360*/  FFMA.FTZ R4, -R229, R229, 1 ;  /* 0x3f800000e5047423 */ /* 0x000fe200000101e5 */
[----:B------:R-:W-:Y:S01]  /*8370*/  FMUL.FTZ R46, R174, R46 ;  /* 0x0000002eae2e7220 */ /* 0x000fe20000410000 */
[----:B------:R-:W-:Y:S01]  /*8380*/  STS [R198+0xa000], R102 ;  /* 0x00a00066c6007388 */ /* 0x000fe20000000800 */
[----:B------:R-:W-:Y:S01]  /*8390*/  FMUL.FTZ R6, R6, UR6 ;  /* 0x0000000606067c20 */ /* 0x000fe20008410000 */
[----:B------:R-:W-:Y:S01]  /*83a0*/  FMUL.FTZ R27, R206, R27 ;  /* 0x0000001bce1b7220 */ /* 0x000fe20000410000 */
[----:B------:R-:W-:Y:S01]  /*83b0*/  FMUL.FTZ R30, R205, R30 ;  /* 0x0000001ecd1e7220 */ /* 0x000fe20000410000 */
[----:B------:R-:W-:Y:S01]  /*83c0*/  STS [R198+0xa400], R22 ;  /* 0x00a40016c6007388 */ /* 0x000fe20000000800 */
[----:B------:R-:W-:Y:S01]  /*83d0*/  FMUL.FTZ R31, R204, R31 ;  /* 0x0000001fcc1f7220 */ /* 0x000fe20000410000 */
[----:B------:R-:W-:Y:S01]  /*83e0*/  FMUL.FTZ R5, R5, UR6 ;  /* 0x0000000605057c20 */ /* 0x000fe20008410000 */
[----:B------:R-:W-:Y:S01]  /*83f0*/  FMUL.FTZ R4, R4, UR6 ;  /* 0x0000000604047c20 */ /* 0x000fe20008410000 */
[----:B------:R-:W-:Y:S01]  /*8400*/  STS [R195+0xa000], R100 ;  /* 0x00a00064c3007388 */ /* 0x000fe20000000800 */
[----:B------:R-:W-:Y:S01]  /*8410*/  FMUL.FTZ R46, R6, R46 ;  /* 0x0000002e062e7220 */ /* 0x000fe20000410000 */
[----:B------:R-:W-:Y:S01]  /*8420*/  FMUL.FTZ R8, R8, R27 ;  /* 0x0000001b08087220 */ /* 0x000fe20000410000 */
[----:B------:R-:W-:Y:S01]  /*8430*/  FFMA.FTZ R6, -R200, R200, 1 ;  /* 0x3f800000c8067423 */ /* 0x000fe200000101c8 */
[----:B------:R-:W-:Y:S01]  /*8440*/  FADD.FTZ R59, -R0, R59 ;  /* 0x0000003b003b7221 */ /* 0x000fe20000010100 */
[----:B------:R-:W-:Y:S01]  /*8450*/  F2FP.BF16.F32.PACK_AB R20, R20, R34 ;  /* 0x000000221414723e */ /* 0x000fe200000010ff */
[----:B------:R-:W-:Y:S01]  /*8460*/  FMUL.FTZ R30, R5, R30 ;  /* 0x0000001e051e7220 */ /* 0x000fe20000410000 */
[----:B------:R-:W-:Y:S01]  /*8470*/  FMUL.FTZ R31, R4, R31 ;  /* 0x0000001f041f7220 */ /* 0x000fe20000410000 */
[----:B------:R-:W-:Y:S01]  /*8480*/  FFMA.FTZ R11, -R215, R215, 1 ;  /* 0x3f800000d70b7423 */ /* 0x000fe200000101d7 */
[C---:B------:R-:W-:Y:S01]  /*8490*/  FADD.FTZ R42, -R0.reuse, R42 ;  /* 0x0000002a002a7221 */ /* 0x040fe20000010100 */
[----:B------:R-:W-:Y:S01]  /*84a0*/  STS [R195+0xa400], R20 ;  /* 0x00a40014c3007388 */ /* 0x000fe20000000800 */
[----:B------:R-:W-:Y:S01]  /*84b0*/  FADD.FTZ R4, -R0, R47 ;  /* 0x0000002f00047221 */ /* 0x000fe20000010100 */
[----:B------:R-:W-:Y:S01]  /*84c0*/  FFMA.FTZ R5, -R212, R212, 1 ;  /* 0x3f800000d4057423 */ /* 0x000fe200000101d4 */
[----:B------:R-:W-:Y:S01]  /*84d0*/  FMUL.FTZ R6, R6, UR6 ;  /* 0x0000000606067c20 */ /* 0x000fe20008410000 */
[----:B------:R-:W-:Y:S01]  /*84e0*/  FMUL.FTZ R59, R165, R59 ;  /* 0x0000003ba53b7220 */ /* 0x000fe20000410000 */
[----:B------:R-:W-:Y:S01]  /*84f0*/  F2FP.BF16.F32.PACK_AB R24, R25, R24 ;  /* 0x000000181918723e */ /* 0x000fe200000010ff */
[----:B------:R-:W-:Y:S01]  /*8500*/  FMUL.FTZ R11, R11, UR6 ;  /* 0x000000060b0b7c20 */ /* 0x000fe20008410000 */
[----:B------:R-:W-:Y:S01]  /*8510*/  F2FP.BF16.F32.PACK_AB R8, R8, R26 ;  /* 0x0000001a0808723e */ /* 0x000fe200000010ff */
[----:B------:R-:W-:Y:S01]  /*8520*/  FMUL.FTZ R42, R178, R42 ;  /* 0x0000002ab22a7220 */ /* 0x000fe20000410000 */
[----:B------:R-:W-:Y:S01]  /*8530*/  FADD.FTZ R43, -R0, R43 ;  /* 0x0000002b002b7221 */ /* 0x000fe20000010100 */
[----:B------:R-:W-:Y:S01]  /*8540*/  FFMA.FTZ R7, -R214, R214, 1 ;  /* 0x3f800000d6077423 */ /* 0x000fe200000101d6 */
[----:B------:R-:W-:Y:S01]  /*8550*/  FMUL.FTZ R4, R173, R4 ;  /* 0x00000004ad047220 */ /* 0x000fe20000410000 */
[----:B------:R-:W-:Y:S01]  /*8560*/  FMUL.FTZ R5, R5, UR6 ;  /* 0x0000000605057c20 */ /* 0x000fe20008410000 */
[----:B------:R-:W-:Y:S01]  /*8570*/  FMUL.FTZ R59, R6, R59 ;  /* 0x0000003b063b7220 */ /* 0x000fe20000410000 */
[----:B------:R-:W-:Y:S01]  /*8580*/  F2FP.BF16.F32.PACK_AB R6, R31, R30 ;  /* 0x0000001e1f06723e */ /* 0x000fe200000010ff */
[----:B------:R-:W-:Y:S01]  /*8590*/  STS [R198+0xc000], R24 ;  /* 0x00c00018c6007388 */ /* 0x000fe20000000800 */
[----:B------:R-:W-:Y:S01]  /*85a0*/  FMUL.FTZ R42, R11, R42 ;  /* 0x0000002a0b2a7220 */ /* 0x000fe20000410000 */
[----:B------:R-:W-:Y:S01]  /*85b0*/  FMUL.FTZ R43, R177, R43 ;  /* 0x0000002bb12b7220 */ /* 0x000fe20000410000 */
[----:B------:R-:W-:Y:S01]  /*85c0*/  FMUL.FTZ R7, R7, UR6 ;  /* 0x0000000607077c20 */ /* 0x000fe20008410000 */
[----:B------:R-:W-:Y:S01]  /*85d0*/  STS [R198+0xc400], R8 ;  /* 0x00c40008c6007388 */ /* 0x000fe20000000800 */
[----:B------:R-:W-:Y:S01]  /*85e0*/  FMUL.FTZ R11, R5, R4 ;  /* 0x00000004050b7220 */ /* 0x000fe20000410000 */
[----:B------:R-:W-:Y:S01]  /*85f0*/  FFMA.FTZ R5, -R186, R186, 1 ;  /* 0x3f800000ba057423 */ /* 0x000fe200000101ba */
[C---:B------:R-:W-:Y:S01]  /*8600*/  FADD.FTZ R62, -R0.reuse, R62 ;  /* 0x0000003e003e7221 */ /* 0x040fe20000010100 */
[----:B------:R-:W-:Y:S01]  /*8610*/  F2FP.BF16.F32.PACK_AB R19, R19, R38 ;  /* 0x000000261313723e */ /* 0x000fe200000010ff */
[----:B------:R-:W-:Y:S01]  /*8620*/  STS [R195+0xc000], R28 ;  /* 0x00c0001cc3007388 */ /* 0x000fe20000000800 */
[----:B------:R-:W-:Y:S01]  /*8630*/  FMUL.FTZ R43, R7, R43 ;  /* 0x0000002b072b7220 */ /* 0x000fe20000410000 */
[C---:B------:R-:W-:Y:S01]  /*8640*/  FADD.FTZ R58, -R0.reuse, R58 ;  /* 0x0000003a003a7221 */ /* 0x040fe20000010100 */
[----:B------:R-:W-:Y:S01]  /*8650*/  FFMA.FTZ R7, -R201, R201, 1 ;  /* 0x3f800000c9077423 */ /* 0x000fe200000101c9 */
[----:B------:R-:W-:Y:S01]  /*8660*/  STS [R195+0xc400], R6 ;  /* 0x00c40006c3007388 */ /* 0x000fe20000000800 */
[----:B------:R-:W-:Y:S01]  /*8670*/  FMUL.FTZ R5, R5, UR6 ;  /* 0x0000000605057c20 */ /* 0x000fe20008410000 */
[----:B------:R-:W-:Y:S01]  /*8680*/  FADD.FTZ R0, -R0, R63 ;  /* 0x0000003f00007221 */ /* 0x000fe20000010100 */
[----:B------:R-:W-:Y:S01]  /*8690*/  FMUL.FTZ R62, R162, R62 ;  /* 0x0000003ea23e7220 */ /* 0x000fe20000410000 */
[----:B------:R-:W-:Y:S01]  /*86a0*/  FFMA.FTZ R4, -R185, R185, 1 ;  /* 0x3f800000b9047423 */ /* 0x000fe200000101b9 */
[----:B------:R-:W-:Y:S01]  /*86b0*/  F2FP.BF16.F32.PACK_AB R50, R51, R50 ;  /* 0x000000323332723e */ /* 0x000fe200000010ff */
[----:B------:R-:W-:Y:S01]  /*86c0*/  STS [R192+0xa000], R37 ;  /* 0x00a00025c0007388 */ /* 0x000fe20000000800 */
[----:B------:R-:W-:Y:S01]  /*86d0*/  FMUL.FTZ R58, R169, R58 ;  /* 0x0000003aa93a7220 */ /* 0x000fe20000410000 */
[----:B------:R-:W-:Y:S01]  /*86e0*/  FMUL.FTZ R7, R7, UR6 ;  /* 0x0000000607077c20 */ /* 0x000fe20008410000 */
[----:B------:R-:W-:Y:S01]  /*86f0*/  FMUL.FTZ R0, R157, R0 ;  /* 0x000000009d007220 */ /* 0x000fe20000410000 */
[----:B------:R-:W-:Y:S01]  /*8700*/  STS [R192+0xa400], R19 ;  /* 0x00a40013c0007388 */ /* 0x000fe20000000800 */
[----:B------:R-:W-:Y:S01]  /*8710*/  FMUL.FTZ R4, R4, UR6 ;  /* 0x0000000604047c20 */ /* 0x000fe20008410000 */
[----:B------:R-:W-:Y:S01]  /*8720*/  FMUL.FTZ R62, R5, R62 ;  /* 0x0000003e053e7220 */ /* 0x000fe20000410000 */
[----:B------:R-:W-:Y:S01]  /*8730*/  F2FP.BF16.F32.PACK_AB R17, R17, R40 ;  /* 0x000000281111723e */ /* 0x000fe200000010ff */
        /* <DEDUP_REMOVED lines=111> */
.L_x_668:
        /* <DEDUP_REMOVED lines=301> */
.L_x_670:
[----:B------:R-:W-:Y:S01]  /*a100*/  @UP0 UIADD3 UR5, UR38, UR40, URZ ;  /* 0x0000002826050290 */ /* 0x000fe2000fffe03f */
[----:B------:R-:W-:-:S03]  /*a110*/  @UP0 ULDC.64 UR12, c[0x0][0x458] ;  /* 0x00011600000c0ab9 */ /* 0x000fc60000000a00 */
        /* <DEDUP_REMOVED lines=16> */
.L_x_671:
        /* <DEDUP_REMOVED lines=45> */
.L_x_673:
[----:B------:R-:W-:Y:S05]  /*a4f0*/  BSYNC B0 ;  /* 0x0000000000007941 */ /* 0x000fea0003800000 */
.L_x_672:
        /* <DEDUP_REMOVED lines=13> */
.L_x_675:
[----:B------:R-:W-:Y:S05]  /*a5d0*/  BSYNC B0 ;  /* 0x0000000000007941 */ /* 0x000fea0003800000 */
.L_x_674:
[----:B-1----:R1:W1:Y:S01]  /*a5e0*/  LDS.128 R12, [R188+0x8000] ;  /* 0x00800000bc0c7984 */ /* 0x0022620000000c00 */
        /* <DEDUP_REMOVED lines=26> */
.L_x_677:
[----:B------:R-:W-:Y:S05]  /*a790*/  BSYNC B0 ;  /* 0x0000000000007941 */ /* 0x000fea0003800000 */
.L_x_676:
        /* <DEDUP_REMOVED lines=13> */
.L_x_650:
[----:B------:R-:W-:Y:S05]  /*a870*/  BSYNC B1 ;  /* 0x0000000000017941 */ /* 0x000fea0003800000 */
.L_x_636:
        /* <DEDUP_REMOVED lines=8> */
.L_x_678:
[----:B------:R-:W-:Y:S05]  /*a900*/  EXIT ;  /* 0x000000000000794d */ /* 0x000fea0003800000 */
.L_x_680:
        /* <DEDUP_REMOVED lines=15> */
.L_x_711:


//--------------------- .text._ZN5flash25flash_bwd_dot_do_o_kernelILb0E23Flash_bwd_kernel_traitsILi32ELi128ELi128ELi8ELi4ELi4ELi4ELb0ELb0EN7cutlass10bfloat16_tE19Flash_kernel_traitsILi32ELi128ELi128ELi8ES3_EEEEvNS_16Flash_bwd_paramsE --------------------------
	.section	.text._ZN5flash25flash_bwd_dot_do_o_kernelILb0E23Flash_bwd_kernel_traitsILi32ELi128ELi128ELi8ELi4ELi4ELi4ELb0ELb0EN7cutlass10bfloat16_tE19Flash_kernel_traitsILi32ELi128ELi128ELi8ES3_EEEEvNS_16Flash_bwd_paramsE,"ax",@progbits
	.align	128
        .global         _ZN5flash25flash_bwd_dot_do_o_kernelILb0E23Flash_bwd_kernel_traitsILi32ELi128ELi128ELi8ELi4ELi4ELi4ELb0ELb0EN7cutlass10bfloat16_tE19Flash_kernel_traitsILi32ELi128ELi128ELi8ES3_EEEEvNS_16Flash_bwd_paramsE
        .type           _ZN5flash25flash_bwd_dot_do_o_kernelILb0E23Flash_bwd_kernel_traitsILi32ELi128ELi128ELi8ELi4ELi4ELi4ELb0ELb0EN7cutlass10bfloat16_tE19Flash_kernel_traitsILi32ELi128ELi128ELi8ES3_EEEEvNS_16Flash_bwd_paramsE,@function
        .size           _ZN5flash25flash_bwd_dot_do_o_kernelILb0E23Flash_bwd_kernel_traitsILi32ELi128ELi128ELi8ELi4ELi4ELi4ELb0ELb0EN7cutlass10bfloat16_tE19Flash_kernel_traitsILi32ELi128ELi128ELi8ES3_EEEEvNS_16Flash_bwd_paramsE,(.L_x_712 - _ZN5flash25flash_bwd_dot_do_o_kernelILb0E23Flash_bwd_kernel_traitsILi32ELi128ELi128ELi8ELi4ELi4ELi4ELb0ELb0EN7cutlass10bfloat16_tE19Flash_kernel_traitsILi32ELi128ELi128ELi8ES3_EEEEvNS_16Flash_bwd_paramsE)
        .other          _ZN5flash25flash_bwd_dot_do_o_kernelILb0E23Flash_bwd_kernel_traitsILi32ELi128ELi128ELi8ELi4ELi4ELi4ELb0ELb0EN7cutlass10bfloat16_tE19Flash_kernel_traitsILi32ELi128ELi128ELi8ES3_EEEEvNS_16Flash_bwd_paramsE,@"STO_CUDA_ENTRY STV_DEFAULT"
_ZN5flash25flash_bwd_dot_do_o_kernelILb0E23Flash_bwd_kernel_traitsILi32ELi128ELi128ELi8ELi4ELi4ELi4ELb0ELb0EN7cutlass10bfloat16_tE19Flash_kernel_traitsILi32ELi128ELi128ELi8ES3_EEEEvNS_16Flash_bwd_paramsE:
.text._ZN5flash25flash_bwd_dot_do_o_kernelILb0E23Flash_bwd_kernel_traitsILi32ELi128ELi128ELi8ELi4ELi4ELi4ELb0ELb0EN7cutlass10bfloat16_tE19Flash_kernel_traitsILi32ELi128ELi128ELi8ES3_EEEEvNS_16Flash_bwd_paramsE:
        /* <DEDUP_REMOVED lines=55> */
.L_x_681:
[----:B------:R-:W0:Y:S08]  /*0370*/  LDC R2, c[0x0][0x270] ;  /* 0x00009c00ff027b82 */ /* 0x000e300000000800 */
[----:B------:R-:W1:Y:S01]  /*0380*/  LDC R7, c[0x0][0x2d4] ;  /* 0x0000b500ff077b82 */ /* 0x000e620000000800 */
[----:B0-----:R-:W-:-:S04]  /*0390*/  IMAD R2, R5, R2, UR5 ;  /* 0x0000000505027e24 */ /* 0x001fc8000f8e0202 */
[----:B-1----:R-:W-:-:S07]  /*03a0*/  IMAD R2, R2, R7, RZ ;  /* 0x0000000702027224 */ /* 0x002fce00078e02ff */
.L_x_682:
        /* <DEDUP_REMOVED lines=158> */
.L_x_683:
        /* <DEDUP_REMOVED lines=15> */
.L_x_712:


//--------------------- .text._ZN5flash25flash_bwd_dot_do_o_kernelILb1E23Flash_bwd_kernel_traitsILi32ELi128ELi128ELi8ELi4ELi4ELi4ELb0ELb0EN7cutlass10bfloat16_tE19Flash_kernel_traitsILi32ELi128ELi128ELi8ES3_EEEEvNS_16Flash_bwd_paramsE --------------------------
	.section	.text._ZN5flash25flash_bwd_dot_do_o_kernelILb1E23Flash_bwd_kernel_traitsILi32ELi128ELi128ELi8ELi4ELi4ELi4ELb0ELb0EN7cutlass10bfloat16_tE19Flash_kernel_traitsILi32ELi128ELi128ELi8ES3_EEEEvNS_16Flash_bwd_paramsE,"ax",@progbits
	.align	128
        .global         _ZN5flash25flash_bwd_dot_do_o_kernelILb1E23Flash_bwd_kernel_traitsILi32ELi128ELi128ELi8ELi4ELi4ELi4ELb0ELb0EN7cutlass10bfloat16_tE19Flash_kernel_traitsILi32ELi128ELi128ELi8ES3_EEEEvNS_16Flash_bwd_paramsE
        .type           _ZN5flash25flash_bwd_dot_do_o_kernelILb1E23Flash_bwd_kernel_traitsILi32ELi128ELi128ELi8ELi4ELi4ELi4ELb0ELb0EN7cutlass10bfloat16_tE19Flash_kernel_traitsILi32ELi128ELi128ELi8ES3_EEEEvNS_16Flash_bwd_paramsE,@function
        .size           _ZN5flash25flash_bwd_dot_do_o_kernelILb1E23Flash_bwd_kernel_traitsILi32ELi128ELi128ELi8ELi4ELi4ELi4ELb0ELb0EN7cutlass10bfloat16_tE19Flash_kernel_traitsILi32ELi128ELi128ELi8ES3_EEEEvNS_16Flash_bwd_paramsE,(.L_x_713 - _ZN5flash25flash_bwd_dot_do_o_kernelILb1E23Flash_bwd_kernel_traitsILi32ELi128ELi128ELi8ELi4ELi4ELi4ELb0ELb0EN7cutlass10bfloat16_tE19Flash_kernel_traitsILi32ELi128ELi128ELi8ES3_EEEEvNS_16Flash_bwd_paramsE)
        .other          _ZN5flash25flash_bwd_dot_do_o_kernelILb1E23Flash_bwd_kernel_traitsILi32ELi128ELi128ELi8ELi4ELi4ELi4ELb0ELb0EN7cutlass10bfloat16_tE19Flash_kernel_traitsILi32ELi128ELi128ELi8ES3_EEEEvNS_16Flash_bwd_paramsE,@"STO_CUDA_ENTRY STV_DEFAULT"
_ZN5flash25flash_bwd_dot_do_o_kernelILb1E23Flash_bwd_kernel_traitsILi32ELi128ELi128ELi8ELi4ELi4ELi4ELb0ELb0EN7cutlass10bfloat16_tE19Flash_kernel_traitsILi32ELi128ELi128ELi8ES3_EEEEvNS_16Flash_bwd_paramsE:
.text._ZN5flash25flash_bwd_dot_do_o_kernelILb1E23Flash_bwd_kernel_traitsILi32ELi128ELi128ELi8ELi4ELi4ELi4ELb0ELb0EN7cutlass10bfloat16_tE19Flash_kernel_traitsILi32ELi128ELi128ELi8ES3_EEEEvNS_16Flash_bwd_paramsE:
        /* <DEDUP_REMOVED lines=64> */
.L_x_684:
        /* <DEDUP_REMOVED lines=25> */
.L_x_685:
[----:B------:R-:W-:-:S04]  /*0590*/  IMAD R0, R0, R21, R13 ;  /* 0x0000001500007224 */ /* 0x000fc800078e020d */
[----:B------:R-:W-:-:S07]  /*05a0*/  IMAD R0, R0, R19, RZ ;  /* 0x0000001300007224 */ /* 0x000fce00078e02ff */
.L_x_686:
        /* <DEDUP_REMOVED lines=180> */
.L_x_687:
        /* <DEDUP_REMOVED lines=9> */
.L_x_713:


//--------------------- .nv.shared._ZN5flash44flash_bwd_dq_dk_dv_loop_seqk_parallel_kernelI23Flash_bwd_kernel_traitsILi32ELi128ELi128ELi8ELi4ELi4ELi4ELb1ELb0EN7cutlass10bfloat16_tE19Flash_kernel_traitsILi32ELi128ELi128ELi8ES3_EELb0ELb1ELb0ELb0ELb0ELb0ELb0EEEvNS_16Flash_bwd_paramsE --------------------------
	.section	.nv.shared._ZN5flash44flash_bwd_dq_dk_dv_loop_seqk_parallel_kernelI23Flash_bwd_kernel_traitsILi32ELi128ELi128ELi8ELi4ELi4ELi4ELb1ELb0EN7cutlass10bfloat16_tE19Flash_kernel_traitsILi32ELi128ELi128ELi8ES3_EELb0ELb1ELb0ELb0ELb0ELb0ELb0EEEvNS_16Flash_bwd_paramsE,"aw",@nobits
	.sectionflags	@""
	.align	16
	.zero		1024


//--------------------- .nv.shared.reserved.0     --------------------------
	.section	.nv.shared.reserved.0,"aw",@nobits
	.weak		__nv_reservedSMEM_offset_0_alias
	.size		__nv_reservedSMEM_offset_0_alias, 0, 0
	.other		__nv_reservedSMEM_offset_0_alias,@"STO_CUDA_RESERVED_SHARED STV_DEFAULT"
__nv_reservedSMEM_offset_0_alias:
	.zero		0


//--------------------- .nv.global                --------------------------
	.section	.nv.global,"aw",@nobits
.nv.global:
	.type		_ZN72_INTERNAL_2fda2f0d_36_flash_bwd_hdim32_bf16_causal_sm80_cu_ea41c527_28564cute1_E,@object
	.size		_ZN72_INTERNAL_2fda2f0d_36_flash_bwd_hdim32_bf16_causal_sm80_cu_ea41c527_28564cute1_E,(_ZN72_INTERNAL_2fda2f0d_36_flash_bwd_hdim32_bf16_causal_sm80_cu_ea41c527_28564cuda3std3__45__cpo6cbeginE - _ZN72_INTERNAL_2fda2f0d_36_flash_bwd_hdim32_bf16_causal_sm80_cu_ea41c527_28564cute1_E)
_ZN72_INTERNAL_2fda2f0d_36_flash_bwd_hdim32_bf16_causal_sm80_cu_ea41c527_28564cute1_E:
	.zero		1
	.type		_ZN72_INTERNAL_2fda2f0d_36_flash_bwd_hdim32_bf16_causal_sm80_cu_ea41c527_28564cuda3std3__45__cpo6cbeginE,@object
	.size		_ZN72_INTERNAL_2fda2f0d_36_flash_bwd_hdim32_bf16_causal_sm80_cu_ea41c527_28564cuda3std3__45__cpo6cbeginE,(_ZN72_INTERNAL_2fda2f0d_36_flash_bwd_hdim32_bf16_causal_sm80_cu_ea41c527_28564cuda3std3__48in_placeE - _ZN72_INTERNAL_2fda2f0d_36_flash_bwd_hdim32_bf16_causal_sm80_cu_ea41c527_28564cuda3std3__45__cpo6cbeginE)
_ZN72_INTERNAL_2fda2f0d_36_flash_bwd_hdim32_bf16_causal_sm80_cu_ea41c527_28564cuda3std3__45__cpo6cbeginE:
	.zero		1
	.type		_ZN72_INTERNAL_2fda2f0d_36_flash_bwd_hdim32_bf16_causal_sm80_cu_ea41c527_28564cuda3std3__48in_placeE,@object
	.size		_ZN72_INTERNAL_2fda2f0d_36_flash_bwd_hdim32_bf16_causal_sm80_cu_ea41c527_28564cuda3std3__48in_placeE,(_ZN72_INTERNAL_2fda2f0d_36_flash_bwd_hdim32_bf16_causal_sm80_cu_ea41c527_28564cuda3std6ranges3__45__cpo9iter_moveE - _ZN72_INTERNAL_2fda2f0d_36_flash_bwd_hdim32_bf16_causal_sm80_cu_ea41c527_28564cuda3std3__48in_placeE)
_ZN72_INTERNAL_2fda2f0d_36_flash_bwd_hdim32_bf16_causal_sm80_cu_ea41c527_28564cuda3std3__48in_placeE:
	.zero		1
	.type		_ZN72_INTERNAL_2fda2f0d_36_flash_bwd_hdim32_bf16_causal_sm80_cu_ea41c527_28564cuda3std6ranges3__45__cpo9iter_moveE,@object
	.size		_ZN72_INTERNAL_2fda2f0d_36_flash_bwd_hdim32_bf16_causal_sm80_cu_ea41c527_28564cuda3std6ranges3__45__cpo9iter_moveE,(_ZN72_INTERNAL_2fda2f0d_36_flash_bwd_hdim32_bf16_causal_sm80_cu_ea41c527_28564cuda3std3__45__cpo5beginE - _ZN72_INTERNAL_2fda2f0d_36_flash_bwd_hdim32_bf16_causal_sm80_cu_ea41c527_28564cuda3std6ranges3__45__cpo9iter_moveE)
_ZN72_INTERNAL_2fda2f0d_36_flash_bwd_hdim32_bf16_causal_sm80_cu_ea41c527_28564cuda3std6ranges3__45__cpo9iter_moveE:
	.zero		1
	.type		_ZN72_INTERNAL_2fda2f0d_36_flash_bwd_hdim32_bf16_causal_sm80_cu_ea41c527_28564cuda3std3__45__cpo5beginE,@object
	.size		_ZN72_INTERNAL_2fda2f0d_36_flash_bwd_hdim32_bf16_causal_sm80_cu_ea41c527_28564cuda3std3__45__cpo5beginE,(_ZN72_INTERNAL_2fda2f0d_36_flash_bwd_hdim32_bf16_causal_sm80_cu_ea41c527_28564cuda3std3__474_GLOBAL__N__2fda2f0d_36_flash_bwd_hdim32_bf16_causal_sm80_cu_ea41c527_28566ignoreE - _ZN72_INTERNAL_2fda2f0d_36_flash_bwd_hdim32_bf16_causal_sm80_cu_ea41c527_28564cuda3std3__45__cpo5beginE)
_ZN72_INTERNAL_2fda2f0d_36_flash_bwd_hdim32_bf16_causal_sm80_cu_ea41c527_28564cuda3std3__45__cpo5beginE:
	.zero		1
	.type		_ZN72_INTERNAL_2fda2f0d_36_flash_bwd_hdim32_bf16_causal_sm80_cu_ea41c527_28564cuda3std3__474_GLOBAL__N__2fda2f0d_36_flash_bwd_hdim32_bf16_causal_sm80_cu_ea41c527_28566ignoreE,@object
	.size		_ZN72_INTERNAL_2fda2f0d_36_flash_bwd_hdim32_bf16_causal_sm80_cu_ea41c527_28564cuda3std3__474_GLOBAL__N__2fda2f0d_36_flash_bwd_hdim32_bf16_causal_sm80_cu_ea41c527_28566ignoreE,(_ZN72_INTERNAL_2fda2f0d_36_flash_bwd_hdim32_bf16_causal_sm80_cu_ea41c527_28564cute7productE - _ZN72_INTERNAL_2fda2f0d_36_flash_bwd_hdim32_bf16_causal_sm80_cu_ea41c527_28564cuda3std3__474_GLOBAL__N__2fda2f0d_36_flash_bwd_hdim32_bf16_causal_sm80_cu_ea41c527_28566ignoreE)
_ZN72_INTERNAL_2fda2f0d_36_flash_bwd_hdim32_bf16_causal_sm80_cu_ea41c527_28564cuda3std3__474_GLOBAL__N__2fda2f0d_36_flash_bwd_hdim32_bf16_causal_sm80_cu_ea41c527_28566ignoreE:
	.zero		1
	.type		_ZN72_INTERNAL_2fda2f0d_36_flash_bwd_hdim32_bf16_causal_sm80_cu_ea41c527_28564cute7productE,@object
	.size		_ZN72_INTERNAL_2fda2f0d_36_flash_bwd_hdim32_bf16_causal_sm80_cu_ea41c527_28564cute7productE,(_ZN72_INTERNAL_2fda2f0d_36_flash_bwd_hdim32_bf16_causal_sm80_cu_ea41c527_28564cuda3std3__45__cpo3endE - _ZN72_INTERNAL_2fda2f0d_36_flash_bwd_hdim32_bf16_causal_sm80_cu_ea41c527_28564cute7productE)
_ZN72_INTERNAL_2fda2f0d_36_flash_bwd_hdim32_bf16_causal_sm80_cu_ea41c527_28564cute7productE:
	.zero		1
	.type		_ZN72_INTERNAL_2fda2f0d_36_flash_bwd_hdim32_bf16_causal_sm80_cu_ea41c527_28564cuda3std3__45__cpo3endE,@object
	.size		_ZN72_INTERNAL_2fda2f0d_36_flash_bwd_hdim32_bf16_causal_sm80_cu_ea41c527_28564cuda3std3__45__cpo3endE,(_ZN72_INTERNAL_2fda2f0d_36_flash_bwd_hdim32_bf16_causal_sm80_cu_ea41c527_28564cuda3std3__419piecewise_constructE - _ZN72_INTERNAL_2fda2f0d_36_flash_bwd_hdim32_bf16_causal_sm80_cu_ea41c527_28564cuda3std3__45__cpo3endE)
_ZN72_INTERNAL_2fda2f0d_36_flash_bwd_hdim32_bf16_causal_sm80_cu_ea41c527_28564cuda3std3__45__cpo3endE:
	.zero		1
	.type		_ZN72_INTERNAL_2fda2f0d_36_flash_bwd_hdim32_bf16_causal_sm80_cu_ea41c527_28564cuda3std3__419piecewise_constructE,@object
	.size		_ZN72_INTERNAL_2fda2f0d_36_flash_bwd_hdim32_bf16_causal_sm80_cu_ea41c527_28564cuda3std3__419piecewise_constructE,(_ZN72_INTERNAL_2fda2f0d_36_flash_bwd_hdim32_bf16_causal_sm80_cu_ea41c527_28564cuda3std3__45__cpo4cendE - _ZN72_INTERNAL_2fda2f0d_36_flash_bwd_hdim32_bf16_causal_sm80_cu_ea41c527_28564cuda3std3__419piecewise_constructE)
_ZN72_INTERNAL_2fda2f0d_36_flash_bwd_hdim32_bf16_causal_sm80_cu_ea41c527_28564cuda3std3__419piecewise_constructE:
	.zero		1
	.type		_ZN72_INTERNAL_2fda2f0d_36_flash_bwd_hdim32_bf16_causal_sm80_cu_ea41c527_28564cuda3std3__45__cpo4cendE,@object
	.size		_ZN72_INTERNAL_2fda2f0d_36_flash_bwd_hdim32_bf16_causal_sm80_cu_ea41c527_28564cuda3std3__45__cpo4cendE,(_ZN72_INTERNAL_2fda2f0d_36_flash_bwd_hdim32_bf16_causal_sm80_cu_ea41c527_28564cuda3std6ranges3__45__cpo4swapE - _ZN72_INTERNAL_2fda2f0d_36_flash_bwd_hdim32_bf16_causal_sm80_cu_ea41c527_28564cuda3std3__45__cpo4cendE)
_ZN72_INTERNAL_2fda2f0d_36_flash_bwd_hdim32_bf16_causal_sm80_cu_ea41c527_28564cuda3std3__45__cpo4cendE:
	.zero		1
	.type		_ZN72_INTERNAL_2fda2f0d_36_flash_bwd_hdim32_bf16_causal_sm80_cu_ea41c527_28564cuda3std6ranges3__45__cpo4swapE,@object
	.size		_ZN72_INTERNAL_2fda2f0d_36_flash_bwd_hdim32_bf16_causal_sm80_cu_ea41c527_28564cuda3std6ranges3__45__cpo4swapE,(.L_7 - _ZN72_INTERNAL_2fda2f0d_36_flash_bwd_hdim32_bf16_causal_sm80_cu_ea41c527_28564cuda3std6ranges3__45__cpo4swapE)
_ZN72_INTERNAL_2fda2f0d_36_flash_bwd_hdim32_bf16_causal_sm80_cu_ea41c527_28564cuda3std6ranges3__45__cpo4swapE:
	.zero		1
.L_7:


//--------------------- .nv.shared._ZN5flash44flash_bwd_dq_dk_dv_loop_seqk_parallel_kernelI23Flash_bwd_kernel_traitsILi32ELi128ELi128ELi8ELi4ELi4ELi4ELb1ELb0EN7cutlass10bfloat16_tE19Flash_kernel_traitsILi32ELi128ELi128ELi8ES3_EELb0ELb1ELb0ELb0ELb1ELb1ELb0EEEvNS_16Flash_bwd_paramsE --------------------------
	.section	.nv.shared._ZN5flash44flash_bwd_dq_dk_dv_loop_seqk_parallel_kernelI23Flash_bwd_kernel_traitsILi32ELi128ELi128ELi8ELi4ELi4ELi4ELb1ELb0EN7cutlass10bfloat16_tE19Flash_kernel_traitsILi32ELi128ELi128ELi8ES3_EELb0ELb1ELb0ELb0ELb1ELb1ELb0EEEvNS_16Flash_bwd_paramsE,"aw",@nobits
	.sectionflags	@""
	.align	16
	.zero		1024


//--------------------- .nv.shared._ZN5flash44flash_bwd_dq_dk_dv_loop_seqk_parallel_kernelI23Flash_bwd_kernel_traitsILi32ELi128ELi128ELi8ELi4ELi4ELi4ELb1ELb0EN7cutlass10bfloat16_tE19Flash_kernel_traitsILi32ELi128ELi128ELi8ES3_EELb0ELb1ELb0ELb0ELb0ELb1ELb0EEEvNS_16Flash_bwd_paramsE --------------------------
	.section	.nv.shared._ZN5flash44flash_bwd_dq_dk_dv_loop_seqk_parallel_kernelI23Flash_bwd_kernel_traitsILi32ELi128ELi128ELi8ELi4ELi4ELi4ELb1ELb0EN7cutlass10bfloat16_tE19Flash_kernel_traitsILi32ELi128ELi128ELi8ES3_EELb0ELb1ELb0ELb0ELb0ELb1ELb0EEEvNS_16Flash_bwd_paramsE,"aw",@nobits
	.sectionflags	@""
	.align	16
	.zero		1024


//--------------------- .nv.shared._ZN5flash44flash_bwd_dq_dk_dv_loop_seqk_parallel_kernelI23Flash_bwd_kernel_traitsILi32ELi128ELi128ELi8ELi4ELi4ELi4ELb1ELb0EN7cutlass10bfloat16_tE19Flash_kernel_traitsILi32ELi128ELi128ELi8ES3_EELb0ELb1ELb0ELb1ELb0ELb0ELb0EEEvNS_16Flash_bwd_paramsE --------------------------
	.section	.nv.shared._ZN5flash44flash_bwd_dq_dk_dv_loop_seqk_parallel_kernelI23Flash_bwd_kernel_traitsILi32ELi128ELi128ELi8ELi4ELi4ELi4ELb1ELb0EN7cutlass10bfloat16_tE19Flash_kernel_traitsILi32ELi128ELi128ELi8ES3_EELb0ELb1ELb0ELb1ELb0ELb0ELb0EEEvNS_16Flash_bwd_paramsE,"aw",@nobits
	.sectionflags	@""
	.align	16
	.zero		1024


//--------------------- .nv.shared._ZN5flash27flash_bwd_convert_dq_kernelI23Flash_bwd_kernel_traitsILi32ELi128ELi128ELi8ELi4ELi4ELi4ELb1ELb0EN7cutlass10bfloat16_tE19Flash_kernel_traitsILi32ELi128ELi128ELi8ES3_EEEEvNS_16Flash_bwd_paramsEi --------------------------
	.section	.nv.shared._ZN5flash27flash_bwd_convert_dq_kernelI23Flash_bwd_kernel_traitsILi32ELi128ELi128ELi8ELi4ELi4ELi4ELb1ELb0EN7cutlass10bfloat16_tE19Flash_kernel_traitsILi32ELi128ELi128ELi8ES3_EEEEvNS_16Flash_bwd_paramsEi,"aw",@nobits
	.sectionflags	@""
	.align	16
	.zero		1024


//--------------------- .nv.shared._ZN5flash44flash_bwd_dq_dk_dv_loop_seqk_parallel_kernelI23Flash_bwd_kernel_traitsILi32ELi128ELi128ELi8ELi4ELi4ELi4ELb1ELb0EN7cutlass10bfloat16_tE19Flash_kernel_traitsILi32ELi128ELi128ELi8ES3_EELb1ELb1ELb0ELb0ELb0ELb0ELb0EEEvNS_16Flash_bwd_paramsE --------------------------
	.section	.nv.shared._ZN5flash44flash_bwd_dq_dk_dv_loop_seqk_parallel_kernelI23Flash_bwd_kernel_traitsILi32ELi128ELi128ELi8ELi4ELi4ELi4ELb1ELb0EN7cutlass10bfloat16_tE19Flash_kernel_traitsILi32ELi128ELi128ELi8ES3_EELb1ELb1ELb0ELb0ELb0ELb0ELb0EEEvNS_16Flash_bwd_paramsE,"aw",@nobits
	.sectionflags	@""
	.align	16
	.zero		1024


//--------------------- .nv.shared._ZN5flash44flash_bwd_dq_dk_dv_loop_seqk_parallel_kernelI23Flash_bwd_kernel_traitsILi32ELi128ELi128ELi8ELi4ELi4ELi4ELb1ELb0EN7cutlass10bfloat16_tE19Flash_kernel_traitsILi32ELi128ELi128ELi8ES3_EELb0ELb1ELb0ELb0ELb0ELb0ELb1EEEvNS_16Flash_bwd_paramsE --------------------------
	.section	.nv.shared._ZN5flash44flash_bwd_dq_dk_dv_loop_seqk_parallel_kernelI23Flash_bwd_kernel_traitsILi32ELi128ELi128ELi8ELi4ELi4ELi4ELb1ELb0EN7cutlass10bfloat16_tE19Flash_kernel_traitsILi32ELi128ELi128ELi8ES3_EELb0ELb1ELb0ELb0ELb0ELb0ELb1EEEvNS_16Flash_bwd_paramsE,"aw",@nobits
	.sectionflags	@""
	.align	16
	.zero		1024


//--------------------- .nv.shared._ZN5flash44flash_bwd_dq_dk_dv_loop_seqk_parallel_kernelI23Flash_bwd_kernel_traitsILi32ELi128ELi128ELi8ELi4ELi4ELi4ELb1ELb0EN7cutlass10bfloat16_tE19Flash_kernel_traitsILi32ELi128ELi128ELi8ES3_EELb1ELb1ELb0ELb0ELb1ELb1ELb0EEEvNS_16Flash_bwd_paramsE --------------------------
	.section	.nv.shared._ZN5flash44flash_bwd_dq_dk_dv_loop_seqk_parallel_kernelI23Flash_bwd_kernel_traitsILi32ELi128ELi128ELi8ELi4ELi4ELi4ELb1ELb0EN7cutlass10bfloat16_tE19Flash_kernel_traitsILi32ELi128ELi128ELi8ES3_EELb1ELb1ELb0ELb0ELb1ELb1ELb0EEEvNS_16Flash_bwd_paramsE,"aw",@nobits
	.sectionflags	@""
	.align	16
	.zero		1024


//--------------------- .nv.shared._ZN5flash44flash_bwd_dq_dk_dv_loop_seqk_parallel_kernelI23Flash_bwd_kernel_traitsILi32ELi128ELi128ELi8ELi4ELi4ELi4ELb1ELb0EN7cutlass10bfloat16_tE19Flash_kernel_traitsILi32ELi128ELi128ELi8ES3_EELb0ELb1ELb0ELb0ELb1ELb1ELb1EEEvNS_16Flash_bwd_paramsE --------------------------
	.section	.nv.shared._ZN5flash44flash_bwd_dq_dk_dv_loop_seqk_parallel_kernelI23Flash_bwd_kernel_traitsILi32ELi128ELi128ELi8ELi4ELi4ELi4ELb1ELb0EN7cutlass10bfloat16_tE19Flash_kernel_traitsILi32ELi128ELi128ELi8ES3_EELb0ELb1ELb0ELb0ELb1ELb1ELb1EEEvNS_16Flash_bwd_paramsE,"aw",@nobits
	.sectionflags	@""
	.align	16
	.zero		1024


//--------------------- .nv.shared._ZN5flash44flash_bwd_dq_dk_dv_loop_seqk_parallel_kernelI23Flash_bwd_kernel_traitsILi32ELi128ELi128ELi8ELi4ELi4ELi4ELb1ELb0EN7cutlass10bfloat16_tE19Flash_kernel_traitsILi32ELi128ELi128ELi8ES3_EELb1ELb1ELb0ELb0ELb0ELb1ELb0EEEvNS_16Flash_bwd_paramsE --------------------------
	.section	.nv.shared._ZN5flash44flash_bwd_dq_dk_dv_loop_seqk_parallel_kernelI23Flash_bwd_kernel_traitsILi32ELi128ELi128ELi8ELi4ELi4ELi4ELb1ELb0EN7cutlass10bfloat16_tE19Flash_kernel_traitsILi32ELi128ELi128ELi8ES3_EELb1ELb1ELb0ELb0ELb0ELb1ELb0EEEvNS_16Flash_bwd_paramsE,"aw",@nobits
	.sectionflags	@""
	.align	16
	.zero		1024


//--------------------- .nv.shared._ZN5flash44flash_bwd_dq_dk_dv_loop_seqk_parallel_kernelI23Flash_bwd_kernel_traitsILi32ELi128ELi128ELi8ELi4ELi4ELi4ELb1ELb0EN7cutlass10bfloat16_tE19Flash_kernel_traitsILi32ELi128ELi128ELi8ES3_EELb0ELb1ELb0ELb0ELb0ELb1ELb1EEEvNS_16Flash_bwd_paramsE --------------------------
	.section	.nv.shared._ZN5flash44flash_bwd_dq_dk_dv_loop_seqk_parallel_kernelI23Flash_bwd_kernel_traitsILi32ELi128ELi128ELi8ELi4ELi4ELi4ELb1ELb0EN7cutlass10bfloat16_tE19Flash_kernel_traitsILi32ELi128ELi128ELi8ES3_EELb0ELb1ELb0ELb0ELb0ELb1ELb1EEEvNS_16Flash_bwd_paramsE,"aw",@nobits
	.sectionflags	@""
	.align	16
	.zero		1024


//--------------------- .nv.shared._ZN5flash44flash_bwd_dq_dk_dv_loop_seqk_parallel_kernelI23Flash_bwd_kernel_traitsILi32ELi128ELi128ELi8ELi4ELi4ELi4ELb1ELb0EN7cutlass10bfloat16_tE19Flash_kernel_traitsILi32ELi128ELi128ELi8ES3_EELb1ELb1ELb0ELb1ELb0ELb0ELb0EEEvNS_16Flash_bwd_paramsE --------------------------
	.section	.nv.shared._ZN5flash44flash_bwd_dq_dk_dv_loop_seqk_parallel_kernelI23Flash_bwd_kernel_traitsILi32ELi128ELi128ELi8ELi4ELi4ELi4ELb1ELb0EN7cutlass10bfloat16_tE19Flash_kernel_traitsILi32ELi128ELi128ELi8ES3_EELb1ELb1ELb0ELb1ELb0ELb0ELb0EEEvNS_16Flash_bwd_paramsE,"aw",@nobits
	.sectionflags	@""
	.align	16
	.zero		1024


//--------------------- .nv.shared._ZN5flash44flash_bwd_dq_dk_dv_loop_seqk_parallel_kernelI23Flash_bwd_kernel_traitsILi32ELi128ELi128ELi8ELi4ELi4ELi4ELb1ELb0EN7cutlass10bfloat16_tE19Flash_kernel_traitsILi32ELi128ELi128ELi8ES3_EELb0ELb1ELb0ELb1ELb0ELb0ELb1EEEvNS_16Flash_bwd_paramsE --------------------------
	.section	.nv.shared._ZN5flash44flash_bwd_dq_dk_dv_loop_seqk_parallel_kernelI23Flash_bwd_kernel_traitsILi32ELi128ELi128ELi8ELi4ELi4ELi4ELb1ELb0EN7cutlass10bfloat16_tE19Flash_kernel_traitsILi32ELi128ELi128ELi8ES3_EELb0ELb1ELb0ELb1ELb0ELb0ELb1EEEvNS_16Flash_bwd_paramsE,"aw",@nobits
	.sectionflags	@""
	.align	16
	.zero		1024


//--------------------- .nv.shared._ZN5flash25flash_bwd_dot_do_o_kernelILb0E23Flash_bwd_kernel_traitsILi32ELi128ELi128ELi8ELi4ELi4ELi4ELb1ELb0EN7cutlass10bfloat16_tE19Flash_kernel_traitsILi32ELi128ELi128ELi8ES3_EEEEvNS_16Flash_bwd_paramsE --------------------------
	.section	.nv.shared._ZN5flash25flash_bwd_dot_do_o_kernelILb0E23Flash_bwd_kernel_traitsILi32ELi128ELi128ELi8ELi4ELi4ELi4ELb1ELb0EN7cutlass10bfloat16_tE19Flash_kernel_traitsILi32ELi128ELi128ELi8ES3_EEEEvNS_16Flash_bwd_paramsE,"aw",@nobits
	.sectionflags	@""
	.align	16
	.zero		1024


//--------------------- .nv.shared._ZN5flash25flash_bwd_dot_do_o_kernelILb1E23Flash_bwd_kernel_traitsILi32ELi128ELi128ELi8ELi4ELi4ELi4ELb1ELb0EN7cutlass10bfloat16_tE19Flash_kernel_traitsILi32ELi128ELi128ELi8ES3_EEEEvNS_16Flash_bwd_paramsE --------------------------
	.section	.nv.shared._ZN5flash25flash_bwd_dot_do_o_kernelILb1E23Flash_bwd_kernel_traitsILi32ELi128ELi128ELi8ELi4ELi4ELi4ELb1ELb0EN7cutlass10bfloat16_tE19Flash_kernel_traitsILi32ELi128ELi128ELi8ES3_EEEEvNS_16Flash_bwd_paramsE,"aw",@nobits
	.sectionflags	@""
	.align	16
	.zero		1024


//--------------------- .nv.shared._ZN5flash27flash_bwd_convert_dq_kernelI23Flash_bwd_kernel_traitsILi32ELi128ELi128ELi8ELi4ELi4ELi4ELb0ELb0EN7cutlass10bfloat16_tE19Flash_kernel_traitsILi32ELi128ELi128ELi8ES3_EEEEvNS_16Flash_bwd_paramsEi --------------------------
	.section	.nv.shared._ZN5flash27flash_bwd_convert_dq_kernelI23Flash_bwd_kernel_traitsILi32ELi128ELi128ELi8ELi4ELi4ELi4ELb0ELb0EN7cutlass10bfloat16_tE19Flash_kernel_traitsILi32ELi128ELi128ELi8ES3_EEEEvNS_16Flash_bwd_paramsEi,"aw",@nobits
	.sectionflags	@""
	.align	16
	.zero		1024


//--------------------- .nv.shared._ZN5flash44flash_bwd_dq_dk_dv_loop_seqk_parallel_kernelI23Flash_bwd_kernel_traitsILi32ELi128ELi128ELi8ELi4ELi4ELi4ELb0ELb0EN7cutlass10bfloat16_tE19Flash_kernel_traitsILi32ELi128ELi128ELi8ES3_EELb1ELb1ELb0ELb0ELb0ELb0ELb0EEEvNS_16Flash_bwd_paramsE --------------------------
	.section	.nv.shared._ZN5flash44flash_bwd_dq_dk_dv_loop_seqk_parallel_kernelI23Flash_bwd_kernel_traitsILi32ELi128ELi128ELi8ELi4ELi4ELi4ELb0ELb0EN7cutlass10bfloat16_tE19Flash_kernel_traitsILi32ELi128ELi128ELi8ES3_EELb1ELb1ELb0ELb0ELb0ELb0ELb0EEEvNS_16Flash_bwd_paramsE,"aw",@nobits
	.sectionflags	@""
	.align	16
	.zero		1024


//--------------------- .nv.shared._ZN5flash44flash_bwd_dq_dk_dv_loop_seqk_parallel_kernelI23Flash_bwd_kernel_traitsILi32ELi128ELi128ELi8ELi4ELi4ELi4ELb0ELb0EN7cutlass10bfloat16_tE19Flash_kernel_traitsILi32ELi128ELi128ELi8ES3_EELb0ELb1ELb0ELb0ELb0ELb0ELb1EEEvNS_16Flash_bwd_paramsE --------------------------
	.section	.nv.shared._ZN5flash44flash_bwd_dq_dk_dv_loop_seqk_parallel_kernelI23Flash_bwd_kernel_traitsILi32ELi128ELi128ELi8ELi4ELi4ELi4ELb0ELb0EN7cutlass10bfloat16_tE19Flash_kernel_traitsILi32ELi128ELi128ELi8ES3_EELb0ELb1ELb0ELb0ELb0ELb0ELb1EEEvNS_16Flash_bwd_paramsE,"aw",@nobits
	.sectionflags	@""
	.align	16
	.zero		1024


//--------------------- .nv.shared._ZN5flash44flash_bwd_dq_dk_dv_loop_seqk_parallel_kernelI23Flash_bwd_kernel_traitsILi32ELi128ELi128ELi8ELi4ELi4ELi4ELb0ELb0EN7cutlass10bfloat16_tE19Flash_kernel_traitsILi32ELi128ELi128ELi8ES3_EELb1ELb1ELb0ELb0ELb1ELb1ELb0EEEvNS_16Flash_bwd_paramsE --------------------------
	.section	.nv.shared._ZN5flash44flash_bwd_dq_dk_dv_loop_seqk_parallel_kernelI23Flash_bwd_kernel_traitsILi32ELi128ELi128ELi8ELi4ELi4ELi4ELb0ELb0EN7cutlass10bfloat16_tE19Flash_kernel_traitsILi32ELi128ELi128ELi8ES3_EELb1ELb1ELb0ELb0ELb1ELb1ELb0EEEvNS_16Flash_bwd_paramsE,"aw",@nobits
	.sectionflags	@""
	.align	16
	.zero		1024


//--------------------- .nv.shared._ZN5flash44flash_bwd_dq_dk_dv_loop_seqk_parallel_kernelI23Flash_bwd_kernel_traitsILi32ELi128ELi128ELi8ELi4ELi4ELi4ELb0ELb0EN7cutlass10bfloat16_tE19Flash_kernel_traitsILi32ELi128ELi128ELi8ES3_EELb0ELb1ELb0ELb0ELb1ELb1ELb1EEEvNS_16Flash_bwd_paramsE --------------------------
	.section	.nv.shared._ZN5flash44flash_bwd_dq_dk_dv_loop_seqk_parallel_kernelI23Flash_bwd_kernel_traitsILi32ELi128ELi128ELi8ELi4ELi4ELi4ELb0ELb0EN7cutlass10bfloat16_tE19Flash_kernel_traitsILi32ELi128ELi128ELi8ES3_EELb0ELb1ELb0ELb0ELb1ELb1ELb1EEEvNS_16Flash_bwd_paramsE,"aw",@nobits
	.sectionflags	@""
	.align	16
	.zero		1024


//--------------------- .nv.shared._ZN5flash44flash_bwd_dq_dk_dv_loop_seqk_parallel_kernelI23Flash_bwd_kernel_traitsILi32ELi128ELi128ELi8ELi4ELi4ELi4ELb0ELb0EN7cutlass10bfloat16_tE19Flash_kernel_traitsILi32ELi128ELi128ELi8ES3_EELb1ELb1ELb0ELb0ELb0ELb1ELb0EEEvNS_16Flash_bwd_paramsE --------------------------
	.section	.nv.shared._ZN5flash44flash_bwd_dq_dk_dv_loop_seqk_parallel_kernelI23Flash_bwd_kernel_traitsILi32ELi128ELi128ELi8ELi4ELi4ELi4ELb0ELb0EN7cutlass10bfloat16_tE19Flash_kernel_traitsILi32ELi128ELi128ELi8ES3_EELb1ELb1ELb0ELb0ELb0ELb1ELb0EEEvNS_16Flash_bwd_paramsE,"aw",@nobits
	.sectionflags	@""
	.align	16
	.zero		1024


//--------------------- .nv.shared._ZN5flash44flash_bwd_dq_dk_dv_loop_seqk_parallel_kernelI23Flash_bwd_kernel_traitsILi32ELi128ELi128ELi8ELi4ELi4ELi4ELb0ELb0EN7cutlass10bfloat16_tE19Flash_kernel_traitsILi32ELi128ELi128ELi8ES3_EELb0ELb1ELb0ELb0ELb0ELb1ELb1EEEvNS_16Flash_bwd_paramsE --------------------------
	.section	.nv.shared._ZN5flash44flash_bwd_dq_dk_dv_loop_seqk_parallel_kernelI23Flash_bwd_kernel_traitsILi32ELi128ELi128ELi8ELi4ELi4ELi4ELb0ELb0EN7cutlass10bfloat16_tE19Flash_kernel_traitsILi32ELi128ELi128ELi8ES3_EELb0ELb1ELb0ELb0ELb0ELb1ELb1EEEvNS_16Flash_bwd_paramsE,"aw",@nobits
	.sectionflags	@""
	.align	16
	.zero		1024


//--------------------- .nv.shared._ZN5flash44flash_bwd_dq_dk_dv_loop_seqk_parallel_kernelI23Flash_bwd_kernel_traitsILi32ELi128ELi128ELi8ELi4ELi4ELi4ELb0ELb0EN7cutlass10bfloat16_tE19Flash_kernel_traitsILi32ELi128ELi128ELi8ES3_EELb1ELb1ELb0ELb1ELb0ELb0ELb0EEEvNS_16Flash_bwd_paramsE --------------------------
	.section	.nv.shared._ZN5flash44flash_bwd_dq_dk_dv_loop_seqk_parallel_kernelI23Flash_bwd_kernel_traitsILi32ELi128ELi128ELi8ELi4ELi4ELi4ELb0ELb0EN7cutlass10bfloat16_tE19Flash_kernel_traitsILi32ELi128ELi128ELi8ES3_EELb1ELb1ELb0ELb1ELb0ELb0ELb0EEEvNS_16Flash_bwd_paramsE,"aw",@nobits
	.sectionflags	@""
	.align	16
	.zero		1024


//--------------------- .nv.shared._ZN5flash44flash_bwd_dq_dk_dv_loop_seqk_parallel_kernelI23Flash_bwd_kernel_traitsILi32ELi128ELi128ELi8ELi4ELi4ELi4ELb0ELb0EN7cutlass10bfloat16_tE19Flash_kernel_traitsILi32ELi128ELi128ELi8ES3_EELb0ELb1ELb0ELb1ELb0ELb0ELb1EEEvNS_16Flash_bwd_paramsE --------------------------
	.section	.nv.shared._ZN5flash44flash_bwd_dq_dk_dv_loop_seqk_parallel_kernelI23Flash_bwd_kernel_traitsILi32ELi128ELi128ELi8ELi4ELi4ELi4ELb0ELb0EN7cutlass10bfloat16_tE19Flash_kernel_traitsILi32ELi128ELi128ELi8ES3_EELb0ELb1ELb0ELb1ELb0ELb0ELb1EEEvNS_16Flash_bwd_paramsE,"aw",@nobits
	.sectionflags	@""
	.align	16
	.zero		1024


//--------------------- .nv.shared._ZN5flash25flash_bwd_dot_do_o_kernelILb0E23Flash_bwd_kernel_traitsILi32ELi128ELi128ELi8ELi4ELi4ELi4ELb0ELb0EN7cutlass10bfloat16_tE19Flash_kernel_traitsILi32ELi128ELi128ELi8ES3_EEEEvNS_16Flash_bwd_paramsE --------------------------
	.section	.nv.shared._ZN5flash25flash_bwd_dot_do_o_kernelILb0E23Flash_bwd_kernel_traitsILi32ELi128ELi128ELi8ELi4ELi4ELi4ELb0ELb0EN7cutlass10bfloat16_tE19Flash_kernel_traitsILi32ELi128ELi128ELi8ES3_EEEEvNS_16Flash_bwd_paramsE,"aw",@nobits
	.sectionflags	@""
	.align	16
	.zero		1024


//--------------------- .nv.shared._ZN5flash25flash_bwd_dot_do_o_kernelILb1E23Flash_bwd_kernel_traitsILi32ELi128ELi128ELi8ELi4ELi4ELi4ELb0ELb0EN7cutlass10bfloat16_tE19Flash_kernel_traitsILi32ELi128ELi128ELi8ES3_EEEEvNS_16Flash_bwd_paramsE --------------------------
	.section	.nv.shared._ZN5flash25flash_bwd_dot_do_o_kernelILb1E23Flash_bwd_kernel_traitsILi32ELi128ELi128ELi8ELi4ELi4ELi4ELb0ELb0EN7cutlass10bfloat16_tE19Flash_kernel_traitsILi32ELi128ELi128ELi8ES3_EEEEvNS_16Flash_bwd_paramsE,"aw",@nobits
	.sectionflags	@""
	.align	16
	.zero		1024


//--------------------- .nv.constant0._ZN5flash44flash_bwd_dq_dk_dv_loop_seqk_parallel_kernelI23Flash_bwd_kernel_traitsILi32ELi128ELi128ELi8ELi4ELi4ELi4ELb1ELb0EN7cutlass10bfloat16_tE19Flash_kernel_traitsILi32ELi128ELi128ELi8ES3_EELb0ELb1ELb0ELb0ELb0ELb0ELb0EEEvNS_16Flash_bwd_paramsE --------------------------
	.section	.nv.constant0._ZN5flash44flash_bwd_dq_dk_dv_loop_seqk_parallel_kernelI23Flash_bwd_kernel_traitsILi32ELi128ELi128ELi8ELi4ELi4ELi4ELb1ELb0EN7cutlass10bfloat16_tE19Flash_kernel_traitsILi32ELi128ELi128ELi8ES3_EELb0ELb1ELb0ELb0ELb0ELb0ELb0EEEvNS_16Flash_bwd_paramsE,"a",@progbits
	.sectionflags	@""
	.align	4
.nv.constant0._ZN5flash44flash_bwd_dq_dk_dv_loop_seqk_parallel_kernelI23Flash_bwd_kernel_traitsILi32ELi128ELi128ELi8ELi4ELi4ELi4ELb1ELb0EN7cutlass10bfloat16_tE19Flash_kernel_traitsILi32ELi128ELi128ELi8ES3_EELb0ELb1ELb0ELb0ELb0ELb0ELb0EEEvNS_16Flash_bwd_paramsE:
	.zero		1168


//--------------------- .nv.constant0._ZN5flash44flash_bwd_dq_dk_dv_loop_seqk_parallel_kernelI23Flash_bwd_kernel_traitsILi32ELi128ELi128ELi8ELi4ELi4ELi4ELb1ELb0EN7cutlass10bfloat16_tE19Flash_kernel_traitsILi32ELi128ELi128ELi8ES3_EELb0ELb1ELb0ELb0ELb1ELb1ELb0EEEvNS_16Flash_bwd_paramsE --------------------------
	.section	.nv.constant0._ZN5flash44flash_bwd_dq_dk_dv_loop_seqk_parallel_kernelI23Flash_bwd_kernel_traitsILi32ELi128ELi128ELi8ELi4ELi4ELi4ELb1ELb0EN7cutlass10bfloat16_tE19Flash_kernel_traitsILi32ELi128ELi128ELi8ES3_EELb0ELb1ELb0ELb0ELb1ELb1ELb0EEEvNS_16Flash_bwd_paramsE,"a",@progbits
	.sectionflags	@""
	.align	4
.nv.constant0._ZN5flash44flash_bwd_dq_dk_dv_loop_seqk_parallel_kernelI23Flash_bwd_kernel_traitsILi32ELi128ELi128ELi8ELi4ELi4ELi4ELb1ELb0EN7cutlass10bfloat16_tE19Flash_kernel_traitsILi32ELi128ELi128ELi8ES3_EELb0ELb1ELb0ELb0ELb1ELb1ELb0EEEvNS_16Flash_bwd_paramsE:
	.zero		1168


//--------------------- .nv.constant0._ZN5flash44flash_bwd_dq_dk_dv_loop_seqk_parallel_kernelI23Flash_bwd_kernel_traitsILi32ELi128ELi128ELi8ELi4ELi4ELi4ELb1ELb0EN7cutlass10bfloat16_tE19Flash_kernel_traitsILi32ELi128ELi128ELi8ES3_EELb0ELb1ELb0ELb0ELb0ELb1ELb0EEEvNS_16Flash_bwd_paramsE --------------------------
	.section	.nv.constant0._ZN5flash44flash_bwd_dq_dk_dv_loop_seqk_parallel_kernelI23Flash_bwd_kernel_traitsILi32ELi128ELi128ELi8ELi4ELi4ELi4ELb1ELb0EN7cutlass10bfloat16_tE19Flash_kernel_traitsILi32ELi128ELi128ELi8ES3_EELb0ELb1ELb0ELb0ELb0ELb1ELb0EEEvNS_16Flash_bwd_paramsE,"a",@progbits
	.sectionflags	@""
	.align	4
.nv.constant0._ZN5flash44flash_bwd_dq_dk_dv_loop_seqk_parallel_kernelI23Flash_bwd_kernel_traitsILi32ELi128ELi128ELi8ELi4ELi4ELi4ELb1ELb0EN7cutlass10bfloat16_tE19Flash_kernel_traitsILi32ELi128ELi128ELi8ES3_EELb0ELb1ELb0ELb0ELb0ELb1ELb0EEEvNS_16Flash_bwd_paramsE:
	.zero		1168


//--------------------- .nv.constant0._ZN5flash44flash_bwd_dq_dk_dv_loop_seqk_parallel_kernelI23Flash_bwd_kernel_traitsILi32ELi128ELi128ELi8ELi4ELi4ELi4ELb1ELb0EN7cutlass10bfloat16_tE19Flash_kernel_traitsILi32ELi128ELi128ELi8ES3_EELb0ELb1ELb0ELb1ELb0ELb0ELb0EEEvNS_16Flash_bwd_paramsE --------------------------
	.section	.nv.constant0._ZN5flash44flash_bwd_dq_dk_dv_loop_seqk_parallel_kernelI23Flash_bwd_kernel_traitsILi32ELi128ELi128ELi8ELi4ELi4ELi4ELb1ELb0EN7cutlass10bfloat16_tE19Flash_kernel_traitsILi32ELi128ELi128ELi8ES3_EELb0ELb1ELb0ELb1ELb0ELb0ELb0EEEvNS_16Flash_bwd_paramsE,"a",@progbits
	.sectionflags	@""
	.align	4
.nv.constant0._ZN5flash44flash_bwd_dq_dk_dv_loop_seqk_parallel_kernelI23Flash_bwd_kernel_traitsILi32ELi128ELi128ELi8ELi4ELi4ELi4ELb1ELb0EN7cutlass10bfloat16_tE19Flash_kernel_traitsILi32ELi128ELi128ELi8ES3_EELb0ELb1ELb0ELb1ELb0ELb0ELb0EEEvNS_16Flash_bwd_paramsE:
	.zero		1168


//--------------------- .nv.constant0._ZN5flash27flash_bwd_convert_dq_kernelI23Flash_bwd_kernel_traitsILi32ELi128ELi128ELi8ELi4ELi4ELi4ELb1ELb0EN7cutlass10bfloat16_tE19Flash_kernel_traitsILi32ELi128ELi128ELi8ES3_EEEEvNS_16Flash_bwd_paramsEi --------------------------
	.section	.nv.constant0._ZN5flash27flash_bwd_convert_dq_kernelI23Flash_bwd_kernel_traitsILi32ELi128ELi128ELi8ELi4ELi4ELi4ELb1ELb0EN7cutlass10bfloat16_tE19Flash_kernel_traitsILi32ELi128ELi128ELi8ES3_EEEEvNS_16Flash_bwd_paramsEi,"a",@progbits
	.sectionflags	@""
	.align	4
.nv.constant0._ZN5flash27flash_bwd_convert_dq_kernelI23Flash_bwd_kernel_traitsILi32ELi128ELi128ELi8ELi4ELi4ELi4ELb1ELb0EN7cutlass10bfloat16_tE19Flash_kernel_traitsILi32ELi128ELi128ELi8ES3_EEEEvNS_16Flash_bwd_paramsEi:
	.zero		1172


//--------------------- .nv.constant0._ZN5flash44flash_bwd_dq_dk_dv_loop_seqk_parallel_kernelI23Flash_bwd_kernel_traitsILi32ELi128ELi128ELi8ELi4ELi4ELi4ELb1ELb0EN7cutlass10bfloat16_tE19Flash_kernel_traitsILi32ELi128ELi128ELi8ES3_EELb1ELb1ELb0ELb0ELb0ELb0ELb0EEEvNS_16Flash_bwd_paramsE --------------------------
	.section	.nv.constant0._ZN5flash44flash_bwd_dq_dk_dv_loop_seqk_parallel_kernelI23Flash_bwd_kernel_traitsILi32ELi128ELi128ELi8ELi4ELi4ELi4ELb1ELb0EN7cutlass10bfloat16_tE19Flash_kernel_traitsILi32ELi128ELi128ELi8ES3_EELb1ELb1ELb0ELb0ELb0ELb0ELb0EEEvNS_16Flash_bwd_paramsE,"a",@progbits
	.sectionflags	@""
	.align	4
.nv.constant0._ZN5flash44flash_bwd_dq_dk_dv_loop_seqk_parallel_kernelI23Flash_bwd_kernel_traitsILi32ELi128ELi128ELi8ELi4ELi4ELi4ELb1ELb0EN7cutlass10bfloat16_tE19Flash_kernel_traitsILi32ELi128ELi128ELi8ES3_EELb1ELb1ELb0ELb0ELb0ELb0ELb0EEEvNS_16Flash_bwd_paramsE:
	.zero		1168


//--------------------- .nv.constant0._ZN5flash44flash_bwd_dq_dk_dv_loop_seqk_parallel_kernelI23Flash_bwd_kernel_traitsILi32ELi128ELi128ELi8ELi4ELi4ELi4ELb1ELb0EN7cutlass10bfloat16_tE19Flash_kernel_traitsILi32ELi128ELi128ELi8ES3_EELb0ELb1ELb0ELb0ELb0ELb0ELb1EEEvNS_16Flash_bwd_paramsE --------------------------
	.section	.nv.constant0._ZN5flash44flash_bwd_dq_dk_dv_loop_seqk_parallel_kernelI23Flash_bwd_kernel_traitsILi32ELi128ELi128ELi8ELi4ELi4ELi4ELb1ELb0EN7cutlass10bfloat16_tE19Flash_kernel_traitsILi32ELi128ELi128ELi8ES3_EELb0ELb1ELb0ELb0ELb0ELb0ELb1EEEvNS_16Flash_bwd_paramsE,"a",@progbits
	.sectionflags	@""
	.align	4
.nv.constant0._ZN5flash44flash_bwd_dq_dk_dv_loop_seqk_parallel_kernelI23Flash_bwd_kernel_traitsILi32ELi128ELi128ELi8ELi4ELi4ELi4ELb1ELb0EN7cutlass10bfloat16_tE19Flash_kernel_traitsILi32ELi128ELi128ELi8ES3_EELb0ELb1ELb0ELb0ELb0ELb0ELb1EEEvNS_16Flash_bwd_paramsE:
	.zero		1168


//--------------------- .nv.constant0._ZN5flash44flash_bwd_dq_dk_dv_loop_seqk_parallel_kernelI23Flash_bwd_kernel_traitsILi32ELi128ELi128ELi8ELi4ELi4ELi4ELb1ELb0EN7cutlass10bfloat16_tE19Flash_kernel_traitsILi32ELi128ELi128ELi8ES3_EELb1ELb1ELb0ELb0ELb1ELb1ELb0EEEvNS_16Flash_bwd_paramsE --------------------------
	.section	.nv.constant0._ZN5flash44flash_bwd_dq_dk_dv_loop_seqk_parallel_kernelI23Flash_bwd_kernel_traitsILi32ELi128ELi128ELi8ELi4ELi4ELi4ELb1ELb0EN7cutlass10bfloat16_tE19Flash_kernel_traitsILi32ELi128ELi128ELi8ES3_EELb1ELb1ELb0ELb0ELb1ELb1ELb0EEEvNS_16Flash_bwd_paramsE,"a",@progbits
	.sectionflags	@""
	.align	4
.nv.constant0._ZN5flash44flash_bwd_dq_dk_dv_loop_seqk_parallel_kernelI23Flash_bwd_kernel_traitsILi32ELi128ELi128ELi8ELi4ELi4ELi4ELb1ELb0EN7cutlass10bfloat16_tE19Flash_kernel_traitsILi32ELi128ELi128ELi8ES3_EELb1ELb1ELb0ELb0ELb1ELb1ELb0EEEvNS_16Flash_bwd_paramsE:
	.zero		1168


//--------------------- .nv.constant0._ZN5flash44flash_bwd_dq_dk_dv_loop_seqk_parallel_kernelI23Flash_bwd_kernel_traitsILi32ELi128ELi128ELi8ELi4ELi4ELi4ELb1ELb0EN7cutlass10bfloat16_tE19Flash_kernel_traitsILi32ELi128ELi128ELi8ES3_EELb0ELb1ELb0ELb0ELb1ELb1ELb1EEEvNS_16Flash_bwd_paramsE --------------------------
	.section	.nv.constant0._ZN5flash44flash_bwd_dq_dk_dv_loop_seqk_parallel_kernelI23Flash_bwd_kernel_traitsILi32ELi128ELi128ELi8ELi4ELi4ELi4ELb1ELb0EN7cutlass10bfloat16_tE19Flash_kernel_traitsILi32ELi128ELi128ELi8ES3_EELb0ELb1ELb0ELb0ELb1ELb1ELb1EEEvNS_16Flash_bwd_paramsE,"a",@progbits
	.sectionflags	@""
	.align	4
.nv.constant0._ZN5flash44flash_bwd_dq_dk_dv_loop_seqk_parallel_kernelI23Flash_bwd_kernel_traitsILi32ELi128ELi128ELi8ELi4ELi4ELi4ELb1ELb0EN7cutlass10bfloat16_tE19Flash_kernel_traitsILi32ELi128ELi128ELi8ES3_EELb0ELb1ELb0ELb0ELb1ELb1ELb1EEEvNS_16Flash_bwd_paramsE:
	.zero		1168


//--------------------- .nv.constant0._ZN5flash44flash_bwd_dq_dk_dv_loop_seqk_parallel_kernelI23Flash_bwd_kernel_traitsILi32ELi128ELi128ELi8ELi4ELi4ELi4ELb1ELb0EN7cutlass10bfloat16_tE19Flash_kernel_traitsILi32ELi128ELi128ELi8ES3_EELb1ELb1ELb0ELb0ELb0ELb1ELb0EEEvNS_16Flash_bwd_paramsE --------------------------
	.section	.nv.constant0._ZN5flash44flash_bwd_dq_dk_dv_loop_seqk_parallel_kernelI23Flash_bwd_kernel_traitsILi32ELi128ELi128ELi8ELi4ELi4ELi4ELb1ELb0EN7cutlass10bfloat16_tE19Flash_kernel_traitsILi32ELi128ELi128ELi8ES3_EELb1ELb1ELb0ELb0ELb0ELb1ELb0EEEvNS_16Flash_bwd_paramsE,"a",@progbits
	.sectionflags	@""
	.align	4
.nv.constant0._ZN5flash44flash_bwd_dq_dk_dv_loop_seqk_parallel_kernelI23Flash_bwd_kernel_traitsILi32ELi128ELi128ELi8ELi4ELi4ELi4ELb1ELb0EN7cutlass10bfloat16_tE19Flash_kernel_traitsILi32ELi128ELi128ELi8ES3_EELb1ELb1ELb0ELb0ELb0ELb1ELb0EEEvNS_16Flash_bwd_paramsE:
	.zero		1168


//--------------------- .nv.constant0._ZN5flash44flash_bwd_dq_dk_dv_loop_seqk_parallel_kernelI23Flash_bwd_kernel_traitsILi32ELi128ELi128ELi8ELi4ELi4ELi4ELb1ELb0EN7cutlass10bfloat16_tE19Flash_kernel_traitsILi32ELi128ELi128ELi8ES3_EELb0ELb1ELb0ELb0ELb0ELb1ELb1EEEvNS_16Flash_bwd_paramsE --------------------------
	.section	.nv.constant0._ZN5flash44flash_bwd_dq_dk_dv_loop_seqk_parallel_kernelI23Flash_bwd_kernel_traitsILi32ELi128ELi128ELi8ELi4ELi4ELi4ELb1ELb0EN7cutlass10bfloat16_tE19Flash_kernel_traitsILi32ELi128ELi128ELi8ES3_EELb0ELb1ELb0ELb0ELb0ELb1ELb1EEEvNS_16Flash_bwd_paramsE,"a",@progbits
	.sectionflags	@""
	.align	4
.nv.constant0._ZN5flash44flash_bwd_dq_dk_dv_loop_seqk_parallel_kernelI23Flash_bwd_kernel_traitsILi32ELi128ELi128ELi8ELi4ELi4ELi4ELb1ELb0EN7cutlass10bfloat16_tE19Flash_kernel_traitsILi32ELi128ELi128ELi8ES3_EELb0ELb1ELb0ELb0ELb0ELb1ELb1EEEvNS_16Flash_bwd_paramsE:
	.zero		1168


//--------------------- .nv.constant0._ZN5flash44flash_bwd_dq_dk_dv_loop_seqk_parallel_kernelI23Flash_bwd_kernel_traitsILi32ELi128ELi128ELi8ELi4ELi4ELi4ELb1ELb0EN7cutlass10bfloat16_tE19Flash_kernel_traitsILi32ELi128ELi128ELi8ES3_EELb1ELb1ELb0ELb1ELb0ELb0ELb0EEEvNS_16Flash_bwd_paramsE --------------------------
	.section	.nv.constant0._ZN5flash44flash_bwd_dq_dk_dv_loop_seqk_parallel_kernelI23Flash_bwd_kernel_traitsILi32ELi128ELi128ELi8ELi4ELi4ELi4ELb1ELb0EN7cutlass10bfloat16_tE19Flash_kernel_traitsILi32ELi128ELi128ELi8ES3_EELb1ELb1ELb0ELb1ELb0ELb0ELb0EEEvNS_16Flash_bwd_paramsE,"a",@progbits
	.sectionflags	@""
	.align	4
.nv.constant0._ZN5flash44flash_bwd_dq_dk_dv_loop_seqk_parallel_kernelI23Flash_bwd_kernel_traitsILi32ELi128ELi128ELi8ELi4ELi4ELi4ELb1ELb0EN7cutlass10bfloat16_tE19Flash_kernel_traitsILi32ELi128ELi128ELi8ES3_EELb1ELb1ELb0ELb1ELb0ELb0ELb0EEEvNS_16Flash_bwd_paramsE:
	.zero		1168


//--------------------- .nv.constant0._ZN5flash44flash_bwd_dq_dk_dv_loop_seqk_parallel_kernelI23Flash_bwd_kernel_traitsILi32ELi128ELi128ELi8ELi4ELi4ELi4ELb1ELb0EN7cutlass10bfloat16_tE19Flash_kernel_traitsILi32ELi128ELi128ELi8ES3_EELb0ELb1ELb0ELb1ELb0ELb0ELb1EEEvNS_16Flash_bwd_paramsE --------------------------
	.section	.nv.constant0._ZN5flash44flash_bwd_dq_dk_dv_loop_seqk_parallel_kernelI23Flash_bwd_kernel_traitsILi32ELi128ELi128ELi8ELi4ELi4ELi4ELb1ELb0EN7cutlass10bfloat16_tE19Flash_kernel_traitsILi32ELi128ELi128ELi8ES3_EELb0ELb1ELb0ELb1ELb0ELb0ELb1EEEvNS_16Flash_bwd_paramsE,"a",@progbits
	.sectionflags	@""
	.align	4
.nv.constant0._ZN5flash44flash_bwd_dq_dk_dv_loop_seqk_parallel_kernelI23Flash_bwd_kernel_traitsILi32ELi128ELi128ELi8ELi4ELi4ELi4ELb1ELb0EN7cutlass10bfloat16_tE19Flash_kernel_traitsILi32ELi128ELi128ELi8ES3_EELb0ELb1ELb0ELb1ELb0ELb0ELb1EEEvNS_16Flash_bwd_paramsE:
	.zero		1168


//--------------------- .nv.constant0._ZN5flash25flash_bwd_dot_do_o_kernelILb0E23Flash_bwd_kernel_traitsILi32ELi128ELi128ELi8ELi4ELi4ELi4ELb1ELb0EN7cutlass10bfloat16_tE19Flash_kernel_traitsILi32ELi128ELi128ELi8ES3_EEEEvNS_16Flash_bwd_paramsE --------------------------
	.section	.nv.constant0._ZN5flash25flash_bwd_dot_do_o_kernelILb0E23Flash_bwd_kernel_traitsILi32ELi128ELi128ELi8ELi4ELi4ELi4ELb1ELb0EN7cutlass10bfloat16_tE19Flash_kernel_traitsILi32ELi128ELi128ELi8ES3_EEEEvNS_16Flash_bwd_paramsE,"a",@progbits
	.sectionflags	@""
	.align	4
.nv.constant0._ZN5flash25flash_bwd_dot_do_o_kernelILb0E23Flash_bwd_kernel_traitsILi32ELi128ELi128ELi8ELi4ELi4ELi4ELb1ELb0EN7cutlass10bfloat16_tE19Flash_kernel_traitsILi32ELi128ELi128ELi8ES3_EEEEvNS_16Flash_bwd_paramsE:
	.zero		1168


//--------------------- .nv.constant0._ZN5flash25flash_bwd_dot_do_o_kernelILb1E23Flash_bwd_kernel_traitsILi32ELi128ELi128ELi8ELi4ELi4ELi4ELb1ELb0EN7cutlass10bfloat16_tE19Flash_kernel_traitsILi32ELi128ELi128ELi8ES3_EEEEvNS_16Flash_bwd_paramsE --------------------------
	.section	.nv.constant0._ZN5flash25flash_bwd_dot_do_o_kernelILb1E23Flash_bwd_kernel_traitsILi32ELi128ELi128ELi8ELi4ELi4ELi4ELb1ELb0EN7cutlass10bfloat16_tE19Flash_kernel_traitsILi32ELi128ELi128ELi8ES3_EEEEvNS_16Flash_bwd_paramsE,"a",@progbits
	.sectionflags	@""
	.align	4
.nv.constant0._ZN5flash25flash_bwd_dot_do_o_kernelILb1E23Flash_bwd_kernel_traitsILi32ELi128ELi128ELi8ELi4ELi4ELi4ELb1ELb0EN7cutlass10bfloat16_tE19Flash_kernel_traitsILi32ELi128ELi128ELi8ES3_EEEEvNS_16Flash_bwd_paramsE:
	.zero		1168


//--------------------- .nv.constant0._ZN5flash27flash_bwd_convert_dq_kernelI23Flash_bwd_kernel_traitsILi32ELi128ELi128ELi8ELi4ELi4ELi4ELb0ELb0EN7cutlass10bfloat16_tE19Flash_kernel_traitsILi32ELi128ELi128ELi8ES3_EEEEvNS_16Flash_bwd_paramsEi --------------------------
	.section	.nv.constant0._ZN5flash27flash_bwd_convert_dq_kernelI23Flash_bwd_kernel_traitsILi32ELi128ELi128ELi8ELi4ELi4ELi4ELb0ELb0EN7cutlass10bfloat16_tE19Flash_kernel_traitsILi32ELi128ELi128ELi8ES3_EEEEvNS_16Flash_bwd_paramsEi,"a",@progbits
	.sectionflags	@""
	.align	4
.nv.constant0._ZN5flash27flash_bwd_convert_dq_kernelI23Flash_bwd_kernel_traitsILi32ELi128ELi128ELi8ELi4ELi4ELi4ELb0ELb0EN7cutlass10bfloat16_tE19Flash_kernel_traitsILi32ELi128ELi128ELi8ES3_EEEEvNS_16Flash_bwd_paramsEi:
	.zero		1172


//--------------------- .nv.constant0._ZN5flash44flash_bwd_dq_dk_dv_loop_seqk_parallel_kernelI23Flash_bwd_kernel_traitsILi32ELi128ELi128ELi8ELi4ELi4ELi4ELb0ELb0EN7cutlass10bfloat16_tE19Flash_kernel_traitsILi32ELi128ELi128ELi8ES3_EELb1ELb1ELb0ELb0ELb0ELb0ELb0EEEvNS_16Flash_bwd_paramsE --------------------------
	.section	.nv.constant0._ZN5flash44flash_bwd_dq_dk_dv_loop_seqk_parallel_kernelI23Flash_bwd_kernel_traitsILi32ELi128ELi128ELi8ELi4ELi4ELi4ELb0ELb0EN7cutlass10bfloat16_tE19Flash_kernel_traitsILi32ELi128ELi128ELi8ES3_EELb1ELb1ELb0ELb0ELb0ELb0ELb0EEEvNS_16Flash_bwd_paramsE,"a",@progbits
	.sectionflags	@""
	.align	4
.nv.constant0._ZN5flash44flash_bwd_dq_dk_dv_loop_seqk_parallel_kernelI23Flash_bwd_kernel_traitsILi32ELi128ELi128ELi8ELi4ELi4ELi4ELb0ELb0EN7cutlass10bfloat16_tE19Flash_kernel_traitsILi32ELi128ELi128ELi8ES3_EELb1ELb1ELb0ELb0ELb0ELb0ELb0EEEvNS_16Flash_bwd_paramsE:
	.zero		1168


//--------------------- .nv.constant0._ZN5flash44flash_bwd_dq_dk_dv_loop_seqk_parallel_kernelI23Flash_bwd_kernel_traitsILi32ELi128ELi128ELi8ELi4ELi4ELi4ELb0ELb0EN7cutlass10bfloat16_tE19Flash_kernel_traitsILi32ELi128ELi128ELi8ES3_EELb0ELb1ELb0ELb0ELb0ELb0ELb1EEEvNS_16Flash_bwd_paramsE --------------------------
	.section	.nv.constant0._ZN5flash44flash_bwd_dq_dk_dv_loop_seqk_parallel_kernelI23Flash_bwd_kernel_traitsILi32ELi128ELi128ELi8ELi4ELi4ELi4ELb0ELb0EN7cutlass10bfloat16_tE19Flash_kernel_traitsILi32ELi128ELi128ELi8ES3_EELb0ELb1ELb0ELb0ELb0ELb0ELb1EEEvNS_16Flash_bwd_paramsE,"a",@progbits
	.sectionflags	@""
	.align	4
.nv.constant0._ZN5flash44flash_bwd_dq_dk_dv_loop_seqk_parallel_kernelI23Flash_bwd_kernel_traitsILi32ELi128ELi128ELi8ELi4ELi4ELi4ELb0ELb0EN7cutlass10bfloat16_tE19Flash_kernel_traitsILi32ELi128ELi128ELi8ES3_EELb0ELb1ELb0ELb0ELb0ELb0ELb1EEEvNS_16Flash_bwd_paramsE:
	.zero		1168


//--------------------- .nv.constant0._ZN5flash44flash_bwd_dq_dk_dv_loop_seqk_parallel_kernelI23Flash_bwd_kernel_traitsILi32ELi128ELi128ELi8ELi4ELi4ELi4ELb0ELb0EN7cutlass10bfloat16_tE19Flash_kernel_traitsILi32ELi128ELi128ELi8ES3_EELb1ELb1ELb0ELb0ELb1ELb1ELb0EEEvNS_16Flash_bwd_paramsE --------------------------
	.section	.nv.constant0._ZN5flash44flash_bwd_dq_dk_dv_loop_seqk_parallel_kernelI23Flash_bwd_kernel_traitsILi32ELi128ELi128ELi8ELi4ELi4ELi4ELb0ELb0EN7cutlass10bfloat16_tE19Flash_kernel_traitsILi32ELi128ELi128ELi8ES3_EELb1ELb1ELb0ELb0ELb1ELb1ELb0EEEvNS_16Flash_bwd_paramsE,"a",@progbits
	.sectionflags	@""
	.align	4
.nv.constant0._ZN5flash44flash_bwd_dq_dk_dv_loop_seqk_parallel_kernelI23Flash_bwd_kernel_traitsILi32ELi128ELi128ELi8ELi4ELi4ELi4ELb0ELb0EN7cutlass10bfloat16_tE19Flash_kernel_traitsILi32ELi128ELi128ELi8ES3_EELb1ELb1ELb0ELb0ELb1ELb1ELb0EEEvNS_16Flash_bwd_paramsE:
	.zero		1168


//--------------------- .nv.constant0._ZN5flash44flash_bwd_dq_dk_dv_loop_seqk_parallel_kernelI23Flash_bwd_kernel_traitsILi32ELi128ELi128ELi8ELi4ELi4ELi4ELb0ELb0EN7cutlass10bfloat16_tE19Flash_kernel_traitsILi32ELi128ELi128ELi8ES3_EELb0ELb1ELb0ELb0ELb1ELb1ELb1EEEvNS_16Flash_bwd_paramsE --------------------------
	.section	.nv.constant0._ZN5flash44flash_bwd_dq_dk_dv_loop_seqk_parallel_kernelI23Flash_bwd_kernel_traitsILi32ELi128ELi128ELi8ELi4ELi4ELi4ELb0ELb0EN7cutlass10bfloat16_tE19Flash_kernel_traitsILi32ELi128ELi128ELi8ES3_EELb0ELb1ELb0ELb0ELb1ELb1ELb1EEEvNS_16Flash_bwd_paramsE,"a",@progbits
	.sectionflags	@""
	.align	4
.nv.constant0._ZN5flash44flash_bwd_dq_dk_dv_loop_seqk_parallel_kernelI23Flash_bwd_kernel_traitsILi32ELi128ELi128ELi8ELi4ELi4ELi4ELb0ELb0EN7cutlass10bfloat16_tE19Flash_kernel_traitsILi32ELi128ELi128ELi8ES3_EELb0ELb1ELb0ELb0ELb1ELb1ELb1EEEvNS_16Flash_bwd_paramsE:
	.zero		1168


//--------------------- .nv.constant0._ZN5flash44flash_bwd_dq_dk_dv_loop_seqk_parallel_kernelI23Flash_bwd_kernel_traitsILi32ELi128ELi128ELi8ELi4ELi4ELi4ELb0ELb0EN7cutlass10bfloat16_tE19Flash_kernel_traitsILi32ELi128ELi128ELi8ES3_EELb1ELb1ELb0ELb0ELb0ELb1ELb0EEEvNS_16Flash_bwd_paramsE --------------------------
	.section	.nv.constant0._ZN5flash44flash_bwd_dq_dk_dv_loop_seqk_parallel_kernelI23Flash_bwd_kernel_traitsILi32ELi128ELi128ELi8ELi4ELi4ELi4ELb0ELb0EN7cutlass10bfloat16_tE19Flash_kernel_traitsILi32ELi128ELi128ELi8ES3_EELb1ELb1ELb0ELb0ELb0ELb1ELb0EEEvNS_16Flash_bwd_paramsE,"a",@progbits
	.sectionflags	@""
	.align	4
.nv.constant0._ZN5flash44flash_bwd_dq_dk_dv_loop_seqk_parallel_kernelI23Flash_bwd_kernel_traitsILi32ELi128ELi128ELi8ELi4ELi4ELi4ELb0ELb0EN7cutlass10bfloat16_tE19Flash_kernel_traitsILi32ELi128ELi128ELi8ES3_EELb1ELb1ELb0ELb0ELb0ELb1ELb0EEEvNS_16Flash_bwd_paramsE:
	.zero		1168


//--------------------- .nv.constant0._ZN5flash44flash_bwd_dq_dk_dv_loop_seqk_parallel_kernelI23Flash_bwd_kernel_traitsILi32ELi128ELi128ELi8ELi4ELi4ELi4ELb0ELb0EN7cutlass10bfloat16_tE19Flash_kernel_traitsILi32ELi128ELi128ELi8ES3_EELb0ELb1ELb0ELb0ELb0ELb1ELb1EEEvNS_16Flash_bwd_paramsE --------------------------
	.section	.nv.constant0._ZN5flash44flash_bwd_dq_dk_dv_loop_seqk_parallel_kernelI23Flash_bwd_kernel_traitsILi32ELi128ELi128ELi8ELi4ELi4ELi4ELb0ELb0EN7cutlass10bfloat16_tE19Flash_kernel_traitsILi32ELi128ELi128ELi8ES3_EELb0ELb1ELb0ELb0ELb0ELb1ELb1EEEvNS_16Flash_bwd_paramsE,"a",@progbits
	.sectionflags	@""
	.align	4
.nv.constant0._ZN5flash44flash_bwd_dq_dk_dv_loop_seqk_parallel_kernelI23Flash_bwd_kernel_traitsILi32ELi128ELi128ELi8ELi4ELi4ELi4ELb0ELb0EN7cutlass10bfloat16_tE19Flash_kernel_traitsILi32ELi128ELi128ELi8ES3_EELb0ELb1ELb0ELb0ELb0ELb1ELb1EEEvNS_16Flash_bwd_paramsE:
	.zero		1168


//--------------------- .nv.constant0._ZN5flash44flash_bwd_dq_dk_dv_loop_seqk_parallel_kernelI23Flash_bwd_kernel_traitsILi32ELi128ELi128ELi8ELi4ELi4ELi4ELb0ELb0EN7cutlass10bfloat16_tE19Flash_kernel_traitsILi32ELi128ELi128ELi8ES3_EELb1ELb1ELb0ELb1ELb0ELb0ELb0EEEvNS_16Flash_bwd_paramsE --------------------------
	.section	.nv.constant0._ZN5flash44flash_bwd_dq_dk_dv_loop_seqk_parallel_kernelI23Flash_bwd_kernel_traitsILi32ELi128ELi128ELi8ELi4ELi4ELi4ELb0ELb0EN7cutlass10bfloat16_tE19Flash_kernel_traitsILi32ELi128ELi128ELi8ES3_EELb1ELb1ELb0ELb1ELb0ELb0ELb0EEEvNS_16Flash_bwd_paramsE,"a",@progbits
	.sectionflags	@""
	.align	4
.nv.constant0._ZN5flash44flash_bwd_dq_dk_dv_loop_seqk_parallel_kernelI23Flash_bwd_kernel_traitsILi32ELi128ELi128ELi8ELi4ELi4ELi4ELb0ELb0EN7cutlass10bfloat16_tE19Flash_kernel_traitsILi32ELi128ELi128ELi8ES3_EELb1ELb1ELb0ELb1ELb0ELb0ELb0EEEvNS_16Flash_bwd_paramsE:
	.zero		1168


//--------------------- .nv.constant0._ZN5flash44flash_bwd_dq_dk_dv_loop_seqk_parallel_kernelI23Flash_bwd_kernel_traitsILi32ELi128ELi128ELi8ELi4ELi4ELi4ELb0ELb0EN7cutlass10bfloat16_tE19Flash_kernel_traitsILi32ELi128ELi128ELi8ES3_EELb0ELb1ELb0ELb1ELb0ELb0ELb1EEEvNS_16Flash_bwd_paramsE --------------------------
	.section	.nv.constant0._ZN5flash44flash_bwd_dq_dk_dv_loop_seqk_parallel_kernelI23Flash_bwd_kernel_traitsILi32ELi128ELi128ELi8ELi4ELi4ELi4ELb0ELb0EN7cutlass10bfloat16_tE19Flash_kernel_traitsILi32ELi128ELi128ELi8ES3_EELb0ELb1ELb0ELb1ELb0ELb0ELb1EEEvNS_16Flash_bwd_paramsE,"a",@progbits
	.sectionflags	@""
	.align	4
.nv.constant0._ZN5flash44flash_bwd_dq_dk_dv_loop_seqk_parallel_kernelI23Flash_bwd_kernel_traitsILi32ELi128ELi128ELi8ELi4ELi4ELi4ELb0ELb0EN7cutlass10bfloat16_tE19Flash_kernel_traitsILi32ELi128ELi128ELi8ES3_EELb0ELb1ELb0ELb1ELb0ELb0ELb1EEEvNS_16Flash_bwd_paramsE:
	.zero		1168


//--------------------- .nv.constant0._ZN5flash25flash_bwd_dot_do_o_kernelILb0E23Flash_bwd_kernel_traitsILi32ELi128ELi128ELi8ELi4ELi4ELi4ELb0ELb0EN7cutlass10bfloat16_tE19Flash_kernel_traitsILi32ELi128ELi128ELi8ES3_EEEEvNS_16Flash_bwd_paramsE --------------------------
	.section	.nv.constant0._ZN5flash25flash_bwd_dot_do_o_kernelILb0E23Flash_bwd_kernel_traitsILi32ELi128ELi128ELi8ELi4ELi4ELi4ELb0ELb0EN7cutlass10bfloat16_tE19Flash_kernel_traitsILi32ELi128ELi128ELi8ES3_EEEEvNS_16Flash_bwd_paramsE,"a",@progbits
	.sectionflags	@""
	.align	4
.nv.constant0._ZN5flash25flash_bwd_dot_do_o_kernelILb0E23Flash_bwd_kernel_traitsILi32ELi128ELi128ELi8ELi4ELi4ELi4ELb0ELb0EN7cutlass10bfloat16_tE19Flash_kernel_traitsILi32ELi128ELi128ELi8ES3_EEEEvNS_16Flash_bwd_paramsE:
	.zero		1168


//--------------------- .nv.constant0._ZN5flash25flash_bwd_dot_do_o_kernelILb1E23Flash_bwd_kernel_traitsILi32ELi128ELi128ELi8ELi4ELi4ELi4ELb0ELb0EN7cutlass10bfloat16_tE19Flash_kernel_traitsILi32ELi128ELi128ELi8ES3_EEEEvNS_16Flash_bwd_paramsE --------------------------
	.section	.nv.constant0._ZN5flash25flash_bwd_dot_do_o_kernelILb1E23Flash_bwd_kernel_traitsILi32ELi128ELi128ELi8ELi4ELi4ELi4ELb0ELb0EN7cutlass10bfloat16_tE19Flash_kernel_traitsILi32ELi128ELi128ELi8ES3_EEEEvNS_16Flash_bwd_paramsE,"a",@progbits
	.sectionflags	@""
	.align	4
.nv.constant0._ZN5flash25flash_bwd_dot_do_o_kernelILb1E23Flash_bwd_kernel_traitsILi32ELi128ELi128ELi8ELi4ELi4ELi4ELb0ELb0EN7cutlass10bfloat16_tE19Flash_kernel_traitsILi32ELi128ELi128ELi8ES3_EEEEvNS_16Flash_bwd_paramsE:
	.zero		1168


//--------------------- SYMBOLS --------------------------

	.type		.nv.reservedSmem.offset0,@object
	.size		.nv.reservedSmem.offset0,0x4
